def matmul_kernel(
    a_ptr,
    b_ptr,
    c_ptr,
    M,
    N,
    K,
    stride_am,
    stride_ak,
    stride_bk,
    stride_bn,
    stride_cm,
    stride_cn,
    BLOCK_M: tl.constexpr,
    BLOCK_N: tl.constexpr,
    BLOCK_K: tl.constexpr,
    GROUP_M: tl.constexpr,
):
    pid = tl.program_id(axis=0)
    num_pid_m = tl.cdiv(M, BLOCK_M)
    num_pid_n = tl.cdiv(N, BLOCK_N)
    num_pid_in_group = GROUP_M * num_pid_n
    group_id = pid // num_pid_in_group
    first_pid_m = group_id * GROUP_M
    group_size_m = min(num_pid_m - first_pid_m, GROUP_M)
    pid_m = first_pid_m + ((pid % num_pid_in_group) % group_size_m)
    pid_n = (pid % num_pid_in_group) // group_size_m

    offs_am = (pid_m * BLOCK_M + tl.arange(0, BLOCK_M)) % M
    offs_bn = (pid_n * BLOCK_N + tl.arange(0, BLOCK_N)) % N
    offs_k = tl.arange(0, BLOCK_K)
    a_ptrs = a_ptr + offs_am[:, None] * stride_am + offs_k[None, :] * stride_ak
    b_ptrs = b_ptr + offs_k[:, None] * stride_bk + offs_bn[None, :] * stride_bn

    acc = tl.zeros((BLOCK_M, BLOCK_N), dtype=tl.float32)
    for kk in range(0, tl.cdiv(K, BLOCK_K)):
        a = tl.load(a_ptrs, mask=offs_k[None, :] < K - kk * BLOCK_K, other=0.0)
        b = tl.load(b_ptrs, mask=offs_k[:, None] < K - kk * BLOCK_K, other=0.0)
        acc = tl.dot(a, b, acc)
        a_ptrs += BLOCK_K * stride_ak
        b_ptrs += BLOCK_K * stride_bk

    c = acc.to(c_ptr.dtype.element_ty)
    offs_cm = pid_m * BLOCK_M + tl.arange(0, BLOCK_M)
    offs_cn = pid_n * BLOCK_N + tl.arange(0, BLOCK_N)
    c_ptrs = c_ptr + offs_cm[:, None] * stride_cm + offs_cn[None, :] * stride_cn
    mask = (offs_cm[:, None] < M) & (offs_cn[None, :] < N)
    tl.store(c_ptrs, c, mask=mask)

# config = {"BLOCK_K": 128, "BLOCK_M": 256, "BLOCK_N": 16, "GROUP_M": 8, "arch": "sm_100", "dtype": "fp8e4m3", "num_ctas": 1, "num_stages": 3, "num_warps": 8}
# arch = sm_100


// ===== COMPILED SASS (sm_100a) =====

	.target	sm_100a

	.elftype	@"ET_EXEC"


//--------------------- .note.nv.tkinfo           --------------------------
	.section	.note.nv.tkinfo,"",@"SHT_NOTE"
	.sectionflags	@"SHF_NOTE_NV_TKINFO"
	.tkinfo
        /*0018*/ 	.word	0x00000081
        /*0030*/ 	.string	""
        /*0030*/ 	.string	"ptxas-blackwell"
        /*0030*/ 	.string	"Cuda compilation tools, release 12.9, V12.9.86"
        /*0030*/ 	.string	"Build cuda_12.9.r12.9/compiler.36037853_0"
        /*0030*/ 	.string	"-v  -suppress-debug-info  -lineinfo  -arch sm_100a "



//--------------------- .note.nv.cuver            --------------------------
	.section	.note.nv.cuver,"",@"SHT_NOTE"
	.sectionflags	@"SHF_NOTE_NV_CUVER"
        /*0018*/ 	.short	0x0001
        /*001a*/ 	.short	0x0064
        /*001c*/ 	.short	0x0001
        /*001e*/ 	.short	0x0000
        /*0020*/ 	.short	0x0001
        /*0022*/ 	.short	0x0000


//--------------------- .nv.info                  --------------------------
	.section	.nv.info,"",@"SHT_CUDA_INFO"
	.align	4


	//----- nvinfo : EIATTR_REGCOUNT
	.align		4
        /*0000*/ 	.byte	0x04, 0x2f
        /*0002*/ 	.short	(.L_4 - .L_3)
	.align		4
.L_3:
        /*0004*/ 	.word	index@(matmul_kernel)
        /*0008*/ 	.word	0x00000028


	//----- nvinfo : EIATTR_FRAME_SIZE
	.align		4
.L_4:
        /*000c*/ 	.byte	0x04, 0x11
        /*000e*/ 	.short	(.L_6 - .L_5)
	.align		4
.L_5:
        /*0010*/ 	.word	index@($__internal_2_$__cuda_sm10x_tcgen05_guardrail_trap_unallocated_columns_being_dealloced)
        /*0014*/ 	.word	0x00000830


	//----- nvinfo : EIATTR_FRAME_SIZE
	.align		4
.L_6:
        /*0018*/ 	.byte	0x04, 0x11
        /*001a*/ 	.short	(.L_8 - .L_7)
	.align		4
.L_7:
        /*001c*/ 	.word	index@($__internal_1_$__cuda_sm10x_tcgen05_guardrail_trap_phase_invalid_during_alloc)
        /*0020*/ 	.word	0x00000830


	//----- nvinfo : EIATTR_FRAME_SIZE
	.align		4
.L_8:
        /*0024*/ 	.byte	0x04, 0x11
        /*0026*/ 	.short	(.L_10 - .L_9)
	.align		4
.L_9:
        /*0028*/ 	.word	index@($__internal_0_$__cuda_sm10x_tcgen05_guardrail_trap_col_being_dealloced_not_returned_by_alloc)
        /*002c*/ 	.word	0x00000830


	//----- nvinfo : EIATTR_FRAME_SIZE
	.align		4
.L_10:
        /*0030*/ 	.byte	0x04, 0x11
        /*0032*/ 	.short	(.L_12 - .L_11)
	.align		4
.L_11:
        /*0034*/ 	.word	index@(matmul_kernel)
        /*0038*/ 	.word	0x00000830


	//----- nvinfo : EIATTR_MIN_STACK_SIZE
	.align		4
.L_12:
        /*003c*/ 	.byte	0x04, 0x12
        /*003e*/ 	.short	(.L_14 - .L_13)
	.align		4
.L_13:
        /*0040*/ 	.word	index@(matmul_kernel)
        /*0044*/ 	.word	0x00000830
.L_14:


//--------------------- .nv.info.matmul_kernel    --------------------------
	.section	.nv.info.matmul_kernel,"",@"SHT_CUDA_INFO"
	.sectionflags	@""
	.align	4


	//----- nvinfo : EIATTR_CUDA_API_VERSION
	.align		4
        /*0000*/ 	.byte	0x04, 0x37
        /*0002*/ 	.short	(.L_16 - .L_15)
.L_15:
        /*0004*/ 	.word	0x00000081


	//----- nvinfo : EIATTR_KPARAM_INFO
	.align		4
.L_16:
        /*0008*/ 	.byte	0x04, 0x17
        /*000a*/ 	.short	(.L_18 - .L_17)
.L_17:
        /*000c*/ 	.word	0x00000000
        /*0010*/ 	.short	0x000d
        /*0012*/ 	.short	0x0048
        /*0014*/ 	.byte	0x00, 0xf4, 0x21, 0x00


	//----- nvinfo : EIATTR_KPARAM_INFO
	.align		4
.L_18:
        /*0018*/ 	.byte	0x04, 0x17
        /*001a*/ 	.short	(.L_20 - .L_19)
.L_19:
        /*001c*/ 	.word	0x00000000
        /*0020*/ 	.short	0x000c
        /*0022*/ 	.short	0x0040
        /*0024*/ 	.byte	0x00, 0xf4, 0x21, 0x00


	//----- nvinfo : EIATTR_KPARAM_INFO
	.align		4
.L_20:
        /*0028*/ 	.byte	0x04, 0x17
        /*002a*/ 	.short	(.L_22 - .L_21)
.L_21:
        /*002c*/ 	.word	0x00000000
        /*0030*/ 	.short	0x000b
        /*0032*/ 	.short	0x0038
        /*0034*/ 	.byte	0x00, 0xf0, 0x11, 0x00


	//----- nvinfo : EIATTR_KPARAM_INFO
	.align		4
.L_22:
        /*0038*/ 	.byte	0x04, 0x17
        /*003a*/ 	.short	(.L_24 - .L_23)
.L_23:
        /*003c*/ 	.word	0x00000000
        /*0040*/ 	.short	0x000a
        /*0042*/ 	.short	0x0034
        /*0044*/ 	.byte	0x00, 0xf0, 0x11, 0x00


	//----- nvinfo : EIATTR_KPARAM_INFO
	.align		4
.L_24:
        /*0048*/ 	.byte	0x04, 0x17
        /*004a*/ 	.short	(.L_26 - .L_25)
.L_25:
        /*004c*/ 	.word	0x00000000
        /*0050*/ 	.short	0x0009
        /*0052*/ 	.short	0x0030
        /*0054*/ 	.byte	0x00, 0xf0, 0x11, 0x00


	//----- nvinfo : EIATTR_KPARAM_INFO
	.align		4
.L_26:
        /*0058*/ 	.byte	0x04, 0x17
        /*005a*/ 	.short	(.L_28 - .L_27)
.L_27:
        /*005c*/ 	.word	0x00000000
        /*0060*/ 	.short	0x0008
        /*0062*/ 	.short	0x002c
        /*0064*/ 	.byte	0x00, 0xf0, 0x11, 0x00


	//----- nvinfo : EIATTR_KPARAM_INFO
	.align		4
.L_28:
        /*0068*/ 	.byte	0x04, 0x17
        /*006a*/ 	.short	(.L_30 - .L_29)
.L_29:
        /*006c*/ 	.word	0x00000000
        /*0070*/ 	.short	0x0007
        /*0072*/ 	.short	0x0028
        /*0074*/ 	.byte	0x00, 0xf0, 0x11, 0x00


	//----- nvinfo : EIATTR_KPARAM_INFO
	.align		4
.L_30:
        /*0078*/ 	.byte	0x04, 0x17
        /*007a*/ 	.short	(.L_32 - .L_31)
.L_31:
        /*007c*/ 	.word	0x00000000
        /*0080*/ 	.short	0x0006
        /*0082*/ 	.short	0x0024
        /*0084*/ 	.byte	0x00, 0xf0, 0x11, 0x00


	//----- nvinfo : EIATTR_KPARAM_INFO
	.align		4
.L_32:
        /*0088*/ 	.byte	0x04, 0x17
        /*008a*/ 	.short	(.L_34 - .L_33)
.L_33:
        /*008c*/ 	.word	0x00000000
        /*0090*/ 	.short	0x0005
        /*0092*/ 	.short	0x0020
        /*0094*/ 	.byte	0x00, 0xf0, 0x11, 0x00


	//----- nvinfo : EIATTR_KPARAM_INFO
	.align		4
.L_34:
        /*0098*/ 	.byte	0x04, 0x17
        /*009a*/ 	.short	(.L_36 - .L_35)
.L_35:
        /*009c*/ 	.word	0x00000000
        /*00a0*/ 	.short	0x0004
        /*00a2*/ 	.short	0x001c
        /*00a4*/ 	.byte	0x00, 0xf0, 0x11, 0x00


	//----- nvinfo : EIATTR_KPARAM_INFO
	.align		4
.L_36:
        /*00a8*/ 	.byte	0x04, 0x17
        /*00aa*/ 	.short	(.L_38 - .L_37)
.L_37:
        /*00ac*/ 	.word	0x00000000
        /*00b0*/ 	.short	0x0003
        /*00b2*/ 	.short	0x0018
        /*00b4*/ 	.byte	0x00, 0xf0, 0x11, 0x00


	//----- nvinfo : EIATTR_KPARAM_INFO
	.align		4
.L_38:
        /*00b8*/ 	.byte	0x04, 0x17
        /*00ba*/ 	.short	(.L_40 - .L_39)
.L_39:
        /*00bc*/ 	.word	0x00000000
        /*00c0*/ 	.short	0x0002
        /*00c2*/ 	.short	0x0010
        /*00c4*/ 	.byte	0x00, 0xf4, 0x21, 0x00


	//----- nvinfo : EIATTR_KPARAM_INFO
	.align		4
.L_40:
        /*00c8*/ 	.byte	0x04, 0x17
        /*00ca*/ 	.short	(.L_42 - .L_41)
.L_41:
        /*00cc*/ 	.word	0x00000000
        /*00d0*/ 	.short	0x0001
        /*00d2*/ 	.short	0x0008
        /*00d4*/ 	.byte	0x00, 0xf4, 0x21, 0x00


	//----- nvinfo : EIATTR_KPARAM_INFO
	.align		4
.L_42:
        /*00d8*/ 	.byte	0x04, 0x17
        /*00da*/ 	.short	(.L_44 - .L_43)
.L_43:
        /*00dc*/ 	.word	0x00000000
        /*00e0*/ 	.short	0x0000
        /*00e2*/ 	.short	0x0000
        /*00e4*/ 	.byte	0x00, 0xf4, 0x21, 0x00


	//----- nvinfo : EIATTR_AT_ENTRY_FRAGMENTS
	.align		4
.L_44:
        /*00e8*/ 	.byte	0x04, 0x4f
        /*00ea*/ 	.short	(.L_46 - .L_45)


	//   ....[0]....
.L_45:
        /*00ec*/ 	.word	0x00000004


	//----- nvinfo : EIATTR_RESERVED_SMEM_USED
	.align		4
.L_46:
        /*00f0*/ 	.byte	0x01, 0x41
	.zero		2


	//----- nvinfo : EIATTR_SPARSE_MMA_MASK
	.align		4
        /*00f4*/ 	.byte	0x03, 0x50
        /*00f6*/ 	.short	0x0000


	//----- nvinfo : EIATTR_TCGEN05_1CTA_USED
	.align		4
        /*00f8*/ 	.byte	0x01, 0x51
	.zero		2


	//----- nvinfo : EIATTR_MAXREG_COUNT
	.align		4
        /*00fc*/ 	.byte	0x03, 0x1b
        /*00fe*/ 	.short	0x00ff


	//----- nvinfo : EIATTR_NUM_BARRIERS
	.align		4
        /*0100*/ 	.byte	0x02, 0x4c
        /*0102*/ 	.byte	0x01
	.zero		1


	//----- nvinfo : EIATTR_ANNOTATIONS
	.align		4
        /*0104*/ 	.byte	0x04, 0x55
        /*0106*/ 	.short	(.L_48 - .L_47)


	//   ....[0]....
.L_47:
        /*0108*/ 	.word	0x00000001
        /*010c*/ 	.byte	0x30, 0x09, 0x00, 0x00, 0x01, 0x00, 0x00, 0x00, 0x10, 0x0c, 0x00, 0x00, 0x01, 0x00, 0x00, 0x00
        /* <DEDUP_REMOVED lines=786> */
        /*323c*/ 	.byte	0xa0, 0x28, 0x01, 0x00


	//----- nvinfo : EIATTR_INT_WARP_WIDE_INSTR_OFFSETS
	.align		4
.L_48:
        /*3240*/ 	.byte	0x04, 0x31
        /*3242*/ 	.short	(.L_50 - .L_49)


	//   ....[0]....
.L_49:
        /*3244*/ 	.word	0x00000c20


	//   ....[1]....
        /*3248*/ 	.word	0x00000c50


	//   ....[2]....
        /*324c*/ 	.word	0x00006370


	//   ....[3]....
        /*3250*/ 	.word	0x00013260


	//   ....[4]....
        /*3254*/ 	.word	0x000132b0


	//----- nvinfo : EIATTR_COOP_GROUP_MASK_REGIDS
	.align		4
.L_50:
        /*3258*/ 	.byte	0x04, 0x29
        /*325a*/ 	.short	(.L_52 - .L_51)


	//   ....[0]....
.L_51:
        /*325c*/ 	.word	0xffffffff


	//   ....[1]....
        /*3260*/ 	.word	0xffffffff


	//   ....[2]....
        /*3264*/ 	.word	0xffffffff


	//   ....[3]....
        /*3268*/ 	.word	0xffffffff


	//----- nvinfo : EIATTR_COOP_GROUP_INSTR_OFFSETS
	.align		4
.L_52:
        /*326c*/ 	.byte	0x04, 0x28
        /*326e*/ 	.short	(.L_54 - .L_53)


	//   ....[0]....
.L_53:
        /*3270*/ 	.word	0x00000070


	//   ....[1]....
        /*3274*/ 	.word	0x00000320


	//   ....[2]....
        /*3278*/ 	.word	0x00013100


	//   ....[3]....
        /*327c*/ 	.word	0x00013360


	//----- nvinfo : EIATTR_VRC_CTA_INIT_COUNT
	.align		4
.L_54:
        /*3280*/ 	.byte	0x02, 0x4a
        /*3282*/ 	.byte	0x80
	.zero		1


	//----- nvinfo : EIATTR_MBARRIER_INSTR_OFFSETS
	.align		4
        /*3284*/ 	.byte	0x04, 0x39
        /*3286*/ 	.short	(.L_56 - .L_55)


	//   ....[0]....
.L_55:
        /*3288*/ 	.word	0x00000db0
        /*328c*/ 	.word	0x000000ff
        /*3290*/ 	.word	0x00000000
        /*3294*/ 	.short	0x0100
        /*3296*/ 	.byte	0x0b
	.zero		1


	//   ....[1]....
        /*3298*/ 	.word	0x000063c0
        /*329c*/ 	.word	0x000000ff
        /*32a0*/ 	.word	0x00011008
        /*32a4*/ 	.short	0x0100
        /*32a6*/ 	.byte	0x09
	.zero		1


	//   ....[2]....
        /*32a8*/ 	.word	0x00009650
        /*32ac*/ 	.word	0x000000ff
        /*32b0*/ 	.word	0x00000000
        /*32b4*/ 	.short	0x010a
        /*32b6*/ 	.byte	0x0b
	.zero		1


	//   ....[3]....
        /*32b8*/ 	.word	0x00012860
        /*32bc*/ 	.word	0x000000ff
        /*32c0*/ 	.word	0x00000000
        /*32c4*/ 	.short	0x010a
        /*32c6*/ 	.byte	0x0b
	.zero		1


	//   ....[4]....
        /*32c8*/ 	.word	0x000128c0
        /*32cc*/ 	.word	0x000000ff
        /*32d0*/ 	.word	0x00011000
        /*32d4*/ 	.short	0x0108
        /*32d6*/ 	.byte	0x09
	.zero		1


	//   ....[5]....
        /*32d8*/ 	.word	0x000128f0
        /*32dc*/ 	.word	0x000000ff
        /*32e0*/ 	.word	0x00011008
        /*32e4*/ 	.short	0x0108
        /*32e6*/ 	.byte	0x09
	.zero		1


	//   ....[6]....
        /*32e8*/ 	.word	0x00013380
        /*32ec*/ 	.word	0x000000ff
        /*32f0*/ 	.word	0x00000000
        /*32f4*/ 	.short	0x010a
        /*32f6*/ 	.byte	0x0b
	.zero		1


	//   ....[7]....
        /*32f8*/ 	.word	0x000133b0
        /*32fc*/ 	.word	0x000000ff
        /*3300*/ 	.word	0x00000000
        /*3304*/ 	.short	0x010a
        /*3306*/ 	.byte	0x0b
	.zero		1


	//----- nvinfo : EIATTR_NUM_MBARRIERS
	.align		4
.L_56:
        /*3308*/ 	.byte	0x03, 0x38
        /*330a*/ 	.short	0x0002


	//----- nvinfo : EIATTR_EXIT_INSTR_OFFSETS
	.align		4
        /*330c*/ 	.byte	0x04, 0x1c
        /*330e*/ 	.short	(.L_58 - .L_57)


	//   ....[0]....
.L_57:
        /*3310*/ 	.word	0x00013370


	//----- nvinfo : EIATTR_REQNTID
	.align		4
.L_58:
        /*3314*/ 	.byte	0x04, 0x10
        /*3316*/ 	.short	(.L_60 - .L_59)
.L_59:
        /*3318*/ 	.word	0x00000100
        /*331c*/ 	.word	0x00000001
        /*3320*/ 	.word	0x00000001


	//----- nvinfo : EIATTR_CRS_STACK_SIZE
	.align		4
.L_60:
        /*3324*/ 	.byte	0x04, 0x1e
        /*3326*/ 	.short	(.L_62 - .L_61)
.L_61:
        /*3328*/ 	.word	0x00000000


	//----- nvinfo : EIATTR_CBANK_PARAM_SIZE
	.align		4
.L_62:
        /*332c*/ 	.byte	0x03, 0x19
        /*332e*/ 	.short	0x0050


	//----- nvinfo : EIATTR_PARAM_CBANK
	.align		4
        /*3330*/ 	.byte	0x04, 0x0a
        /*3332*/ 	.short	(.L_64 - .L_63)
	.align		4
.L_63:
        /*3334*/ 	.word	index@(.nv.constant0.matmul_kernel)
        /*3338*/ 	.short	0x0380
        /*333a*/ 	.short	0x0050


	//----- nvinfo : EIATTR_SW_WAR
	.align		4
.L_64:
        /*333c*/ 	.byte	0x04, 0x36
        /*333e*/ 	.short	(.L_66 - .L_65)
.L_65:
        /*3340*/ 	.word	0x00000008
.L_66:


//--------------------- .nv.compat                --------------------------
	.section	.nv.compat,"",@"SHT_CUDA_COMPAT_INFO"
	.align	4
        /*0000*/ 	.byte	0x02, 0x02, 0x02, 0x00, 0x02, 0x05, 0x05, 0x00, 0x02, 0x03, 0x00, 0x00, 0x02, 0x06, 0x01, 0x00


//--------------------- .nv.callgraph             --------------------------
	.section	.nv.callgraph,"",@"SHT_CUDA_CALLGRAPH"
	.align	4
	.sectionentsize	8
	.align		4
        /*0000*/ 	.word	0x00000000
	.align		4
        /*0004*/ 	.word	0xffffffff
	.align		4
        /*0008*/ 	.word	0x00000000
	.align		4
        /*000c*/ 	.word	0xfffffffe
	.align		4
        /*0010*/ 	.word	0x00000000
	.align		4
        /*0014*/ 	.word	0xfffffffd
	.align		4
        /*0018*/ 	.word	0x00000000
	.align		4
        /*001c*/ 	.word	0xfffffffc


//--------------------- .text.matmul_kernel       --------------------------
	.section	.text.matmul_kernel,"ax",@progbits
	.align	128
        .global         matmul_kernel
        .type           matmul_kernel,@function
        .size           matmul_kernel,(.L_x_20 - matmul_kernel)
        .other          matmul_kernel,@"STO_CUDA_ENTRY STV_DEFAULT"
matmul_kernel:
.text.matmul_kernel:
[----:B------:R-:W0:Y:S01]  /*0000*/  LDC R1, c[0x0][0x37c] ;  /* 0x0000df00ff017b82 */ /* 0x000e220000000800 */
[----:B------:R-:W1:Y:S01]  /*0010*/  S2R R0, SR_TID.X ;  /* 0x0000000000007919 */ /* 0x000e620000002100 */
[----:B0-----:R-:W-:Y:S01]  /*0020*/  VIADD R1, R1, 0xfffff7d0 ;  /* 0xfffff7d001017836 */ /* 0x001fe20000000000 */
[----:B-1----:R-:W-:-:S13]  /*0030*/  ISETP.GE.U32.AND P0, PT, R0, 0x20, PT ;  /* 0x000000200000780c */ /* 0x002fda0003f06070 */
[----:B------:R-:W-:Y:S02]  /*0040*/  VOTEU.ANY UP0, P0 ;  /* 0x0000000000ff7886 */ /* 0x000fe40000000100 */
[----:B------:R-:W-:Y:S05]  /*0050*/  BRA.U UP0, `(.L_x_0) ;  /* 0x0000000100b47547 */ /* 0x000fea000b800000 */
[----:B------:R-:W0:Y:S01]  /*0060*/  S2UR UR6, SR_CgaCtaId ;  /* 0x00000000000679c3 */ /* 0x000e220000008800 */
[----:B------:R-:W-:Y:S01]  /*0070*/  NOP ;  /* 0x0000000000007918 */ /* 0x000fe20000000000 */
[----:B------:R-:W-:Y:S02]  /*0080*/  UMOV UR4, 0x40 ;  /* 0x0000004000047882 */ /* 0x000fe40000000000 */
[----:B0-----:R-:W-:-:S09]  /*0090*/  ULEA UR4, UR6, UR4, 0x18 ;  /* 0x0000000406047291 */ /* 0x001fd2000f8ec0ff */
[----:B------:R-:W0:Y:S01]  /*00a0*/  LDS.U8 R0, [UR4] ;  /* 0x00000004ff007984 */ /* 0x000e220008000000 */
[----:B------:R-:W-:Y:S02]  /*00b0*/  UMOV UR4, 0x400 ;  /* 0x0000040000047882 */ /* 0x000fe40000000000 */
[----:B------:R-:W-:Y:S01]  /*00c0*/  ULEA UR4, UR6, UR4, 0x18 ;  /* 0x0000000406047291 */ /* 0x000fe2000f8ec0ff */
[----:B0-----:R-:W-:-:S13]  /*00d0*/  ISETP.NE.AND P0, PT, R0, RZ, PT ;  /* 0x000000ff0000720c */ /* 0x001fda0003f05270 */
[----:B------:R-:W-:Y:S05]  /*00e0*/  @P0 BRA `(.L_x_1) ;  /* 0x0000000000780947 */ /* 0x000fea0003800000 */
[----:B------:R-:W-:-:S13]  /*00f0*/  ELECT P0, URZ, PT ;  /* 0x0000000000ff782f */ /* 0x000fda0003800000 */
[----:B------:R-:W-:Y:S05]  /*0100*/  @!P0 BRA `(.L_x_2) ;  /* 0x0000000000808947 */ /* 0x000fea0003800000 */
[----:B------:R-:W-:Y:S01]  /*0110*/  UMOV UR5, 0x1 ;  /* 0x0000000100057882 */ /* 0x000fe20000000000 */
[----:B------:R-:W-:-:S04]  /*0120*/  IMAD.MOV.U32 R4, RZ, RZ, 0x1 ;  /* 0x00000001ff047424 */ /* 0x000fc800078e00ff */
[----:B------:R-:W-:Y:S04]  /*0130*/  DEPBAR.LE SB0, 0x36 ;  /* 0x00008d800000791a */ /* 0x000fe80000000000 */
[----:B------:R-:W0:Y:S02]  /*0140*/  UTCATOMSWS.FIND_AND_SET.ALIGN UP1, UR5, UR5 ;  /* 0x00000005000575e3 */ /* 0x000e240008020800 */
[----:B0-----:R-:W-:-:S04]  /*0150*/  PLOP3.LUT P0, PT, PT, PT, UP1, 0x80, 0x8 ;  /* 0x000000000008781c */ /* 0x001fc80003f0f018 */
[----:B------:R-:W-:-:S04]  /*0160*/  SEL R0, RZ, 0xffffffff, !P0 ;  /* 0xffffffffff007807 */ /* 0x000fc80004000000 */
[----:B------:R-:W-:Y:S01]  /*0170*/  ISETP.NE.AND P0, PT, R0, RZ, PT ;  /* 0x000000ff0000720c */ /* 0x000fe20003f05270 */
[----:B------:R-:W-:-:S12]  /*0180*/  IMAD.U32 R0, RZ, RZ, UR5 ;  /* 0x00000005ff007e24 */ /* 0x000fd8000f8e00ff */
[----:B------:R-:W-:Y:S05]  /*0190*/  @P0 BRA `(.L_x_3) ;  /* 0x0000000000240947 */ /* 0x000fea0003800000 */
.L_x_4:
[----:B------:R-:W-:Y:S05]  /*01a0*/  NANOSLEEP 0x64 ;  /* 0x000000640000795d */ /* 0x000fea0003800000 */
[----:B------:R-:W-:-:S05]  /*01b0*/  UMOV UR5, 0x1 ;  /* 0x0000000100057882 */ /* 0x000fca0000000000 */
[----:B------:R-:W-:Y:S04]  /*01c0*/  DEPBAR.LE SB0, 0x36 ;  /* 0x00008d800000791a */ /* 0x000fe80000000000 */
[----:B------:R-:W0:Y:S02]  /*01d0*/  UTCATOMSWS.FIND_AND_SET.ALIGN UP1, UR5, UR5 ;  /* 0x00000005000575e3 */ /* 0x000e240008020800 */
[----:B0-----:R-:W-:-:S04]  /*01e0*/  PLOP3.LUT P0, PT, PT, PT, UP1, 0x80, 0x8 ;  /* 0x000000000008781c */ /* 0x001fc80003f0f018 */
[----:B------:R-:W-:-:S04]  /*01f0*/  SEL R0, RZ, 0xffffffff, !P0 ;  /* 0xffffffffff007807 */ /* 0x000fc80004000000 */
[----:B------:R-:W-:Y:S01]  /*0200*/  ISETP.NE.AND P0, PT, R0, RZ, PT ;  /* 0x000000ff0000720c */ /* 0x000fe20003f05270 */
[----:B------:R-:W-:-:S12]  /*0210*/  IMAD.U32 R0, RZ, RZ, UR5 ;  /* 0x00000005ff007e24 */ /* 0x000fd8000f8e00ff */
[----:B------:R-:W-:Y:S05]  /*0220*/  @!P0 BRA `(.L_x_4) ;  /* 0xfffffffc00dc8947 */ /* 0x000fea000383ffff */
.L_x_3:
[----:B------:R-:W-:Y:S01]  /*0230*/  VIADD R3, R0, 0x10 ;  /* 0x0000001000037836 */ /* 0x000fe20000000000 */
[----:B------:R-:W-:Y:S01]  /*0240*/  UMOV UR5, 0x50 ;  /* 0x0000005000057882 */ /* 0x000fe20000000000 */
[----:B------:R-:W-:Y:S01]  /*0250*/  SHF.L.U32 R2, R4, R0, RZ ;  /* 0x0000000004027219 */ /* 0x000fe200000006ff */
[----:B------:R-:W-:Y:S01]  /*0260*/  ULEA UR5, UR6, UR5, 0x18 ;  /* 0x0000000506057291 */ /* 0x000fe2000f8ec0ff */
[----:B------:R-:W-:Y:S01]  /*0270*/  IMAD.SHL.U32 R0, R0, 0x20, RZ ;  /* 0x0000002000007824 */ /* 0x000fe200078e00ff */
[----:B------:R-:W-:-:S04]  /*0280*/  SHF.L.U32 R3, R4, R3, RZ ;  /* 0x0000000304037219 */ /* 0x000fc800000006ff */
[----:B------:R-:W-:-:S05]  /*0290*/  LOP3.LUT R2, R3, R2, RZ, 0xfc, !PT ;  /* 0x0000000203027212 */ /* 0x000fca00078efcff */
[----:B------:R0:W-:Y:S04]  /*02a0*/  ATOMS.OR RZ, [UR5], R2 ;  /* 0x00000002ffff798c */ /* 0x0001e8000b000005 */
[----:B------:R0:W-:Y:S01]  /*02b0*/  STS [UR4], R0 ;  /* 0x00000000ff007988 */ /* 0x0001e20008000804 */
[----:B------:R-:W-:Y:S05]  /*02c0*/  BRA `(.L_x_2) ;  /* 0x0000000000107947 */ /* 0x000fea0003800000 */
.L_x_1:
[----:B------:R-:W-:Y:S01]  /*02d0*/  IMAD.MOV.U32 R0, RZ, RZ, -0x1 ;  /* 0xffffffffff007424 */ /* 0x000fe200078e00ff */
[----:B------:R-:W-:-:S04]  /*02e0*/  MOV R2, 0x310 ;  /* 0x0000031000027802 */ /* 0x000fc80000000f00 */
[----:B------:R0:W-:Y:S03]  /*02f0*/  STS [UR4], R0 ;  /* 0x00000000ff007988 */ /* 0x0001e60008000804 */
[----:B0-----:R-:W-:Y:S05]  /*0300*/  CALL.REL.NOINC `($__internal_1_$__cuda_sm10x_tcgen05_guardrail_trap_phase_invalid_during_alloc) ;  /* 0x0000013000407944 */ /* 0x001fea0003c00000 */
.L_x_2:
[----:B------:R-:W-:Y:S05]  /*0310*/  WARPSYNC.ALL ;  /* 0x0000000000007948 */ /* 0x000fea0003800000 */
[----:B------:R-:W-:Y:S01]  /*0320*/  NOP ;  /* 0x0000000000007918 */ /* 0x000fe20000000000 */
.L_x_0:
[----:B------:R-:W1:Y:S01]  /*0330*/  LDC.64 R12, c[0x0][0x398] ;  /* 0x0000e600ff0c7b82 */ /* 0x000e620000000a00 */
[----:B------:R-:W2:Y:S01]  /*0340*/  S2R R5, SR_CTAID.X ;  /* 0x0000000000057919 */ /* 0x000ea20000002500 */
[----:B------:R-:W-:Y:S01]  /*0350*/  UMOV UR9, 0x400 ;  /* 0x0000040000097882 */ /* 0x000fe20000000000 */
[----:B------:R-:W3:Y:S01]  /*0360*/  LDCU UR14, c[0x0][0x3a4] ;  /* 0x00007480ff0e77ac */ /* 0x000ee20008000800 */
[----:B------:R-:W4:Y:S01]  /*0370*/  S2R R15, SR_TID.X ;  /* 0x00000000000f7919 */ /* 0x000f220000002100 */
[----:B------:R-:W0:Y:S03]  /*0380*/  LDCU.64 UR20, c[0x0][0x358] ;  /* 0x00006b00ff1477ac */ /* 0x000e260008000a00 */
[----:B------:R-:W5:Y:S01]  /*0390*/  S2UR UR6, SR_CgaCtaId ;  /* 0x00000000000679c3 */ /* 0x000f620000008800 */
[----:B------:R-:W0:Y:S01]  /*03a0*/  LDCU.128 UR16, c[0x0][0x380] ;  /* 0x00007000ff1077ac */ /* 0x000e220008000c00 */
[----:B------:R-:W-:-:S06]  /*03b0*/  UMOV UR12, 0x1 ;  /* 0x00000001000c7882 */ /* 0x000fcc0000000000 */
[----:B------:R-:W0:Y:S02]  /*03c0*/  LDC R18, c[0x0][0x3a0] ;  /* 0x0000e800ff127b82 */ /* 0x000e240000000800 */
[----:B01----:R-:W-:-:S06]  /*03d0*/  VIADD R0, R13, 0xf ;  /* 0x0000000f0d007836 */ /* 0x003fcc0000000000 */
[----:B------:R-:W-:Y:S01]  /*03e0*/  BAR.SYNC.DEFER_BLOCKING 0x0 ;  /* 0x0000000000007b1d */ /* 0x000fe20000010000 */
[----:B------:R-:W-:Y:S02]  /*03f0*/  ISETP.NE.AND P3, PT, R12, RZ, PT ;  /* 0x000000ff0c00720c */ /* 0x000fe40003f65270 */
[----:B------:R-:W-:Y:S01]  /*0400*/  SHF.R.S32.HI R3, RZ, 0x1f, R0 ;  /* 0x0000001fff037819 */ /* 0x000fe20000011400 */
[----:B-----5:R-:W-:-:S03]  /*0410*/  ULEA UR9, UR6, UR9, 0x18 ;  /* 0x0000000906097291 */ /* 0x020fc6000f8ec0ff */
[----:B------:R-:W-:Y:S02]  /*0420*/  LEA.HI R3, R3, R0, RZ, 0x4 ;  /* 0x0000000003037211 */ /* 0x000fe400078f20ff */
[----:B--2---:R-:W-:Y:S02]  /*0430*/  IABS R8, R5 ;  /* 0x0000000500087213 */ /* 0x004fe40000000000 */
[----:B------:R-:W-:-:S05]  /*0440*/  SHF.R.S32.HI R0, RZ, 0x4, R3 ;  /* 0x00000004ff007819 */ /* 0x000fca0000011403 */
[----:B------:R-:W-:-:S05]  /*0450*/  IMAD.SHL.U32 R0, R0, 0x8, RZ ;  /* 0x0000000800007824 */ /* 0x000fca00078e00ff */
[-C--:B------:R-:W-:Y:S02]  /*0460*/  IABS R7, R0.reuse ;  /* 0x0000000000077213 */ /* 0x080fe40000000000 */
[----:B------:R-:W-:Y:S02]  /*0470*/  IABS R10, R0 ;  /* 0x00000000000a7213 */ /* 0x000fe40000000000 */
[----:B------:R-:W0:Y:S08]  /*0480*/  I2F.RP R4, R7 ;  /* 0x0000000700047306 */ /* 0x000e300000209400 */
[----:B0-----:R-:W0:Y:S02]  /*0490*/  MUFU.RCP R4, R4 ;  /* 0x0000000400047308 */ /* 0x001e240000001000 */
[----:B0-----:R-:W-:-:S02]  /*04a0*/  VIADD R2, R4, 0xffffffe ;  /* 0x0ffffffe04027836 */ /* 0x001fc40000000000 */
[----:B------:R-:W-:-:S04]  /*04b0*/  IMAD.MOV R4, RZ, RZ, -R10 ;  /* 0x000000ffff047224 */ /* 0x000fc800078e0a0a */
[----:B------:R0:W1:Y:S02]  /*04c0*/  F2I.FTZ.U32.TRUNC.NTZ R3, R2 ;  /* 0x0000000200037305 */ /* 0x000064000021f000 */
[----:B0-----:R-:W-:Y:S02]  /*04d0*/  IMAD.MOV.U32 R2, RZ, RZ, RZ ;  /* 0x000000ffff027224 */ /* 0x001fe400078e00ff */
[----:B-1----:R-:W-:-:S04]  /*04e0*/  IMAD.MOV R6, RZ, RZ, -R3 ;  /* 0x000000ffff067224 */ /* 0x002fc800078e0a03 */
[----:B------:R-:W-:Y:S02]  /*04f0*/  IMAD R9, R6, R7, RZ ;  /* 0x0000000706097224 */ /* 0x000fe400078e02ff */
[----:B------:R-:W-:Y:S02]  /*0500*/  IMAD.MOV.U32 R6, RZ, RZ, R8 ;  /* 0x000000ffff067224 */ /* 0x000fe400078e0008 */
[----:B------:R-:W-:-:S06]  /*0510*/  IMAD.HI.U32 R3, R3, R9, R2 ;  /* 0x0000000903037227 */ /* 0x000fcc00078e0002 */
[----:B------:R-:W-:-:S04]  /*0520*/  IMAD.HI.U32 R3, R3, R6, RZ ;  /* 0x0000000603037227 */ /* 0x000fc800078e00ff */
[----:B------:R-:W-:-:S05]  /*0530*/  IMAD R2, R3, R4, R6 ;  /* 0x0000000403027224 */ /* 0x000fca00078e0206 */
[----:B------:R-:W-:-:S13]  /*0540*/  ISETP.GT.U32.AND P1, PT, R7, R2, PT ;  /* 0x000000020700720c */ /* 0x000fda0003f24070 */
[----:B------:R-:W-:Y:S02]  /*0550*/  @!P1 IMAD.IADD R2, R2, 0x1, -R7 ;  /* 0x0000000102029824 */ /* 0x000fe400078e0a07 */
[----:B------:R-:W-:Y:S01]  /*0560*/  @!P1 VIADD R3, R3, 0x1 ;  /* 0x0000000103039836 */ /* 0x000fe20000000000 */
[----:B------:R-:W-:Y:S02]  /*0570*/  ISETP.NE.AND P1, PT, R0, RZ, PT ;  /* 0x000000ff0000720c */ /* 0x000fe40003f25270 */
[----:B------:R-:W-:Y:S02]  /*0580*/  ISETP.GE.U32.AND P0, PT, R2, R7, PT ;  /* 0x000000070200720c */ /* 0x000fe40003f06070 */
[----:B------:R-:W-:-:S04]  /*0590*/  LOP3.LUT R2, R5, R0, RZ, 0x3c, !PT ;  /* 0x0000000005027212 */ /* 0x000fc800078e3cff */
[----:B------:R-:W-:Y:S01]  /*05a0*/  ISETP.GE.AND P2, PT, R2, RZ, PT ;  /* 0x000000ff0200720c */ /* 0x000fe20003f46270 */
[----:B------:R-:W-:-:S06]  /*05b0*/  VIADD R2, R12, 0xff ;  /* 0x000000ff0c027836 */ /* 0x000fcc0000000000 */
[----:B------:R-:W-:-:S04]  /*05c0*/  @P0 VIADD R3, R3, 0x1 ;  /* 0x0000000103030836 */ /* 0x000fc80000000000 */
[----:B------:R-:W-:Y:S01]  /*05d0*/  IMAD.MOV.U32 R4, RZ, RZ, R3 ;  /* 0x000000ffff047224 */ /* 0x000fe200078e0003 */
[----:B------:R-:W-:-:S03]  /*05e0*/  SHF.R.S32.HI R3, RZ, 0x1f, R2 ;  /* 0x0000001fff037819 */ /* 0x000fc60000011402 */
[----:B------:R-:W-:Y:S01]  /*05f0*/  @!P2 IMAD.MOV R4, RZ, RZ, -R4 ;  /* 0x000000ffff04a224 */ /* 0x000fe200078e0a04 */
[----:B------:R-:W-:Y:S02]  /*0600*/  @!P1 LOP3.LUT R4, RZ, R0, RZ, 0x33, !PT ;  /* 0x00000000ff049212 */ /* 0x000fe400078e33ff */
[----:B------:R-:W-:-:S03]  /*0610*/  LEA.HI R3, R3, R2, RZ, 0x8 ;  /* 0x0000000203037211 */ /* 0x000fc600078f40ff */
[----:B------:R-:W-:Y:S02]  /*0620*/  IMAD.SHL.U32 R2, R4, 0x8, RZ ;  /* 0x0000000804027824 */ /* 0x000fe400078e00ff */
[----:B------:R-:W-:-:S03]  /*0630*/  IMAD.MOV R4, RZ, RZ, -R4 ;  /* 0x000000ffff047224 */ /* 0x000fc600078e0a04 */
[----:B------:R-:W-:Y:S01]  /*0640*/  LEA.HI.SX32 R3, R3, -R2, 0x18 ;  /* 0x8000000203037211 */ /* 0x000fe200078fc2ff */
[----:B------:R-:W-:-:S03]  /*0650*/  IMAD R10, R0, R4, R5 ;  /* 0x00000004000a7224 */ /* 0x000fc600078e0205 */
[----:B------:R-:W-:Y:S02]  /*0660*/  VIMNMX R3, PT, PT, R3, 0x8, PT ;  /* 0x0000000803037848 */ /* 0x000fe40003fe0100 */
[----:B------:R-:W-:Y:S02]  /*0670*/  IABS R4, R10 ;  /* 0x0000000a00047213 */ /* 0x000fe40000000000 */
[----:B------:R-:W-:-:S04]  /*0680*/  IABS R9, R3 ;  /* 0x0000000300097213 */ /* 0x000fc80000000000 */
[----:B------:R-:W0:Y:S08]  /*0690*/  I2F.RP R8, R9 ;  /* 0x0000000900087306 */ /* 0x000e300000209400 */
[----:B0-----:R-:W0:Y:S02]  /*06a0*/  MUFU.RCP R8, R8 ;  /* 0x0000000800087308 */ /* 0x001e240000001000 */
[----:B0-----:R-:W-:-:S06]  /*06b0*/  VIADD R6, R8, 0xffffffe ;  /* 0x0ffffffe08067836 */ /* 0x001fcc0000000000 */
[----:B------:R0:W1:Y:S02]  /*06c0*/  F2I.FTZ.U32.TRUNC.NTZ R7, R6 ;  /* 0x0000000600077305 */ /* 0x000064000021f000 */
[----:B0-----:R-:W-:Y:S02]  /*06d0*/  IMAD.MOV.U32 R6, RZ, RZ, RZ ;  /* 0x000000ffff067224 */ /* 0x001fe400078e00ff */
[----:B-1----:R-:W-:-:S04]  /*06e0*/  IMAD.MOV R11, RZ, RZ, -R7 ;  /* 0x000000ffff0b7224 */ /* 0x002fc800078e0a07 */
[----:B------:R-:W-:Y:S01]  /*06f0*/  IMAD.MOV.U32 R0, RZ, RZ, R11 ;  /* 0x000000ffff007224 */ /* 0x000fe200078e000b */
[----:B------:R-:W-:-:S03]  /*0700*/  IABS R11, R3 ;  /* 0x00000003000b7213 */ /* 0x000fc60000000000 */
[----:B------:R-:W-:Y:S02]  /*0710*/  IMAD R5, R0, R9, RZ ;  /* 0x0000000900057224 */ /* 0x000fe400078e02ff */
[----:B------:R-:W-:Y:S01]  /*0720*/  IMAD.MOV.U32 R0, RZ, RZ, R4 ;  /* 0x000000ffff007224 */ /* 0x000fe200078e0004 */
[----:B------:R-:W-:Y:S01]  /*0730*/  IABS R4, R12 ;  /* 0x0000000c00047213 */ /* 0x000fe20000000000 */
[----:B------:R-:W-:-:S04]  /*0740*/  IMAD.HI.U32 R7, R7, R5, R6 ;  /* 0x0000000507077227 */ /* 0x000fc800078e0006 */
[----:B------:R-:W-:Y:S02]  /*0750*/  IMAD.MOV R5, RZ, RZ, -R11 ;  /* 0x000000ffff057224 */ /* 0x000fe400078e0a0b */
[----:B------:R-:W-:-:S04]  /*0760*/  IMAD.HI.U32 R6, R7, R0, RZ ;  /* 0x0000000007067227 */ /* 0x000fc800078e00ff */
[----:B------:R-:W-:Y:S02]  /*0770*/  IMAD R0, R6, R5, R0 ;  /* 0x0000000506007224 */ /* 0x000fe400078e0200 */
[----:B------:R-:W0:Y:S03]  /*0780*/  I2F.RP R5, R4 ;  /* 0x0000000400057306 */ /* 0x000e260000209400 */
[----:B------:R-:W-:-:S05]  /*0790*/  ISETP.GT.U32.AND P1, PT, R9, R0, PT ;  /* 0x000000000900720c */ /* 0x000fca0003f24070 */
[----:B0-----:R-:W0:Y:S08]  /*07a0*/  MUFU.RCP R5, R5 ;  /* 0x0000000500057308 */ /* 0x001e300000001000 */
[----:B------:R-:W-:Y:S02]  /*07b0*/  @!P1 IMAD.IADD R0, R0, 0x1, -R9 ;  /* 0x0000000100009824 */ /* 0x000fe400078e0a09 */
[----:B------:R-:W-:Y:S01]  /*07c0*/  @!P1 VIADD R6, R6, 0x1 ;  /* 0x0000000106069836 */ /* 0x000fe20000000000 */
[----:B------:R-:W-:-:S02]  /*07d0*/  ISETP.NE.AND P1, PT, R3, RZ, PT ;  /* 0x000000ff0300720c */ /* 0x000fc40003f25270 */
[----:B------:R-:W-:Y:S02]  /*07e0*/  ISETP.GE.U32.AND P0, PT, R0, R9, PT ;  /* 0x000000090000720c */ /* 0x000fe40003f06070 */
[----:B------:R-:W-:-:S04]  /*07f0*/  LOP3.LUT R0, R10, R3, RZ, 0x3c, !PT ;  /* 0x000000030a007212 */ /* 0x000fc800078e3cff */
[----:B------:R-:W-:Y:S01]  /*0800*/  ISETP.GE.AND P2, PT, R0, RZ, PT ;  /* 0x000000ff0000720c */ /* 0x000fe20003f46270 */
[----:B0-----:R-:W-:-:S06]  /*0810*/  VIADD R8, R5, 0xffffffe ;  /* 0x0ffffffe05087836 */ /* 0x001fcc0000000000 */
[----:B------:R-:W-:Y:S01]  /*0820*/  @P0 VIADD R6, R6, 0x1 ;  /* 0x0000000106060836 */ /* 0x000fe20000000000 */
[----:B------:R0:W1:Y:S05]  /*0830*/  F2I.FTZ.U32.TRUNC.NTZ R9, R8 ;  /* 0x0000000800097305 */ /* 0x00006a000021f000 */
[----:B------:R-:W-:Y:S01]  /*0840*/  @!P2 IMAD.MOV R6, RZ, RZ, -R6 ;  /* 0x000000ffff06a224 */ /* 0x000fe200078e0a06 */
[----:B------:R-:W-:Y:S01]  /*0850*/  @!P1 LOP3.LUT R6, RZ, R3, RZ, 0x33, !PT ;  /* 0x00000003ff069212 */ /* 0x000fe200078e33ff */
[----:B0-----:R-:W-:-:S04]  /*0860*/  IMAD.MOV.U32 R8, RZ, RZ, RZ ;  /* 0x000000ffff087224 */ /* 0x001fc800078e00ff */
[----:B------:R-:W-:-:S04]  /*0870*/  IMAD.MOV R0, RZ, RZ, -R6 ;  /* 0x000000ffff007224 */ /* 0x000fc800078e0a06 */
[----:B------:R-:W-:Y:S02]  /*0880*/  IMAD R3, R3, R0, R10 ;  /* 0x0000000003037224 */ /* 0x000fe400078e020a */
[----:B-1----:R-:W-:Y:S02]  /*0890*/  IMAD.MOV R5, RZ, RZ, -R9 ;  /* 0x000000ffff057224 */ /* 0x002fe400078e0a09 */
[----:B------:R-:W-:Y:S01]  /*08a0*/  IMAD.IADD R3, R2, 0x1, R3 ;  /* 0x0000000102037824 */ /* 0x000fe200078e0203 */
[----:B----4-:R-:W-:-:S04]  /*08b0*/  LOP3.LUT R2, R15, 0xff, RZ, 0xc0, !PT ;  /* 0x000000ff0f027812 */ /* 0x010fc800078ec0ff */
[----:B------:R-:W-:Y:S01]  /*08c0*/  ISETP.NE.U32.AND P1, PT, R2, RZ, PT ;  /* 0x000000ff0200720c */ /* 0x000fe20003f25070 */
[----:B------:R-:W-:Y:S02]  /*08d0*/  IMAD R14, R3, 0x100, R2 ;  /* 0x00000100030e7824 */ /* 0x000fe400078e0202 */
[----:B------:R-:W-:Y:S01]  /*08e0*/  IMAD R3, R5, R4, RZ ;  /* 0x0000000405037224 */ /* 0x000fe200078e02ff */
[----:B------:R-:W-:Y:S01]  /*08f0*/  IABS R5, R13 ;  /* 0x0000000d00057213 */ /* 0x000fe20000000000 */
[----:B------:R-:W-:Y:S01]  /*0900*/  VIADD R2, R18, 0xffffffff ;  /* 0xffffffff12027836 */ /* 0x000fe20000000000 */
[----:B------:R-:W-:Y:S01]  /*0910*/  IABS R0, R14 ;  /* 0x0000000e00007213 */ /* 0x000fe20000000000 */
[----:B------:R-:W-:Y:S01]  /*0920*/  IMAD.HI.U32 R8, R9, R3, R8 ;  /* 0x0000000309087227 */ /* 0x000fe200078e0008 */
[----:B------:R0:W-:Y:S01]  /*0930*/  STL [R1+0x600], R14 ;  /* 0x0006000e01007387 */ /* 0x0001e20000100800 */
[----:B------:R-:W-:Y:S02]  /*0940*/  ISETP.GE.AND P4, PT, R14, RZ, PT ;  /* 0x000000ff0e00720c */ /* 0x000fe40003f86270 */
[----:B------:R-:W-:Y:S01]  /*0950*/  IMAD.MOV.U32 R3, RZ, RZ, R0 ;  /* 0x000000ffff037224 */ /* 0x000fe200078e0000 */
[----:B------:R-:W1:Y:S01]  /*0960*/  LDS R9, [UR9] ;  /* 0x00000009ff097984 */ /* 0x000e620008000800 */
[----:B------:R-:W-:Y:S01]  /*0970*/  IMAD.MOV.U32 R0, RZ, RZ, R5 ;  /* 0x000000ffff007224 */ /* 0x000fe200078e0005 */
[----:B------:R-:W-:Y:S01]  /*0980*/  BAR.SYNC.DEFER_BLOCKING 0x0 ;  /* 0x0000000000007b1d */ /* 0x000fe20000010000 */
[----:B------:R-:W-:Y:S01]  /*0990*/  IMAD.HI.U32 R8, R8, R3, RZ ;  /* 0x0000000308087227 */ /* 0x000fe200078e00ff */
[----:B------:R-:W-:-:S03]  /*09a0*/  ISETP.GE.U32.AND P5, PT, R2, 0x7fffff80, PT ;  /* 0x7fffff800200780c */ /* 0x000fc60003fa6070 */
[----:B------:R-:W-:Y:S01]  /*09b0*/  IMAD.MOV R8, RZ, RZ, -R8 ;  /* 0x000000ffff087224 */ /* 0x000fe200078e0a08 */
[----:B------:R-:W2:Y:S01]  /*09c0*/  I2F.RP R7, R0 ;  /* 0x0000000000077306 */ /* 0x000ea20000209400 */
[----:B------:R-:W-:Y:S02]  /*09d0*/  VIADD R2, R18, 0xffffffef ;  /* 0xffffffef12027836 */ /* 0x000fe40000000000 */
[----:B------:R-:W-:Y:S01]  /*09e0*/  IMAD R3, R4, R8, R3 ;  /* 0x0000000804037224 */ /* 0x000fe200078e0203 */
[----:B------:R-:W-:Y:S02]  /*09f0*/  SHF.R.U32.HI R8, RZ, 0x5, R15 ;  /* 0x00000005ff087819 */ /* 0x000fe4000001160f */
[----:B0-----:R-:W0:Y:S01]  /*0a00*/  LDC.64 R14, c[0x0][0x3a8] ;  /* 0x0000ea00ff0e7b82 */ /* 0x001e220000000a00 */
[----:B------:R-:W-:Y:S02]  /*0a10*/  ISETP.GE.U32.AND P2, PT, R2, 0x7fffff70, PT ;  /* 0x7fffff700200780c */ /* 0x000fe40003f46070 */
[----:B------:R-:W-:-:S02]  /*0a20*/  ISETP.GT.U32.AND P0, PT, R4, R3, PT ;  /* 0x000000030400720c */ /* 0x000fc40003f04070 */
[----:B------:R-:W-:Y:S01]  /*0a30*/  R2UR UR13, R8 ;  /* 0x00000000080d72ca */ /* 0x000fe200000e0000 */
[----:B--2---:R-:W2:Y:S10]  /*0a40*/  MUFU.RCP R7, R7 ;  /* 0x0000000700077308 */ /* 0x004eb40000001000 */
[----:B------:R-:W-:-:S02]  /*0a50*/  @!P0 IMAD.IADD R3, R3, 0x1, -R4 ;  /* 0x0000000103038824 */ /* 0x000fc400078e0a04 */
[----:B------:R-:W-:Y:S02]  /*0a60*/  USHF.L.U32 UR4, UR13, 0x15, URZ ;  /* 0x000000150d047899 */ /* 0x000fe400080006ff */
[----:B------:R-:W-:Y:S01]  /*0a70*/  USHF.L.U32 UR5, UR13, 0x2, URZ ;  /* 0x000000020d057899 */ /* 0x000fe200080006ff */
[----:B------:R-:W-:Y:S01]  /*0a80*/  ISETP.GT.U32.AND P0, PT, R4, R3, PT ;  /* 0x000000030400720c */ /* 0x000fe20003f04070 */
[----:B------:R-:W-:Y:S01]  /*0a90*/  ULOP3.LUT UR4, UR4, 0x600000, URZ, 0xc0, !UPT ;  /* 0x0060000004047892 */ /* 0x000fe2000f8ec0ff */
[----:B-1----:R-:W-:Y:S01]  /*0aa0*/  R2UR UR8, R9 ;  /* 0x00000000090872ca */ /* 0x002fe200000e0000 */
[----:B------:R-:W-:Y:S01]  /*0ab0*/  ULOP3.LUT UR5, UR5, 0x10, URZ, 0xc0, !UPT ;  /* 0x0000001005057892 */ /* 0x000fe2000f8ec0ff */
[----:B--2---:R-:W-:Y:S02]  /*0ac0*/  VIADD R5, R7, 0xffffffe ;  /* 0x0ffffffe07057836 */ /* 0x004fe40000000000 */
[----:B------:R-:W-:-:S04]  /*0ad0*/  VIADD R7, R18, 0xfffffff7 ;  /* 0xfffffff712077836 */ /* 0x000fc80000000000 */
[----:B------:R-:W1:Y:S03]  /*0ae0*/  F2I.FTZ.U32.TRUNC.NTZ R5, R5 ;  /* 0x0000000500057305 */ /* 0x000e66000021f000 */
[----:B------:R-:W-:Y:S01]  /*0af0*/  @!P0 IMAD.IADD R3, R3, 0x1, -R4 ;  /* 0x0000000103038824 */ /* 0x000fe200078e0a04 */
[----:B------:R-:W-:Y:S01]  /*0b00*/  ISETP.GE.U32.AND P0, PT, R7, 0x7fffff78, PT ;  /* 0x7fffff780700780c */ /* 0x000fe20003f06070 */
[----:B------:R-:W-:Y:S02]  /*0b10*/  IMAD.MOV.U32 R4, RZ, RZ, RZ ;  /* 0x000000ffff047224 */ /* 0x000fe400078e00ff */
[----:B------:R-:W-:-:S04]  /*0b20*/  IMAD.MOV.U32 R7, RZ, RZ, R3 ;  /* 0x000000ffff077224 */ /* 0x000fc800078e0003 */
[----:B------:R-:W-:Y:S01]  /*0b30*/  @!P4 IMAD.MOV R7, RZ, RZ, -R7 ;  /* 0x000000ffff07c224 */ /* 0x000fe200078e0a07 */
[----:B------:R-:W-:Y:S01]  /*0b40*/  @!P3 LOP3.LUT R7, RZ, R12, RZ, 0x33, !PT ;  /* 0x0000000cff07b212 */ /* 0x000fe200078e33ff */
[----:B-1----:R-:W-:-:S04]  /*0b50*/  IMAD.MOV R9, RZ, RZ, -R5 ;  /* 0x000000ffff097224 */ /* 0x002fc800078e0a05 */
[----:B------:R-:W-:-:S04]  /*0b60*/  IMAD R3, R9, R0, RZ ;  /* 0x0000000009037224 */ /* 0x000fc800078e02ff */
[----:B------:R-:W-:-:S04]  /*0b70*/  IMAD.HI.U32 R4, R5, R3, R4 ;  /* 0x0000000305047227 */ /* 0x000fc800078e0004 */
[----:B------:R-:W-:Y:S01]  /*0b80*/  VIADD R3, R18, 0xffffffe7 ;  /* 0xffffffe712037836 */ /* 0x000fe20000000000 */
[----:B0--3--:R-:W-:Y:S06]  /*0b90*/  BRA.U UP0, `(.L_x_5) ;  /* 0x0000000100187547 */ /* 0x009fec000b800000 */
[----:B------:R-:W-:Y:S01]  /*0ba0*/  ELECT P3, URZ, PT ;  /* 0x0000000000ff782f */ /* 0x000fe20003860000 */
[----:B------:R-:W-:Y:S01]  /*0bb0*/  IMAD.MOV.U32 R2, RZ, RZ, 0x1 ;  /* 0x00000001ff027424 */ /* 0x000fe200078e00ff */
[----:B------:R-:W-:Y:S01]  /*0bc0*/  UMOV UR7, 0x40 ;  /* 0x0000004000077882 */ /* 0x000fe20000000000 */
[----:B------:R-:W-:Y:S01]  /*0bd0*/  UVIRTCOUNT.DEALLOC.SMPOOL 0x80 ;  /* 0x000000800000784c */ /* 0x000fe20000000000 */
[----:B------:R-:W-:-:S09]  /*0be0*/  ULEA UR7, UR6, UR7, 0x18 ;  /* 0x0000000706077291 */ /* 0x000fd2000f8ec0ff */
[----:B------:R0:W-:Y:S03]  /*0bf0*/  @P3 STS.U8 [UR7], R2 ;  /* 0x00000002ff003988 */ /* 0x0001e60008000007 */
.L_x_5:
[----:B------:R-:W-:Y:S01]  /*0c00*/  UIADD3 UR10, UPT, UPT, UR5, UR4, UR8 ;  /* 0x00000004050a7290 */ /* 0x000fe2000fffe008 */
[----:B------:R-:W-:Y:S01]  /*0c10*/  STL [R1+0x6a8], R26 ;  /* 0x0006a81a01007387 */ /* 0x000fe20000100800 */
[----:B------:R-:W-:Y:S01]  /*0c20*/  VOTEU.ALL UP1, P1 ;  /* 0x0000000000ff7886 */ /* 0x000fe20000820000 */
[----:B------:R-:W-:Y:S01]  /*0c30*/  UIADD3 UR11, UPT, UPT, UR9, 0x11000, URZ ;  /* 0x00011000090b7890 */ /* 0x000fe2000fffe0ff */
[----:B------:R-:W-:Y:S01]  /*0c40*/  IMAD R12, R7, UR14, RZ ;  /* 0x0000000e070c7c24 */ /* 0x000fe2000f8e02ff */
[----:B------:R-:W-:Y:S01]  /*0c50*/  VOTEU.ALL UP2, P1 ;  /* 0x0000000000ff7886 */ /* 0x000fe20000840000 */
[----:B------:R-:W-:Y:S01]  /*0c60*/  STL [R1+0x6bc], R26 ;  /* 0x0006bc1a01007387 */ /* 0x000fe20000100800 */
[----:B------:R-:W-:-:S04]  /*0c70*/  @!UP1 UIADD3 UR4, UPT, UPT, -UR12, 0x100000, URZ ;  /* 0x001000000c049890 */ /* 0x000fc8000fffe1ff */
[----:B------:R-:W-:Y:S02]  /*0c80*/  @!UP1 USHF.L.U32 UR5, UR4, 0xb, URZ ;  /* 0x0000000b04059899 */ /* 0x000fe400080006ff */
[----:B------:R-:W-:Y:S01]  /*0c90*/  @!UP1 USHF.L.U32 UR4, UR4, 0x1, URZ ;  /* 0x0000000104049899 */ /* 0x000fe200080006ff */
[----:B0-----:R-:W-:Y:S01]  /*0ca0*/  VIADD R2, R18, 0xffffffdf ;  /* 0xffffffdf12027836 */ /* 0x001fe20000000000 */
[C---:B------:R-:W-:Y:S01]  /*0cb0*/  IADD3 R11, P6, PT, R12.reuse, UR16, RZ ;  /* 0x000000100c0b7c10 */ /* 0x040fe2000ffde0ff */
[----:B------:R-:W-:Y:S01]  /*0cc0*/  STTM.x16 tmem[UR10], RZ ;  /* 0x000000ff000079ed */ /* 0x000fe2000824000a */
[----:B------:R-:W0:Y:S02]  /*0cd0*/  FENCE.VIEW.ASYNC.T ;  /* 0x00000000000073c6 */ /* 0x000e240000000200 */
[----:B0-----:R-:W-:Y:S01]  /*0ce0*/  BAR.SYNC.DEFER_BLOCKING 0x0 ;  /* 0x0000000000007b1d */ /* 0x001fe20000010000 */
[----:B------:R-:W-:Y:S01]  /*0cf0*/  LEA.HI.X.SX32 R12, R12, UR17, 0x1, P6 ;  /* 0x000000110c0c7c11 */ /* 0x000fe2000b0f0eff */
[----:B------:R-:W-:Y:S01]  /*0d00*/  IMAD.SHL.U32 R5, R14, 0x8, RZ ;  /* 0x000000080e057824 */ /* 0x000fe200078e00ff */
[----:B------:R-:W-:Y:S01]  /*0d10*/  ISETP.GE.U32.AND P3, PT, R3, 0x7fffff68, PT ;  /* 0x7fffff680300780c */ /* 0x000fe20003f66070 */
[----:B------:R-:W-:Y:S01]  /*0d20*/  VIADD R8, R18, 0xffffffd7 ;  /* 0xffffffd712087836 */ /* 0x000fe20000000000 */
[----:B------:R-:W-:Y:S01]  /*0d30*/  ISETP.GE.U32.AND P4, PT, R2, 0x7fffff60, PT ;  /* 0x7fffff600200780c */ /* 0x000fe20003f86070 */
[----:B------:R-:W-:Y:S01]  /*0d40*/  @!P5 IMAD.MOV.U32 R2, RZ, RZ, R11 ;  /* 0x000000ffff02d224 */ /* 0x000fe200078e000b */
[----:B------:R-:W-:Y:S01]  /*0d50*/  STL [R1+0x6c4], R26 ;  /* 0x0006c41a01007387 */ /* 0x000fe20000100800 */
[----:B------:R-:W-:-:S03]  /*0d60*/  @!P5 IMAD.MOV.U32 R3, RZ, RZ, R12 ;  /* 0x000000ffff03d224 */ /* 0x000fc600078e000c */
[----:B------:R-:W-:Y:S04]  /*0d70*/  STL [R1+0x6cc], R26 ;  /* 0x0006cc1a01007387 */ /* 0x000fe80000100800 */
[----:B------:R-:W-:Y:S04]  /*0d80*/  STL [R1+0x6dc], R26 ;  /* 0x0006dc1a01007387 */ /* 0x000fe80000100800 */
[----:B------:R-:W-:Y:S04]  /*0d90*/  STL [R1+0x6ec], R26 ;  /* 0x0006ec1a01007387 */ /* 0x000fe80000100800 */
[----:B------:R-:W0:Y:S02]  /*0da0*/  FENCE.VIEW.ASYNC.S ;  /* 0x00000000000073c6 */ /* 0x000e240000000000 */
[----:B0-----:R0:W1:Y:S02]  /*0db0*/  @!UP2 SYNCS.EXCH.64 URZ, [UR11], UR4 ;  /* 0x000000040bffa5b2 */ /* 0x0010640008000100 */
[----:B------:R-:W-:Y:S04]  /*0dc0*/  STL [R1+0x6fc], R26 ;  /* 0x0006fc1a01007387 */ /* 0x000fe80000100800 */
        /* <DEDUP_REMOVED lines=11> */
[----:B------:R2:W-:Y:S04]  /*0e80*/  STL [R1+0x720], R29 ;  /* 0x0007201d01007387 */ /* 0x0005e80000100800 */
[----:B------:R-:W-:Y:S04]  /*0e90*/  STL [R1+0x6a0], R28 ;  /* 0x0006a01c01007387 */ /* 0x000fe80000100800 */
[----:B------:R-:W-:Y:S01]  /*0ea0*/  STL [R1+0x6ac], R28 ;  /* 0x0006ac1c01007387 */ /* 0x000fe20000100800 */
[----:B--2---:R-:W-:Y:S01]  /*0eb0*/  PRMT R29, RZ, 0x7610, R29 ;  /* 0x00007610ff1d7816 */ /* 0x004fe2000000001d */
[----:B-1----:R-:W-:Y:S06]  /*0ec0*/  BAR.SYNC.DEFER_BLOCKING 0x0 ;  /* 0x0000000000007b1d */ /* 0x002fec0000010000 */
[----:B------:R-:W-:Y:S04]  /*0ed0*/  STL [R1+0x6b8], R28 ;  /* 0x0006b81c01007387 */ /* 0x000fe80000100800 */
[----:B------:R-:W-:Y:S04]  /*0ee0*/  STL [R1+0x6c8], R28 ;  /* 0x0006c81c01007387 */ /* 0x000fe80000100800 */
[----:B------:R-:W-:Y:S04]  /*0ef0*/  STL [R1+0x6d8], R28 ;  /* 0x0006d81c01007387 */ /* 0x000fe80000100800 */
[----:B------:R-:W-:Y:S04]  /*0f00*/  STL [R1+0x6e4], R28 ;  /* 0x0006e41c01007387 */ /* 0x000fe80000100800 */
[----:B------:R1:W2:Y:S04]  /*0f10*/  @!P5 LDG.E.U8 R29, desc[UR20][R2.64] ;  /* 0x00000014021dd981 */ /* 0x0002a8000c1e1100 */
        /* <DEDUP_REMOVED lines=24> */
[----:B------:R-:W-:Y:S01]  /*10a0*/  STL [R1+0x664], R10 ;  /* 0x0006640a01007387 */ /* 0x000fe20000100800 */
[----:B-1----:R-:W-:-:S03]  /*10b0*/  IADD3 R3, P6, PT, R5, R11, RZ ;  /* 0x0000000b05037210 */ /* 0x002fc60007fde0ff */
[----:B------:R-:W-:Y:S04]  /*10c0*/  STL [R1+0x660], R9 ;  /* 0x0006600901007387 */ /* 0x000fe80000100800 */
[----:B------:R-:W-:Y:S04]  /*10d0*/  STL [R1+0x65c], R32 ;  /* 0x00065c2001007387 */ /* 0x000fe80000100800 */
[----:B------:R-:W-:Y:S04]  /*10e0*/  STL [R1+0x658], R6 ;  /* 0x0006580601007387 */ /* 0x000fe80000100800 */
[----:B------:R-:W-:Y:S01]  /*10f0*/  STL [R1+0x654], R37 ;  /* 0x0006542501007387 */ /* 0x000fe20000100800 */
[----:B------:R-:W-:-:S03]  /*1100*/  LEA.HI.X.SX32 R2, R5, R12, 0x1, P6 ;  /* 0x0000000c05027211 */ /* 0x000fc600030f0eff */
[----:B------:R-:W-:Y:S04]  /*1110*/  STL [R1+0x650], R4 ;  /* 0x0006500401007387 */ /* 0x000fe80000100800 */
[----:B------:R-:W-:Y:S04]  /*1120*/  STL [R1+0x64c], R0 ;  /* 0x00064c0001007387 */ /* 0x000fe80000100800 */
[----:B------:R-:W-:Y:S04]  /*1130*/  STL [R1+0x648], R36 ;  /* 0x0006482401007387 */ /* 0x000fe80000100800 */
[----:B------:R-:W-:Y:S04]  /*1140*/  STL [R1+0x644], R35 ;  /* 0x0006442301007387 */ /* 0x000fe80000100800 */
[----:B------:R-:W-:Y:S04]  /*1150*/  STL [R1+0x640], R13 ;  /* 0x0006400d01007387 */ /* 0x000fe80000100800 */
[----:B------:R-:W-:Y:S04]  /*1160*/  STL [R1+0x618], R15 ;  /* 0x0006180f01007387 */ /* 0x000fe80000100800 */
[----:B------:R1:W-:Y:S01]  /*1170*/  STL [R1+0x1e8], R3 ;  /* 0x0001e80301007387 */ /* 0x0003e20000100800 */
[----:B------:R-:W-:-:S02]  /*1180*/  PRMT R26, RZ, 0x7610, R26 ;  /* 0x00007610ff1a7816 */ /* 0x000fc4000000001a */
[-C--:B-1----:R-:W-:Y:S01]  /*1190*/  @!P0 LOP3.LUT R3, R3, R2.reuse, RZ, 0x3c, !PT ;  /* 0x0000000203038212 */ /* 0x082fe200078e3cff */
[----:B--2---:R-:W-:Y:S04]  /*11a0*/  STL [R1+0xf8], R29 ;  /* 0x0000f81d01007387 */ /* 0x004fe80000100800 */
[----:B------:R1:W-:Y:S02]  /*11b0*/  STL [R1+0x1e4], R2 ;  /* 0x0001e40201007387 */ /* 0x0003e40000100800 */
[----:B-1----:R-:W-:-:S04]  /*11c0*/  @!P0 LOP3.LUT R2, R3, R2, RZ, 0x3c, !PT ;  /* 0x0000000203028212 */ /* 0x002fc800078e3cff */
[----:B------:R-:W-:-:S05]  /*11d0*/  @!P0 LOP3.LUT R3, R3, R2, RZ, 0x3c, !PT ;  /* 0x0000000203038212 */ /* 0x000fca00078e3cff */
[----:B------:R1:W2:Y:S01]  /*11e0*/  @!P0 LDG.E.U8 R26, desc[UR20][R2.64] ;  /* 0x00000014021a8981 */ /* 0x0002a2000c1e1100 */
[----:B------:R-:W-:-:S05]  /*11f0*/  IMAD.SHL.U32 R7, R14, 0x10, RZ ;  /* 0x000000100e077824 */ /* 0x000fca00078e00ff */
[----:B------:R-:W-:-:S05]  /*1200*/  IADD3 R29, P6, PT, R7, R11, RZ ;  /* 0x0000000b071d7210 */ /* 0x000fca0007fde0ff */
[----:B------:R-:W-:Y:S01]  /*1210*/  STL [R1+0x228], R29 ;  /* 0x0002281d01007387 */ /* 0x000fe20000100800 */
[----:B------:R-:W-:Y:S01]  /*1220*/  LEA.HI.X.SX32 R28, R7, R12, 0x1, P6 ;  /* 0x0000000c071c7211 */ /* 0x000fe200030f0eff */
[----:B------:R-:W-:Y:S01]  /*1230*/  IMAD R5, R14, 0x18, RZ ;  /* 0x000000180e057824 */ /* 0x000fe200078e02ff */
[----:B------:R-:W-:Y:S01]  /*1240*/  PRMT R25, RZ, 0x7610, R25 ;  /* 0x00007610ff197816 */ /* 0x000fe20000000019 */
[----:B-1----:R-:W-:Y:S02]  /*1250*/  @!P2 IMAD.MOV.U32 R2, RZ, RZ, R29 ;  /* 0x000000ffff02a224 */ /* 0x002fe400078e001d */
[----:B------:R-:W-:Y:S01]  /*1260*/  @!P2 IMAD.MOV.U32 R3, RZ, RZ, R28 ;  /* 0x000000ffff03a224 */ /* 0x000fe200078e001c */
[----:B--2---:R1:W-:Y:S01]  /*1270*/  STL [R1+0x120], R26 ;  /* 0x0001201a01007387 */ /* 0x0043e20000100800 */
[----:B------:R-:W-:-:S03]  /*1280*/  IADD3 R7, P6, PT, R5, R11, RZ ;  /* 0x0000000b05077210 */ /* 0x000fc60007fde0ff */
[----:B------:R2:W3:Y:S04]  /*1290*/  @!P2 LDG.E.U8 R25, desc[UR20][R2.64] ;  /* 0x000000140219a981 */ /* 0x0004e8000c1e1100 */
[----:B-1----:R-:W4:Y:S01]  /*12a0*/  LDL.LU R26, [R1+0x728] ;  /* 0x00072800011a7983 */ /* 0x002f220000300800 */
[----:B--2---:R-:W-:Y:S01]  /*12b0*/  IMAD.MOV.U32 R3, RZ, RZ, R7 ;  /* 0x000000ffff037224 */ /* 0x004fe200078e0007 */
[----:B------:R-:W-:Y:S02]  /*12c0*/  LEA.HI.X.SX32 R2, R5, R12, 0x1, P6 ;  /* 0x0000000c05027211 */ /* 0x000fe400030f0eff */
[----:B------:R1:W-:Y:S02]  /*12d0*/  STL [R1+0x224], R28 ;  /* 0x0002241c01007387 */ /* 0x0003e40000100800 */
[----:B------:R-:W-:-:S02]  /*12e0*/  @!P3 LOP3.LUT R3, R3, R2, RZ, 0x3c, !PT ;  /* 0x000000020303b212 */ /* 0x000fc400078e3cff */
[----:B-1----:R-:W2:Y:S04]  /*12f0*/  LDL.LU R28, [R1+0x724] ;  /* 0x00072400011c7983 */ /* 0x002ea80000300800 */
[----:B------:R-:W5:Y:S04]  /*1300*/  LDL.LU R29, [R1+0x720] ;  /* 0x00072000011d7983 */ /* 0x000f680000300800 */
[----:B------:R-:W-:Y:S04]  /*1310*/  STL [R1+0x378], R7 ;  /* 0x0003780701007387 */ /* 0x000fe80000100800 */
[----:B------:R1:W-:Y:S02]  /*1320*/  STL [R1+0x374], R2 ;  /* 0x0003740201007387 */ /* 0x0003e40000100800 */
[----:B-1----:R-:W-:-:S04]  /*1330*/  @!P3 LOP3.LUT R2, R3, R2, RZ, 0x3c, !PT ;  /* 0x000000020302b212 */ /* 0x002fc800078e3cff */
[----:B------:R-:W-:Y:S02]  /*1340*/  @!P3 LOP3.LUT R3, R3, R2, RZ, 0x3c, !PT ;  /* 0x000000020303b212 */ /* 0x000fe400078e3cff */
[----:B----4-:R-:W-:-:S06]  /*1350*/  PRMT R26, RZ, 0x7610, R26 ;  /* 0x00007610ff1a7816 */ /* 0x010fcc000000001a */
[----:B------:R1:W4:Y:S01]  /*1360*/  @!P3 LDG.E.U8 R26, desc[UR20][R2.64] ;  /* 0x00000014021ab981 */ /* 0x000322000c1e1100 */
[----:B------:R-:W-:-:S03]  /*1370*/  IMAD.SHL.U32 R7, R14, 0x20, RZ ;  /* 0x000000200e077824 */ /* 0x000fc600078e00ff */
[----:B---3--:R3:W-:Y:S02]  /*1380*/  STL [R1+0x11c], R25 ;  /* 0x00011c1901007387 */ /* 0x0087e40000100800 */
[----:B---3--:R-:W-:-:S04]  /*1390*/  IADD3 R25, P6, PT, R7, R11, RZ ;  /* 0x0000000b07197210 */ /* 0x008fc80007fde0ff */
[----:B-1----:R-:W-:Y:S01]  /*13a0*/  LEA.HI.X.SX32 R2, R7, R12, 0x1, P6 ;  /* 0x0000000c07027211 */ /* 0x002fe200030f0eff */
[----:B------:R-:W-:-:S05]  /*13b0*/  IMAD.MOV.U32 R3, RZ, RZ, R25 ;  /* 0x000000ffff037224 */ /* 0x000fca00078e0019 */
[-C--:B------:R-:W-:Y:S02]  /*13c0*/  @!P4 LOP3.LUT R3, R3, R2.reuse, RZ, 0x3c, !PT ;  /* 0x000000020303c212 */ /* 0x080fe400078e3cff */
[----:B-----5:R-:W-:Y:S01]  /*13d0*/  PRMT R29, RZ, 0x7610, R29 ;  /* 0x00007610ff1d7816 */ /* 0x020fe2000000001d */
[----:B----4-:R1:W-:Y:S04]  /*13e0*/  STL [R1+0x114], R26 ;  /* 0x0001141a01007387 */ /* 0x0103e80000100800 */
[----:B-1----:R-:W3:Y:S04]  /*13f0*/  LDL.LU R26, [R1+0x71c] ;  /* 0x00071c00011a7983 */ /* 0x002ee80000300800 */
[----:B------:R-:W-:Y:S04]  /*1400*/  STL [R1+0x3a8], R25 ;  /* 0x0003a81901007387 */ /* 0x000fe80000100800 */
[----:B------:R1:W-:Y:S02]  /*1410*/  STL [R1+0x3a4], R2 ;  /* 0x0003a40201007387 */ /* 0x0003e40000100800 */
[----:B-1----:R-:W-:-:S04]  /*1420*/  @!P4 LOP3.LUT R2, R3, R2, RZ, 0x3c, !PT ;  /* 0x000000020302c212 */ /* 0x002fc800078e3cff */
[----:B------:R-:W-:-:S05]  /*1430*/  @!P4 LOP3.LUT R3, R3, R2, RZ, 0x3c, !PT ;  /* 0x000000020303c212 */ /* 0x000fca00078e3cff */
[----:B------:R1:W4:Y:S01]  /*1440*/  @!P4 LDG.E.U8 R29, desc[UR20][R2.64] ;  /* 0x00000014021dc981 */ /* 0x000322000c1e1100 */
[----:B------:R-:W-:Y:S01]  /*1450*/  VIADD R5, R18, 0xffffffbf ;  /* 0xffffffbf12057836 */ /* 0x000fe20000000000 */
[----:B------:R-:W-:-:S04]  /*1460*/  ISETP.GE.U32.AND P5, PT, R8, 0x7fffff58, PT ;  /* 0x7fffff580800780c */ /* 0x000fc80003fa6070 */
[----:B------:R-:W-:Y:S01]  /*1470*/  ISETP.GE.U32.AND P3, PT, R5, 0x7fffff40, PT ;  /* 0x7fffff400500780c */ /* 0x000fe20003f66070 */
[----:B------:R-:W-:-:S05]  /*1480*/  IMAD R5, R14, 0x28, RZ ;  /* 0x000000280e057824 */ /* 0x000fca00078e02ff */
[----:B------:R-:W-:-:S04]  /*1490*/  IADD3 R25, P6, PT, R5, R11, RZ ;  /* 0x0000000b05197210 */ /* 0x000fc80007fde0ff */
[----:B-1----:R-:W-:Y:S01]  /*14a0*/  LEA.HI.X.SX32 R2, R5, R12, 0x1, P6 ;  /* 0x0000000c05027211 */ /* 0x002fe200030f0eff */
[----:B------:R-:W-:Y:S01]  /*14b0*/  IMAD.MOV.U32 R3, RZ, RZ, R25 ;  /* 0x000000ffff037224 */ /* 0x000fe200078e0019 */
[----:B------:R-:W-:Y:S04]  /*14c0*/  STL [R1+0x3d8], R25 ;  /* 0x0003d81901007387 */ /* 0x000fe80000100800 */
[-C--:B------:R-:W-:Y:S02]  /*14d0*/  @!P5 LOP3.LUT R3, R3, R2.reuse, RZ, 0x3c, !PT ;  /* 0x000000020303d212 */ /* 0x080fe400078e3cff */
[----:B---3--:R-:W-:Y:S01]  /*14e0*/  PRMT R26, RZ, 0x7610, R26 ;  /* 0x00007610ff1a7816 */ /* 0x008fe2000000001a */
[----:B----4-:R-:W-:Y:S04]  /*14f0*/  STL [R1+0x134], R29 ;  /* 0x0001341d01007387 */ /* 0x010fe80000100800 */
[----:B------:R1:W-:Y:S02]  /*1500*/  STL [R1+0x3d4], R2 ;  /* 0x0003d40201007387 */ /* 0x0003e40000100800 */
[----:B-1----:R-:W-:-:S04]  /*1510*/  @!P5 LOP3.LUT R2, R3, R2, RZ, 0x3c, !PT ;  /* 0x000000020302d212 */ /* 0x002fc800078e3cff */
[----:B------:R-:W-:-:S05]  /*1520*/  @!P5 LOP3.LUT R3, R3, R2, RZ, 0x3c, !PT ;  /* 0x000000020303d212 */ /* 0x000fca00078e3cff */
[----:B------:R-:W3:Y:S01]  /*1530*/  @!P5 LDG.E.U8 R26, desc[UR20][R2.64] ;  /* 0x00000014021ad981 */ /* 0x000ee2000c1e1100 */
[----:B------:R-:W-:-:S05]  /*1540*/  VIADD R8, R18, 0xffffffcf ;  /* 0xffffffcf12087836 */ /* 0x000fca0000000000 */
[----:B------:R-:W-:Y:S01]  /*1550*/  ISETP.GE.U32.AND P0, PT, R8, 0x7fffff50, PT ;  /* 0x7fffff500800780c */ /* 0x000fe20003f06070 */
[----:B------:R-:W-:-:S05]  /*1560*/  VIADD R8, R18, 0xffffffc7 ;  /* 0xffffffc712087836 */ /* 0x000fca0000000000 */
[----:B------:R-:W-:Y:S01]  /*1570*/  ISETP.GE.U32.AND P2, PT, R8, 0x7fffff48, PT ;  /* 0x7fffff480800780c */ /* 0x000fe20003f46070 */
[----:B------:R-:W-:-:S05]  /*1580*/  IMAD R8, R14, 0x30, RZ ;  /* 0x000000300e087824 */ /* 0x000fca00078e02ff */
[----:B------:R-:W-:-:S05]  /*1590*/  IADD3 R29, P6, PT, R8, R11, RZ ;  /* 0x0000000b081d7210 */ /* 0x000fca0007fde0ff */
[----:B------:R-:W-:Y:S01]  /*15a0*/  STL [R1+0x408], R29 ;  /* 0x0004081d01007387 */ /* 0x000fe20000100800 */
[----:B------:R-:W-:-:S03]  /*15b0*/  VIADD R7, R18, 0xffffffb7 ;  /* 0xffffffb712077836 */ /* 0x000fc60000000000 */
[----:B---3--:R1:W-:Y:S04]  /*15c0*/  STL [R1+0x128], R26 ;  /* 0x0001281a01007387 */ /* 0x0083e80000100800 */
[----:B-1----:R-:W3:Y:S01]  /*15d0*/  LDL.LU R26, [R1+0x718] ;  /* 0x00071800011a7983 */ /* 0x002ee20000300800 */
[----:B------:R-:W-:Y:S01]  /*15e0*/  ISETP.GE.U32.AND P4, PT, R7, 0x7fffff38, PT ;  /* 0x7fffff380700780c */ /* 0x000fe20003f86070 */
[----:B------:R-:W-:Y:S01]  /*15f0*/  IMAD R7, R14, 0x38, RZ ;  /* 0x000000380e077824 */ /* 0x000fe200078e02ff */
[----:B------:R-:W-:Y:S01]  /*1600*/  LEA.HI.X.SX32 R25, R8, R12, 0x1, P6 ;  /* 0x0000000c08197211 */ /* 0x000fe200030f0eff */
[----:B------:R-:W-:Y:S01]  /*1610*/  @!P0 IMAD.MOV.U32 R2, RZ, RZ, R29 ;  /* 0x000000ffff028224 */ /* 0x000fe200078e001d */
[----:B--2---:R-:W-:Y:S02]  /*1620*/  PRMT R28, RZ, 0x7610, R28 ;  /* 0x00007610ff1c7816 */ /* 0x004fe4000000001c */
[----:B------:R-:W-:Y:S01]  /*1630*/  IADD3 R8, P6, PT, R7, R11, RZ ;  /* 0x0000000b07087210 */ /* 0x000fe20007fde0ff */
[----:B------:R-:W-:-:S05]  /*1640*/  @!P0 IMAD.MOV.U32 R3, RZ, RZ, R25 ;  /* 0x000000ffff038224 */ /* 0x000fca00078e0019 */
[----:B------:R1:W2:Y:S04]  /*1650*/  @!P0 LDG.E.U8 R28, desc[UR20][R2.64] ;  /* 0x00000014021c8981 */ /* 0x0002a8000c1e1100 */
[----:B------:R4:W-:Y:S01]  /*1660*/  STL [R1+0x404], R25 ;  /* 0x0004041901007387 */ /* 0x0009e20000100800 */
[----:B-1----:R-:W-:Y:S01]  /*1670*/  IMAD.MOV.U32 R3, RZ, RZ, R8 ;  /* 0x000000ffff037224 */ /* 0x002fe200078e0008 */
[----:B------:R-:W-:Y:S02]  /*1680*/  LEA.HI.X.SX32 R2, R7, R12, 0x1, P6 ;  /* 0x0000000c07027211 */ /* 0x000fe400030f0eff */
[----:B----4-:R-:W4:Y:S02]  /*1690*/  LDL.LU R25, [R1+0x714] ;  /* 0x0007140001197983 */ /* 0x010f240000300800 */
[----:B------:R-:W-:-:S02]  /*16a0*/  @!P2 LOP3.LUT R3, R3, R2, RZ, 0x3c, !PT ;  /* 0x000000020303a212 */ /* 0x000fc400078e3cff */
[----:B------:R-:W5:Y:S04]  /*16b0*/  LDL.LU R29, [R1+0x710] ;  /* 0x00071000011d7983 */ /* 0x000f680000300800 */
[----:B------:R-:W-:Y:S04]  /*16c0*/  STL [R1+0x5a8], R8 ;  /* 0x0005a80801007387 */ /* 0x000fe80000100800 */
[----:B------:R1:W-:Y:S02]  /*16d0*/  STL [R1+0x434], R2 ;  /* 0x0004340201007387 */ /* 0x0003e40000100800 */
[----:B-1----:R-:W-:-:S04]  /*16e0*/  @!P2 LOP3.LUT R2, R3, R2, RZ, 0x3c, !PT ;  /* 0x000000020302a212 */ /* 0x002fc800078e3cff */
[----:B------:R-:W-:Y:S02]  /*16f0*/  @!P2 LOP3.LUT R3, R3, R2, RZ, 0x3c, !PT ;  /* 0x000000020303a212 */ /* 0x000fe400078e3cff */
[----:B---3--:R-:W-:-:S06]  /*1700*/  PRMT R26, RZ, 0x7610, R26 ;  /* 0x00007610ff1a7816 */ /* 0x008fcc000000001a */
[----:B------:R1:W3:Y:S01]  /*1710*/  @!P2 LDG.E.U8 R26, desc[UR20][R2.64] ;  /* 0x00000014021aa981 */ /* 0x0002e2000c1e1100 */
[----:B------:R-:W-:-:S05]  /*1720*/  VIADD R5, R18, 0xffffffaf ;  /* 0xffffffaf12057836 */ /* 0x000fca0000000000 */
[----:B------:R-:W-:Y:S01]  /*1730*/  ISETP.GE.U32.AND P5, PT, R5, 0x7fffff30, PT ;  /* 0x7fffff300500780c */ /* 0x000fe20003fa6070 */
[----:B------:R-:W-:Y:S01]  /*1740*/  IMAD.SHL.U32 R5, R14, 0x40, RZ ;  /* 0x000000400e057824 */ /* 0x000fe200078e00ff */
[----:B--2---:R2:W-:Y:S04]  /*1750*/  STL [R1+0x124], R28 ;  /* 0x0001241c01007387 */ /* 0x0045e80000100800 */
[----:B--2---:R-:W-:-:S04]  /*1760*/  IADD3 R28, P6, PT, R5, R11, RZ ;  /* 0x0000000b051c7210 */ /* 0x004fc80007fde0ff */
[----:B-1----:R-:W-:Y:S01]  /*1770*/  LEA.HI.X.SX32 R2, R5, R12, 0x1, P6 ;  /* 0x0000000c05027211 */ /* 0x002fe200030f0eff */
[----:B------:R-:W-:-:S05]  /*1780*/  IMAD.MOV.U32 R3, RZ, RZ, R28 ;  /* 0x000000ffff037224 */ /* 0x000fca00078e001c */
[-C--:B------:R-:W-:Y:S02]  /*1790*/  @!P3 LOP3.LUT R3, R3, R2.reuse, RZ, 0x3c, !PT ;  /* 0x000000020303b212 */ /* 0x080fe400078e3cff */
[----:B-----5:R-:W-:Y:S01]  /*17a0*/  PRMT R29, RZ, 0x7610, R29 ;  /* 0x00007610ff1d7816 */ /* 0x020fe2000000001d */
[----:B---3--:R1:W-:Y:S04]  /*17b0*/  STL [R1+0x130], R26 ;  /* 0x0001301a01007387 */ /* 0x0083e80000100800 */
[----:B-1----:R-:W2:Y:S04]  /*17c0*/  LDL.LU R26, [R1+0x70c] ;  /* 0x00070c00011a7983 */ /* 0x002ea80000300800 */
[----:B------:R-:W-:Y:S04]  /*17d0*/  STL [R1+0x5ac], R28 ;  /* 0x0005ac1c01007387 */ /* 0x000fe80000100800 */
[----:B------:R1:W-:Y:S02]  /*17e0*/  STL [R1+0x59c], R2 ;  /* 0x00059c0201007387 */ /* 0x0003e40000100800 */
[----:B-1----:R-:W-:-:S04]  /*17f0*/  @!P3 LOP3.LUT R2, R3, R2, RZ, 0x3c, !PT ;  /* 0x000000020302b212 */ /* 0x002fc800078e3cff */
[----:B------:R-:W-:-:S05]  /*1800*/  @!P3 LOP3.LUT R3, R3, R2, RZ, 0x3c, !PT ;  /* 0x000000020303b212 */ /* 0x000fca00078e3cff */
[----:B------:R1:W3:Y:S01]  /*1810*/  @!P3 LDG.E.U8 R29, desc[UR20][R2.64] ;  /* 0x00000014021db981 */ /* 0x0002e2000c1e1100 */
[----:B------:R-:W-:-:S05]  /*1820*/  VIADD R7, R18, 0xffffff9f ;  /* 0xffffff9f12077836 */ /* 0x000fca0000000000 */
[----:B------:R-:W-:Y:S01]  /*1830*/  ISETP.GE.U32.AND P2, PT, R7, 0x7fffff20, PT ;  /* 0x7fffff200700780c */ /* 0x000fe20003f46070 */
[----:B------:R-:W-:-:S05]  /*1840*/  IMAD R7, R14, 0x48, RZ ;  /* 0x000000480e077824 */ /* 0x000fca00078e02ff */
[----:B------:R-:W-:-:S04]  /*1850*/  IADD3 R28, P6, PT, R7, R11, RZ ;  /* 0x0000000b071c7210 */ /* 0x000fc80007fde0ff */
[----:B-1----:R-:W-:Y:S01]  /*1860*/  LEA.HI.X.SX32 R2, R7, R12, 0x1, P6 ;  /* 0x0000000c07027211 */ /* 0x002fe200030f0eff */
[----:B------:R-:W-:Y:S01]  /*1870*/  IMAD.MOV.U32 R3, RZ, RZ, R28 ;  /* 0x000000ffff037224 */ /* 0x000fe200078e001c */
[----:B------:R-:W-:Y:S04]  /*1880*/  STL [R1+0x5a0], R28 ;  /* 0x0005a01c01007387 */ /* 0x000fe80000100800 */
[-C--:B------:R-:W-:Y:S02]  /*1890*/  @!P4 LOP3.LUT R3, R3, R2.reuse, RZ, 0x3c, !PT ;  /* 0x000000020303c212 */ /* 0x080fe400078e3cff */
[----:B----4-:R-:W-:Y:S01]  /*18a0*/  PRMT R25, RZ, 0x7610, R25 ;  /* 0x00007610ff197816 */ /* 0x010fe20000000019 */
[----:B---3--:R-:W-:Y:S04]  /*18b0*/  STL [R1+0x118], R29 ;  /* 0x0001181d01007387 */ /* 0x008fe80000100800 */
[----:B------:R1:W-:Y:S02]  /*18c0*/  STL [R1+0x590], R2 ;  /* 0x0005900201007387 */ /* 0x0003e40000100800 */
[----:B-1----:R-:W-:-:S04]  /*18d0*/  @!P4 LOP3.LUT R2, R3, R2, RZ, 0x3c, !PT ;  /* 0x000000020302c212 */ /* 0x002fc800078e3cff */
[----:B------:R-:W-:-:S05]  /*18e0*/  @!P4 LOP3.LUT R3, R3, R2, RZ, 0x3c, !PT ;  /* 0x000000020303c212 */ /* 0x000fca00078e3cff */
[----:B------:R1:W3:Y:S01]  /*18f0*/  @!P4 LDG.E.U8 R25, desc[UR20][R2.64] ;  /* 0x000000140219c981 */ /* 0x0002e2000c1e1100 */
[----:B------:R-:W-:-:S05]  /*1900*/  IMAD R5, R14, 0x50, RZ ;  /* 0x000000500e057824 */ /* 0x000fca00078e02ff */
[----:B------:R-:W-:-:S04]  /*1910*/  IADD3 R29, P6, PT, R5, R11, RZ ;  /* 0x0000000b051d7210 */ /* 0x000fc80007fde0ff */
[----:B------:R-:W-:Y:S01]  /*1920*/  LEA.HI.X.SX32 R28, R5, R12, 0x1, P6 ;  /* 0x0000000c051c7211 */ /* 0x000fe200030f0eff */
[----:B-1----:R-:W-:Y:S01]  /*1930*/  @!P5 IMAD.MOV.U32 R2, RZ, RZ, R29 ;  /* 0x000000ffff02d224 */ /* 0x002fe200078e001d */
[----:B--2---:R-:W-:-:S03]  /*1940*/  PRMT R26, RZ, 0x7610, R26 ;  /* 0x00007610ff1a7816 */ /* 0x004fc6000000001a */
[----:B------:R-:W-:Y:S01]  /*1950*/  @!P5 IMAD.MOV.U32 R3, RZ, RZ, R28 ;  /* 0x000000ffff03d224 */ /* 0x000fe200078e001c */
[----:B------:R-:W-:Y:S04]  /*1960*/  STL [R1+0x598], R29 ;  /* 0x0005981d01007387 */ /* 0x000fe80000100800 */
[----:B------:R1:W2:Y:S01]  /*1970*/  @!P5 LDG.E.U8 R26, desc[UR20][R2.64] ;  /* 0x00000014021ad981 */ /* 0x0002a2000c1e1100 */
[----:B------:R-:W-:Y:S02]  /*1980*/  IMAD R7, R14, 0x58, RZ ;  /* 0x000000580e077824 */ /* 0x000fe400078e02ff */
[----:B------:R-:W-:Y:S01]  /*1990*/  VIADD R8, R18, 0xffffffa7 ;  /* 0xffffffa712087836 */ /* 0x000fe20000000000 */
[----:B---3--:R3:W-:Y:S04]  /*19a0*/  STL [R1+0x110], R25 ;  /* 0x0001101901007387 */ /* 0x0087e80000100800 */
[----:B---3--:R-:W3:Y:S04]  /*19b0*/  LDL.LU R25, [R1+0x708] ;  /* 0x0007080001197983 */ /* 0x008ee80000300800 */
[----:B------:R4:W-:Y:S04]  /*19c0*/  STL [R1+0x594], R28 ;  /* 0x0005941c01007387 */ /* 0x0009e80000100800 */
[----:B----4-:R-:W4:Y:S04]  /*19d0*/  LDL.LU R28, [R1+0x704] ;  /* 0x00070400011c7983 */ /* 0x010f280000300800 */
[----:B------:R-:W5:Y:S01]  /*19e0*/  LDL.LU R29, [R1+0x700] ;  /* 0x00070000011d7983 */ /* 0x000f620000300800 */
[----:B------:R-:W-:-:S02]  /*19f0*/  IADD3 R5, P6, PT, R7, R11, RZ ;  /* 0x0000000b07057210 */ /* 0x000fc40007fde0ff */
[----:B------:R-:W-:Y:S01]  /*1a00*/  ISETP.GE.U32.AND P0, PT, R8, 0x7fffff28, PT ;  /* 0x7fffff280800780c */ /* 0x000fe20003f06070 */
[----:B-1----:R-:W-:Y:S01]  /*1a10*/  VIADD R2, R18, 0xffffff87 ;  /* 0xffffff8712027836 */ /* 0x002fe20000000000 */
[----:B------:R-:W-:Y:S01]  /*1a20*/  LEA.HI.X.SX32 R7, R7, R12, 0x1, P6 ;  /* 0x0000000c07077211 */ /* 0x000fe200030f0eff */
[----:B------:R-:W-:-:S03]  /*1a30*/  IMAD.MOV.U32 R3, RZ, RZ, R5 ;  /* 0x000000ffff037224 */ /* 0x000fc600078e0005 */
[----:B------:R-:W-:Y:S01]  /*1a40*/  ISETP.GE.U32.AND P5, PT, R2, 0x7fffff08, PT ;  /* 0x7fffff080200780c */ /* 0x000fe20003fa6070 */
[----:B------:R-:W-:Y:S02]  /*1a50*/  IMAD.MOV.U32 R2, RZ, RZ, R7 ;  /* 0x000000ffff027224 */ /* 0x000fe400078e0007 */
[----:B------:R-:W-:Y:S01]  /*1a60*/  VIADD R8, R18, 0xffffff97 ;  /* 0xffffff9712087836 */ /* 0x000fe20000000000 */
[----:B--2---:R1:W-:Y:S03]  /*1a70*/  STL [R1+0x12c], R26 ;  /* 0x00012c1a01007387 */ /* 0x0043e60000100800 */
[-C--:B------:R-:W-:Y:S02]  /*1a80*/  @!P0 LOP3.LUT R3, R3, R2.reuse, RZ, 0x3c, !PT ;  /* 0x0000000203038212 */ /* 0x080fe400078e3cff */
[----:B------:R-:W-:Y:S01]  /*1a90*/  ISETP.GE.U32.AND P3, PT, R8, 0x7fffff18, PT ;  /* 0x7fffff180800780c */ /* 0x000fe20003f66070 */
[----:B------:R-:W-:Y:S01]  /*1aa0*/  VIADD R8, R18, 0xffffff8f ;  /* 0xffffff8f12087836 */ /* 0x000fe20000000000 */
[----:B------:R-:W-:Y:S01]  /*1ab0*/  @!P0 LOP3.LUT R2, R3, R2, RZ, 0x3c, !PT ;  /* 0x0000000203028212 */ /* 0x000fe200078e3cff */
[----:B-1----:R-:W2:Y:S04]  /*1ac0*/  LDL.LU R26, [R1+0x6fc] ;  /* 0x0006fc00011a7983 */ /* 0x002ea80000300800 */
[----:B------:R1:W-:Y:S01]  /*1ad0*/  STL [R1+0x584], R5 ;  /* 0x0005840501007387 */ /* 0x0003e20000100800 */
[----:B------:R-:W-:-:S02]  /*1ae0*/  ISETP.GE.U32.AND P4, PT, R8, 0x7fffff10, PT ;  /* 0x7fffff100800780c */ /* 0x000fc40003f86070 */
[----:B------:R-:W-:Y:S01]  /*1af0*/  @!P0 LOP3.LUT R3, R3, R2, RZ, 0x3c, !PT ;  /* 0x0000000203038212 */ /* 0x000fe200078e3cff */
[----:B-1----:R-:W-:-:S05]  /*1b00*/  IMAD R5, R14, 0x60, RZ ;  /* 0x000000600e057824 */ /* 0x002fca00078e02ff */
[----:B------:R-:W-:Y:S01]  /*1b10*/  IADD3 R8, P6, PT, R5, R11, RZ ;  /* 0x0000000b05087210 */ /* 0x000fe20007fde0ff */
[----:B------:R-:W-:Y:S04]  /*1b20*/  STL [R1+0x4c0], R7 ;  /* 0x0004c00701007387 */ /* 0x000fe80000100800 */
[----:B------:R-:W-:Y:S01]  /*1b30*/  STL [R1+0x4e8], R8 ;  /* 0x0004e80801007387 */ /* 0x000fe20000100800 */
[----:B---3--:R-:W-:-:S06]  /*1b40*/  PRMT R25, RZ, 0x7610, R25 ;  /* 0x00007610ff197816 */ /* 0x008fcc0000000019 */
[----:B------:R1:W3:Y:S02]  /*1b50*/  @!P0 LDG.E.U8 R25, desc[UR20][R2.64] ;  /* 0x0000001402198981 */ /* 0x0002e4000c1e1100 */
[----:B-1----:R-:W-:Y:S01]  /*1b60*/  IMAD.MOV.U32 R3, RZ, RZ, R8 ;  /* 0x000000ffff037224 */ /* 0x002fe200078e0008 */
[----:B------:R-:W-:-:S04]  /*1b70*/  LEA.HI.X.SX32 R2, R5, R12, 0x1, P6 ;  /* 0x0000000c05027211 */ /* 0x000fc800030f0eff */
[-C--:B------:R-:W-:Y:S01]  /*1b80*/  @!P2 LOP3.LUT R3, R3, R2.reuse, RZ, 0x3c, !PT ;  /* 0x000000020303a212 */ /* 0x080fe200078e3cff */
[----:B------:R1:W-:Y:S01]  /*1b90*/  STL [R1+0x4e4], R2 ;  /* 0x0004e40201007387 */ /* 0x0003e20000100800 */
[----:B-----5:R-:W-:Y:S02]  /*1ba0*/  PRMT R29, RZ, 0x7610, R29 ;  /* 0x00007610ff1d7816 */ /* 0x020fe4000000001d */
[----:B-1----:R-:W-:-:S04]  /*1bb0*/  @!P2 LOP3.LUT R2, R3, R2, RZ, 0x3c, !PT ;  /* 0x000000020302a212 */ /* 0x002fc800078e3cff */
[----:B------:R-:W-:-:S05]  /*1bc0*/  @!P2 LOP3.LUT R3, R3, R2, RZ, 0x3c, !PT ;  /* 0x000000020303a212 */ /* 0x000fca00078e3cff */
[----:B------:R1:W5:Y:S01]  /*1bd0*/  @!P2 LDG.E.U8 R29, desc[UR20][R2.64] ;  /* 0x00000014021da981 */ /* 0x000362000c1e1100 */
[----:B------:R-:W-:-:S05]  /*1be0*/  VIADD R7, R18, 0xfffffff6 ;  /* 0xfffffff612077836 */ /* 0x000fca0000000000 */
[----:B------:R-:W-:Y:S01]  /*1bf0*/  ISETP.GE.U32.AND P0, PT, R7, 0x7fffff77, PT ;  /* 0x7fffff770700780c */ /* 0x000fe20003f06070 */
[----:B------:R-:W-:Y:S01]  /*1c00*/  IMAD R7, R14, 0x68, RZ ;  /* 0x000000680e077824 */ /* 0x000fe200078e02ff */
[----:B----4-:R-:W-:Y:S01]  /*1c10*/  PRMT R28, RZ, 0x7610, R28 ;  /* 0x00007610ff1c7816 */ /* 0x010fe2000000001c */
[----:B---3--:R3:W-:Y:S03]  /*1c20*/  STL [R1+0x10c], R25 ;  /* 0x00010c1901007387 */ /* 0x0087e60000100800 */
[----:B---3--:R-:W-:-:S04]  /*1c30*/  IADD3 R25, P6, PT, R7, R11, RZ ;  /* 0x0000000b07197210 */ /* 0x008fc80007fde0ff */
[----:B-1----:R-:W-:Y:S01]  /*1c40*/  LEA.HI.X.SX32 R2, R7, R12, 0x1, P6 ;  /* 0x0000000c07027211 */ /* 0x002fe200030f0eff */
[----:B------:R-:W-:Y:S01]  /*1c50*/  IMAD.MOV.U32 R3, RZ, RZ, R25 ;  /* 0x000000ffff037224 */ /* 0x000fe200078e0019 */
[----:B------:R-:W-:Y:S04]  /*1c60*/  STL [R1+0x510], R25 ;  /* 0x0005101901007387 */ /* 0x000fe80000100800 */
[-C--:B------:R-:W-:Y:S01]  /*1c70*/  @!P3 LOP3.LUT R3, R3, R2.reuse, RZ, 0x3c, !PT ;  /* 0x000000020303b212 */ /* 0x080fe200078e3cff */
[----:B-----5:R-:W-:Y:S04]  /*1c80*/  STL [R1+0x100], R29 ;  /* 0x0001001d01007387 */ /* 0x020fe80000100800 */
        /* <DEDUP_REMOVED lines=12> */
[----:B------:R-:W-:-:S03]  /*1d50*/  IMAD R7, R14, 0x78, RZ ;  /* 0x000000780e077824 */ /* 0x000fc600078e02ff */
[----:B---3--:R3:W-:Y:S04]  /*1d60*/  STL [R1+0x108], R28 ;  /* 0x0001081c01007387 */ /* 0x0087e80000100800 */
[----:B---3--:R-:W3:Y:S04]  /*1d70*/  LDL.LU R28, [R1+0x6f8] ;  /* 0x0006f800011c7983 */ /* 0x008ee80000300800 */
[----:B------:R4:W-:Y:S04]  /*1d80*/  STL [R1+0x534], R25 ;  /* 0x0005341901007387 */ /* 0x0009e80000100800 */
[----:B----4-:R-:W4:Y:S04]  /*1d90*/  LDL.LU R25, [R1+0x6f4] ;  /* 0x0006f40001197983 */ /* 0x010f280000300800 */
[----:B------:R-:W5:Y:S01]  /*1da0*/  LDL.LU R29, [R1+0x6f0] ;  /* 0x0006f000011d7983 */ /* 0x000f620000300800 */
[----:B------:R-:W-:Y:S01]  /*1db0*/  IADD3 R5, P6, PT, R7, R11, RZ ;  /* 0x0000000b07057210 */ /* 0x000fe20007fde0ff */
[----:B-1----:R-:W-:-:S03]  /*1dc0*/  VIADD R2, R18, 0xffffffde ;  /* 0xffffffde12027836 */ /* 0x002fc60000000000 */
[----:B------:R-:W-:Y:S01]  /*1dd0*/  LEA.HI.X.SX32 R7, R7, R12, 0x1, P6 ;  /* 0x0000000c07077211 */ /* 0x000fe200030f0eff */
[----:B------:R-:W-:Y:S01]  /*1de0*/  IMAD.MOV.U32 R3, RZ, RZ, R5 ;  /* 0x000000ffff037224 */ /* 0x000fe200078e0005 */
[----:B------:R-:W-:Y:S01]  /*1df0*/  ISETP.GE.U32.AND P4, PT, R2, 0x7fffff5f, PT ;  /* 0x7fffff5f0200780c */ /* 0x000fe20003f86070 */
[----:B------:R-:W-:Y:S02]  /*1e00*/  VIADD R8, R18, 0xffffffee ;  /* 0xffffffee12087836 */ /* 0x000fe40000000000 */
[----:B------:R-:W-:Y:S01]  /*1e10*/  IMAD.MOV.U32 R2, RZ, RZ, R7 ;  /* 0x000000ffff027224 */ /* 0x000fe200078e0007 */
[----:B--2---:R1:W-:Y:S02]  /*1e20*/  STL [R1+0x104], R26 ;  /* 0x0001041a01007387 */ /* 0x0043e40000100800 */
[----:B------:R-:W-:Y:S02]  /*1e30*/  ISETP.GE.U32.AND P2, PT, R8, 0x7fffff6f, PT ;  /* 0x7fffff6f0800780c */ /* 0x000fe40003f46070 */
[----:B------:R-:W-:Y:S01]  /*1e40*/  @!P5 LOP3.LUT R3, R3, R2, RZ, 0x3c, !PT ;  /* 0x000000020303d212 */ /* 0x000fe200078e3cff */
[----:B------:R-:W-:-:S03]  /*1e50*/  VIADD R8, R18, 0xffffffe6 ;  /* 0xffffffe612087836 */ /* 0x000fc60000000000 */
[C---:B------:R-:W-:Y:S01]  /*1e60*/  @!P5 LOP3.LUT R2, R3.reuse, R2, RZ, 0x3c, !PT ;  /* 0x000000020302d212 */ /* 0x040fe200078e3cff */
[----:B-1----:R-:W2:Y:S04]  /*1e70*/  LDL.LU R26, [R1+0x6ec] ;  /* 0x0006ec00011a7983 */ /* 0x002ea80000300800 */
[----:B------:R1:W-:Y:S01]  /*1e80*/  STL [R1+0x560], R5 ;  /* 0x0005600501007387 */ /* 0x0003e20000100800 */
[----:B------:R-:W-:Y:S02]  /*1e90*/  ISETP.GE.U32.AND P3, PT, R8, 0x7fffff67, PT ;  /* 0x7fffff670800780c */ /* 0x000fe40003f66070 */
        /* <DEDUP_REMOVED lines=99> */
[----:B---3--:R-:W3:Y:S01]  /*24d0*/  LDL.LU R28, [R1+0x6d8] ;  /* 0x0006d800011c7983 */ /* 0x008ee20000300800 */
[----:B------:R-:W-:Y:S01]  /*24e0*/  IADD3 R5, P6, PT, R7, R11, RZ ;  /* 0x0000000b07057210 */ /* 0x000fe20007fde0ff */
[----:B-1----:R-:W-:-:S03]  /*24f0*/  VIADD R2, R18, 0xffffff9e ;  /* 0xffffff9e12027836 */ /* 0x002fc60000000000 */
[----:B------:R-:W-:Y:S01]  /*2500*/  LEA.HI.X.SX32 R7, R7, R12, 0x1, P6 ;  /* 0x0000000c07077211 */ /* 0x000fe200030f0eff */
[----:B------:R-:W-:Y:S01]  /*2510*/  IMAD.MOV.U32 R3, RZ, RZ, R5 ;  /* 0x000000ffff037224 */ /* 0x000fe200078e0005 */
[----:B------:R-:W-:-:S03]  /*2520*/  ISETP.GE.U32.AND P2, PT, R2, 0x7fffff1f, PT ;  /* 0x7fffff1f0200780c */ /* 0x000fc60003f46070 */
[----:B------:R-:W-:Y:S01]  /*2530*/  IMAD.MOV.U32 R2, RZ, RZ, R7 ;  /* 0x000000ffff027224 */ /* 0x000fe200078e0007 */
[----:B------:R1:W-:Y:S04]  /*2540*/  STL [R1+0x438], R25 ;  /* 0x0004381901007387 */ /* 0x0003e80000100800 */
[-C--:B------:R-:W-:Y:S01]  /*2550*/  @!P3 LOP3.LUT R3, R3, R2.reuse, RZ, 0x3c, !PT ;  /* 0x000000020303b212 */ /* 0x080fe200078e3cff */
[----:B-1----:R-:W4:Y:S04]  /*2560*/  LDL.LU R25, [R1+0x6d4] ;  /* 0x0006d40001197983 */ /* 0x002f280000300800 */
[----:B------:R-:W5:Y:S01]  /*2570*/  LDL.LU R29, [R1+0x6d0] ;  /* 0x0006d000011d7983 */ /* 0x000f620000300800 */
[----:B------:R-:W-:-:S03]  /*2580*/  @!P3 LOP3.LUT R2, R3, R2, RZ, 0x3c, !PT ;  /* 0x000000020302b212 */ /* 0x000fc600078e3cff */
[----:B--2---:R1:W-:Y:S01]  /*2590*/  STL [R1+0xdc], R26 ;  /* 0x0000dc1a01007387 */ /* 0x0043e20000100800 */
[----:B------:R-:W-:-:S03]  /*25a0*/  @!P3 LOP3.LUT R3, R3, R2, RZ, 0x3c, !PT ;  /* 0x000000020303b212 */ /* 0x000fc600078e3cff */
[----:B-1----:R-:W2:Y:S01]  /*25b0*/  LDL.LU R26, [R1+0x6cc] ;  /* 0x0006cc00011a7983 */ /* 0x002ea20000300800 */
[----:B---3--:R-:W-:-:S06]  /*25c0*/  PRMT R28, RZ, 0x7610, R28 ;  /* 0x00007610ff1c7816 */ /* 0x008fcc000000001c */
[----:B------:R1:W3:Y:S01]  /*25d0*/  @!P3 LDG.E.U8 R28, desc[UR20][R2.64] ;  /* 0x00000014021cb981 */ /* 0x0002e2000c1e1100 */
[----:B------:R-:W-:-:S03]  /*25e0*/  VIADD R8, R18, 0xffffffae ;  /* 0xffffffae12087836 */ /* 0x000fc60000000000 */
[----:B------:R0:W-:Y:S02]  /*25f0*/  STL [R1+0x464], R5 ;  /* 0x0004640501007387 */ /* 0x0001e40000100800 */
[----:B------:R-:W-:Y:S01]  /*2600*/  ISETP.GE.U32.AND P5, PT, R8, 0x7fffff2f, PT ;  /* 0x7fffff2f0800780c */ /* 0x000fe20003fa6070 */
[----:B------:R-:W-:Y:S02]  /*2610*/  VIADD R8, R18, 0xffffffa6 ;  /* 0xffffffa612087836 */ /* 0x000fe40000000000 */
[----:B0-----:R-:W-:-:S03]  /*2620*/  IMAD R5, R14, 0x49, RZ ;  /* 0x000000490e057824 */ /* 0x001fc600078e02ff */
[----:B------:R-:W-:Y:S02]  /*2630*/  ISETP.GE.U32.AND P0, PT, R8, 0x7fffff27, PT ;  /* 0x7fffff270800780c */ /* 0x000fe40003f06070 */
[----:B------:R-:W-:-:S04]  /*2640*/  IADD3 R8, P6, PT, R5, R11, RZ ;  /* 0x0000000b05087210 */ /* 0x000fc80007fde0ff */
[----:B-1----:R-:W-:Y:S01]  /*2650*/  LEA.HI.X.SX32 R2, R5, R12, 0x1, P6 ;  /* 0x0000000c05027211 */ /* 0x002fe200030f0eff */
[----:B------:R-:W-:Y:S01]  /*2660*/  IMAD.MOV.U32 R3, RZ, RZ, R8 ;  /* 0x000000ffff037224 */ /* 0x000fe200078e0008 */
[----:B------:R0:W-:Y:S04]  /*2670*/  STL [R1+0x460], R7 ;  /* 0x0004600701007387 */ /* 0x0001e80000100800 */
[-C--:B------:R-:W-:Y:S01]  /*2680*/  @!P4 LOP3.LUT R3, R3, R2.reuse, RZ, 0x3c, !PT ;  /* 0x000000020303c212 */ /* 0x080fe200078e3cff */
[----:B------:R-:W-:Y:S04]  /*2690*/  STL [R1+0x484], R8 ;  /* 0x0004840801007387 */ /* 0x000fe80000100800 */
[----:B------:R1:W-:Y:S01]  /*26a0*/  STL [R1+0x480], R2 ;  /* 0x0004800201007387 */ /* 0x0003e20000100800 */
[----:B--2---:R-:W-:Y:S01]  /*26b0*/  PRMT R26, RZ, 0x7610, R26 ;  /* 0x00007610ff1a7816 */ /* 0x004fe2000000001a */
[----:B0-----:R-:W-:Y:S01]  /*26c0*/  VIADD R7, R18, 0xffffff96 ;  /* 0xffffff9612077836 */ /* 0x001fe20000000000 */
[----:B-1----:R-:W-:-:S04]  /*26d0*/  @!P4 LOP3.LUT R2, R3, R2, RZ, 0x3c, !PT ;  /* 0x000000020302c212 */ /* 0x002fc800078e3cff */
[----:B------:R-:W-:Y:S02]  /*26e0*/  @!P4 LOP3.LUT R3, R3, R2, RZ, 0x3c, !PT ;  /* 0x000000020303c212 */ /* 0x000fe400078e3cff */
[----:B------:R-:W-:Y:S01]  /*26f0*/  ISETP.GE.U32.AND P3, PT, R7, 0x7fffff17, PT ;  /* 0x7fffff170700780c */ /* 0x000fe20003f66070 */
[----:B------:R-:W-:Y:S02]  /*2700*/  IMAD R7, R14, 0x51, RZ ;  /* 0x000000510e077824 */ /* 0x000fe400078e02ff */
[----:B------:R0:W2:Y:S01]  /*2710*/  @!P4 LDG.E.U8 R26, desc[UR20][R2.64] ;  /* 0x00000014021ac981 */ /* 0x0000a2000c1e1100 */
[----:B----4-:R-:W-:-:S03]  /*2720*/  PRMT R25, RZ, 0x7610, R25 ;  /* 0x00007610ff197816 */ /* 0x010fc60000000019 */
[----:B---3--:R1:W-:Y:S02]  /*2730*/  STL [R1+0xd8], R28 ;  /* 0x0000d81c01007387 */ /* 0x0083e40000100800 */
[----:B-1----:R-:W-:-:S04]  /*2740*/  IADD3 R28, P6, PT, R7, R11, RZ ;  /* 0x0000000b071c7210 */ /* 0x002fc80007fde0ff */
[----:B0-----:R-:W-:Y:S01]  /*2750*/  LEA.HI.X.SX32 R3, R7, R12, 0x1, P6 ;  /* 0x0000000c07037211 */ /* 0x001fe200030f0eff */
[----:B------:R-:W-:-:S05]  /*2760*/  @!P5 IMAD.MOV.U32 R2, RZ, RZ, R28 ;  /* 0x000000ffff02d224 */ /* 0x000fca00078e001c */
[----:B------:R0:W3:Y:S01]  /*2770*/  @!P5 LDG.E.U8 R25, desc[UR20][R2.64] ;  /* 0x000000140219d981 */ /* 0x0000e2000c1e1100 */
[----:B------:R-:W-:-:S03]  /*2780*/  IMAD R5, R14, 0x59, RZ ;  /* 0x000000590e057824 */ /* 0x000fc600078e02ff */
[----:B------:R-:W-:Y:S01]  /*2790*/  STL [R1+0x4a4], R28 ;  /* 0x0004a41c01007387 */ /* 0x000fe20000100800 */
[----:B------:R-:W-:Y:S01]  /*27a0*/  VIADD R8, R18, 0xffffff8e ;  /* 0xffffff8e12087836 */ /* 0x000fe20000000000 */
[----:B-----5:R-:W-:Y:S01]  /*27b0*/  PRMT R29, RZ, 0x7610, R29 ;  /* 0x00007610ff1d7816 */ /* 0x020fe2000000001d */
[----:B------:R-:W-:-:S03]  /*27c0*/  IMAD R7, R14, 0x61, RZ ;  /* 0x000000610e077824 */ /* 0x000fc600078e02ff */
[----:B------:R-:W-:Y:S01]  /*27d0*/  ISETP.GE.U32.AND P4, PT, R8, 0x7fffff0f, PT ;  /* 0x7fffff0f0800780c */ /* 0x000fe20003f86070 */
[----:B------:R-:W-:Y:S01]  /*27e0*/  VIADD R8, R18, 0xffffff86 ;  /* 0xffffff8612087836 */ /* 0x000fe20000000000 */
[----:B--2---:R1:W-:Y:S02]  /*27f0*/  STL [R1+0xd0], R26 ;  /* 0x0000d01a01007387 */ /* 0x0043e40000100800 */
[----:B-1----:R-:W-:-:S04]  /*2800*/  IADD3 R26, P6, PT, R5, R11, RZ ;  /* 0x0000000b051a7210 */ /* 0x002fc80007fde0ff */
[----:B------:R-:W-:Y:S01]  /*2810*/  LEA.HI.X.SX32 R5, R5, R12, 0x1, P6 ;  /* 0x0000000c05057211 */ /* 0x000fe200030f0eff */
[----:B------:R1:W-:Y:S01]  /*2820*/  STL [R1+0x4a0], R3 ;  /* 0x0004a00301007387 */ /* 0x0003e20000100800 */
[----:B0-----:R-:W-:-:S03]  /*2830*/  @!P0 IMAD.MOV.U32 R2, RZ, RZ, R26 ;  /* 0x000000ffff028224 */ /* 0x001fc600078e001a */
[----:B------:R0:W-:Y:S04]  /*2840*/  STL [R1+0x4c8], R26 ;  /* 0x0004c81a01007387 */ /* 0x0001e80000100800 */
[----:B------:R-:W2:Y:S01]  /*2850*/  LDL.LU R28, [R1+0x6c8] ;  /* 0x0006c800011c7983 */ /* 0x000ea20000300800 */
[----:B-1----:R-:W-:-:S03]  /*2860*/  @!P0 IMAD.MOV.U32 R3, RZ, RZ, R5 ;  /* 0x000000ffff038224 */ /* 0x002fc600078e0005 */
[----:B------:R-:W-:Y:S04]  /*2870*/  STL [R1+0x4c4], R5 ;  /* 0x0004c40501007387 */ /* 0x000fe80000100800 */
[----:B------:R1:W4:Y:S01]  /*2880*/  @!P0 LDG.E.U8 R29, desc[UR20][R2.64] ;  /* 0x00000014021d8981 */ /* 0x000322000c1e1100 */
[----:B------:R-:W-:Y:S02]  /*2890*/  ISETP.GE.U32.AND P5, PT, R8, 0x7fffff07, PT ;  /* 0x7fffff070800780c */ /* 0x000fe40003fa6070 */
[----:B------:R-:W-:Y:S01]  /*28a0*/  PRMT R8, RZ, 0x7610, R8 ;  /* 0x00007610ff087816 */ /* 0x000fe20000000008 */
[----:B-1----:R-:W-:-:S05]  /*28b0*/  VIADD R2, R18, 0xfffffffe ;  /* 0xfffffffe12027836 */ /* 0x002fca0000000000 */
[----:B------:R-:W-:Y:S01]  /*28c0*/  ISETP.GE.U32.AND P0, PT, R2, 0x7fffff7f, PT ;  /* 0x7fffff7f0200780c */ /* 0x000fe20003f06070 */
[----:B---3--:R1:W-:Y:S04]  /*28d0*/  STL [R1+0xcc], R25 ;  /* 0x0000cc1901007387 */ /* 0x0083e80000100800 */
[----:B0-----:R-:W3:Y:S01]  /*28e0*/  LDL.LU R26, [R1+0x6c4] ;  /* 0x0006c400011a7983 */ /* 0x001ee20000300800 */
[----:B-1----:R-:W-:-:S04]  /*28f0*/  IADD3 R25, P6, PT, R7, R11, RZ ;  /* 0x0000000b07197210 */ /* 0x002fc80007fde0ff */
[----:B------:R-:W-:Y:S01]  /*2900*/  LEA.HI.X.SX32 R3, R7, R12, 0x1, P6 ;  /* 0x0000000c07037211 */ /* 0x000fe200030f0eff */
[----:B------:R-:W-:-:S05]  /*2910*/  @!P2 IMAD.MOV.U32 R2, RZ, RZ, R25 ;  /* 0x000000ffff02a224 */ /* 0x000fca00078e0019 */
[----:B------:R0:W5:Y:S01]  /*2920*/  @!P2 LDG.E.U8 R8, desc[UR20][R2.64] ;  /* 0x000000140208a981 */ /* 0x000162000c1e1100 */
[----:B------:R-:W-:Y:S02]  /*2930*/  IMAD R5, R14, 0x69, RZ ;  /* 0x000000690e057824 */ /* 0x000fe400078e02ff */
[----:B------:R-:W-:Y:S01]  /*2940*/  VIADD R7, R18, 0xfffffffd ;  /* 0xfffffffd12077836 */ /* 0x000fe20000000000 */
[----:B------:R-:W-:Y:S04]  /*2950*/  STL [R1+0x4f0], R25 ;  /* 0x0004f01901007387 */ /* 0x000fe80000100800 */
[----:B------:R-:W-:Y:S01]  /*2960*/  STL [R1+0x4ec], R3 ;  /* 0x0004ec0301007387 */ /* 0x000fe20000100800 */
[----:B------:R-:W-:Y:S01]  /*2970*/  ISETP.GE.U32.AND P2, PT, R7, 0x7fffff7e, PT ;  /* 0x7fffff7e0700780c */ /* 0x000fe20003f46070 */
[----:B------:R-:W-:Y:S01]  /*2980*/  IMAD R7, R14, 0x71, RZ ;  /* 0x000000710e077824 */ /* 0x000fe200078e02ff */
[----:B--2---:R-:W-:Y:S01]  /*2990*/  PRMT R28, RZ, 0x7610, R28 ;  /* 0x00007610ff1c7816 */ /* 0x004fe2000000001c */
[----:B----4-:R1:W-:Y:S02]  /*29a0*/  STL [R1+0xd4], R29 ;  /* 0x0000d41d01007387 */ /* 0x0103e40000100800 */
[----:B-1----:R-:W-:-:S04]  /*29b0*/  IADD3 R29, P6, PT, R5, R11, RZ ;  /* 0x0000000b051d7210 */ /* 0x002fc80007fde0ff */
[-C--:B0-----:R-:W-:Y:S01]  /*29c0*/  LEA.HI.X.SX32 R3, R5, R12.reuse, 0x1, P6 ;  /* 0x0000000c05037211 */ /* 0x081fe200030f0eff */
[----:B------:R-:W-:Y:S01]  /*29d0*/  @!P3 IMAD.MOV.U32 R2, RZ, RZ, R29 ;  /* 0x000000ffff02b224 */ /* 0x000fe200078e001d */
[C---:B------:R-:W-:Y:S01]  /*29e0*/  IADD3 R25, P6, PT, R7.reuse, R11, RZ ;  /* 0x0000000b07197210 */ /* 0x040fe20007fde0ff */
[----:B------:R-:W-:Y:S04]  /*29f0*/  STL [R1+0x518], R29 ;  /* 0x0005181d01007387 */ /* 0x000fe80000100800 */
[----:B------:R0:W2:Y:S02]  /*2a00*/  @!P3 LDG.E.U8 R28, desc[UR20][R2.64] ;  /* 0x00000014021cb981 */ /* 0x0000a4000c1e1100 */
[----:B0-----:R-:W-:Y:S01]  /*2a10*/  @!P4 IMAD.MOV.U32 R2, RZ, RZ, R25 ;  /* 0x000000ffff02c224 */ /* 0x001fe200078e0019 */
[----:B---3--:R-:W-:Y:S01]  /*2a20*/  PRMT R26, RZ, 0x7610, R26 ;  /* 0x00007610ff1a7816 */ /* 0x008fe2000000001a */
[----:B-----5:R-:W-:Y:S04]  /*2a30*/  STL [R1+0xc8], R8 ;  /* 0x0000c80801007387 */ /* 0x020fe80000100800 */
[----:B------:R0:W-:Y:S02]  /*2a40*/  STL [R1+0x514], R3 ;  /* 0x0005140301007387 */ /* 0x0001e40000100800 */
[----:B0-----:R-:W-:-:S05]  /*2a50*/  LEA.HI.X.SX32 R3, R7, R12, 0x1, P6 ;  /* 0x0000000c07037211 */ /* 0x001fca00030f0eff */
[----:B------:R-:W3:Y:S01]  /*2a60*/  @!P4 LDG.E.U8 R26, desc[UR20][R2.64] ;  /* 0x00000014021ac981 */ /* 0x000ee2000c1e1100 */
[----:B------:R-:W-:-:S05]  /*2a70*/  IMAD R5, R14, 0x79, RZ ;  /* 0x000000790e057824 */ /* 0x000fca00078e02ff */
[C---:B------:R-:W-:Y:S01]  /*2a80*/  IADD3 R29, P6, PT, R5.reuse, R11, RZ ;  /* 0x0000000b051d7210 */ /* 0x040fe20007fde0ff */
[----:B------:R0:W-:Y:S04]  /*2a90*/  STL [R1+0x540], R25 ;  /* 0x0005401901007387 */ /* 0x0001e80000100800 */
[----:B------:R-:W-:Y:S04]  /*2aa0*/  STL [R1+0x53c], R3 ;  /* 0x00053c0301007387 */ /* 0x000fe80000100800 */
[----:B------:R-:W-:Y:S04]  /*2ab0*/  STL [R1+0x568], R29 ;  /* 0x0005681d01007387 */ /* 0x000fe80000100800 */
[----:B--2---:R-:W-:Y:S04]  /*2ac0*/  STL [R1+0xb8], R28 ;  /* 0x0000b81c01007387 */ /* 0x004fe80000100800 */
[----:B0-----:R-:W2:Y:S04]  /*2ad0*/  LDL.LU R25, [R1+0x6c0] ;  /* 0x0006c00001197983 */ /* 0x001ea80000300800 */
[----:B---3--:R0:W-:Y:S04]  /*2ae0*/  STL [R1+0xc4], R26 ;  /* 0x0000c41a01007387 */ /* 0x0081e80000100800 */
[----:B0-----:R-:W3:Y:S01]  /*2af0*/  LDL.LU R26, [R1+0x6bc] ;  /* 0x0006bc00011a7983 */ /* 0x001ee20000300800 */
[----:B------:R-:W-:Y:S01]  /*2b00*/  VIADD R8, R18, 0xfffffff5 ;  /* 0xfffffff512087836 */ /* 0x000fe20000000000 */
[----:B------:R-:W-:Y:S01]  /*2b10*/  LEA.HI.X.SX32 R28, R5, R12, 0x1, P6 ;  /* 0x0000000c051c7211 */ /* 0x000fe200030f0eff */
[----:B------:R-:W-:-:S03]  /*2b20*/  @!P5 IMAD.MOV.U32 R2, RZ, RZ, R29 ;  /* 0x000000ffff02d224 */ /* 0x000fc600078e001d */
[----:B------:R-:W-:Y:S01]  /*2b30*/  ISETP.GE.U32.AND P3, PT, R8, 0x7fffff76, PT ;  /* 0x7fffff760800780c */ /* 0x000fe20003f66070 */
[----:B------:R-:W-:Y:S01]  /*2b40*/  @!P5 IMAD.MOV.U32 R3, RZ, RZ, R28 ;  /* 0x000000ffff03d224 */ /* 0x000fe200078e001c */
[----:B------:R-:W-:Y:S01]  /*2b50*/  PRMT R8, RZ, 0x7610, R8 ;  /* 0x00007610ff087816 */ /* 0x000fe20000000008 */
[----:B------:R-:W-:Y:S01]  /*2b60*/  VIADD R7, R18, 0xffffffed ;  /* 0xffffffed12077836 */ /* 0x000fe20000000000 */
[----:B------:R-:W-:-:S04]  /*2b70*/  IADD3 R5, P6, PT, R11, R14, RZ ;  /* 0x0000000e0b057210 */ /* 0x000fc80007fde0ff */
[----:B------:R0:W4:Y:S01]  /*2b80*/  @!P5 LDG.E.U8 R8, desc[UR20][R2.64] ;  /* 0x000000140208d981 */ /* 0x000122000c1e1100 */
[----:B------:R-:W-:Y:S02]  /*2b90*/  ISETP.GE.U32.AND P4, PT, R7, 0x7fffff6e, PT ;  /* 0x7fffff6e0700780c */ /* 0x000fe40003f86070 */
[----:B------:R-:W-:Y:S01]  /*2ba0*/  LEA.HI.X.SX32 R7, R14, R12, 0x1, P6 ;  /* 0x0000000c0e077211 */ /* 0x000fe200030f0eff */
[----:B0-----:R-:W-:Y:S02]  /*2bb0*/  VIADD R2, R18, 0xffffffe5 ;  /* 0xffffffe512027836 */ /* 0x001fe40000000000 */
[----:B------:R-:W-:-:S03]  /*2bc0*/  IMAD.MOV.U32 R3, RZ, RZ, R5 ;  /* 0x000000ffff037224 */ /* 0x000fc600078e0005 */
[----:B------:R-:W-:Y:S01]  /*2bd0*/  ISETP.GE.U32.AND P6, PT, R2, 0x7fffff66, PT ;  /* 0x7fffff660200780c */ /* 0x000fe20003fc6070 */
[----:B------:R-:W-:-:S05]  /*2be0*/  IMAD.MOV.U32 R2, RZ, RZ, R7 ;  /* 0x000000ffff027224 */ /* 0x000fca00078e0007 */
[----:B------:R-:W-:-:S04]  /*2bf0*/  @!P0 LOP3.LUT R3, R3, R2, RZ, 0x3c, !PT ;  /* 0x0000000203038212 */ /* 0x000fc800078e3cff */
[C---:B------:R-:W-:Y:S01]  /*2c00*/  @!P0 LOP3.LUT R2, R3.reuse, R2, RZ, 0x3c, !PT ;  /* 0x0000000203028212 */ /* 0x040fe200078e3cff */
[----:B------:R0:W-:Y:S03]  /*2c10*/  STL [R1+0x564], R28 ;  /* 0x0005641c01007387 */ /* 0x0001e60000100800 */
[----:B------:R-:W-:Y:S01]  /*2c20*/  @!P0 LOP3.LUT R3, R3, R2, RZ, 0x3c, !PT ;  /* 0x0000000203038212 */ /* 0x000fe200078e3cff */
[----:B0-----:R-:W5:Y:S04]  /*2c30*/  LDL.LU R28, [R1+0x6b8] ;  /* 0x0006b800011c7983 */ /* 0x001f680000300800 */
[----:B------:R-:W2:Y:S01]  /*2c40*/  LDL.LU R29, [R1+0x6b4] ;  /* 0x0006b400011d7983 */ /* 0x000ea20000300800 */
[----:B---3--:R-:W-:-:S06]  /*2c50*/  PRMT R26, RZ, 0x7610, R26 ;  /* 0x00007610ff1a7816 */ /* 0x008fcc000000001a */
[----:B------:R0:W3:Y:S04]  /*2c60*/  @!P0 LDG.E.U8 R26, desc[UR20][R2.64] ;  /* 0x00000014021a8981 */ /* 0x0000e8000c1e1100 */
[----:B------:R1:W-:Y:S04]  /*2c70*/  STL [R1+0x1b0], R5 ;  /* 0x0001b00501007387 */ /* 0x0003e80000100800 */
[----:B------:R-:W-:Y:S01]  /*2c80*/  STL [R1+0x1ac], R7 ;  /* 0x0001ac0701007387 */ /* 0x000fe20000100800 */
[----:B-1----:R-:W-:-:S03]  /*2c90*/  IMAD.SHL.U32 R5, R14, 0x2, RZ ;  /* 0x000000020e057824 */ /* 0x002fc600078e00ff */
[----:B----4-:R1:W-:Y:S02]  /*2ca0*/  STL [R1+0xc0], R8 ;  /* 0x0000c00801007387 */ /* 0x0103e40000100800 */
[----:B-1----:R-:W-:Y:S01]  /*2cb0*/  IADD3 R8, P5, PT, R5, R11, RZ ;  /* 0x0000000b05087210 */ /* 0x002fe20007fbe0ff */
[----:B------:R-:W-:-:S03]  /*2cc0*/  VIADD R7, R18, 0xffffffdd ;  /* 0xffffffdd12077836 */ /* 0x000fc60000000000 */
[----:B0-----:R-:W-:Y:S01]  /*2cd0*/  LEA.HI.X.SX32 R2, R5, R12, 0x1, P5 ;  /* 0x0000000c05027211 */ /* 0x001fe200028f0eff */
[----:B------:R-:W-:Y:S01]  /*2ce0*/  IMAD.MOV.U32 R3, RZ, RZ, R8 ;  /* 0x000000ffff037224 */ /* 0x000fe200078e0008 */
[----:B------:R-:W-:Y:S01]  /*2cf0*/  STL [R1+0x1b8], R8 ;  /* 0x0001b80801007387 */ /* 0x000fe20000100800 */
[----:B------:R-:W-:-:S03]  /*2d00*/  ISETP.GE.U32.AND P0, PT, R7, 0x7fffff5e, PT ;  /* 0x7fffff5e0700780c */ /* 0x000fc60003f06070 */
[-C--:B------:R-:W-:Y:S01]  /*2d10*/  @!P2 LOP3.LUT R3, R3, R2.reuse, RZ, 0x3c, !PT ;  /* 0x000000020303a212 */ /* 0x080fe200078e3cff */
[----:B------:R0:W-:Y:S01]  /*2d20*/  STL [R1+0x1b4], R2 ;  /* 0x0001b40201007387 */ /* 0x0001e20000100800 */
[----:B------:R-:W-:Y:S02]  /*2d30*/  IMAD R7, R14, 0xa, RZ ;  /* 0x0000000a0e077824 */ /* 0x000fe400078e02ff */
[C---:B0-----:R-:W-:Y:S02]  /*2d40*/  @!P2 LOP3.LUT R2, R3.reuse, R2, RZ, 0x3c, !PT ;  /* 0x000000020302a212 */ /* 0x041fe400078e3cff */
[----:B-----5:R-:W-:Y:S02]  /*2d50*/  PRMT R28, RZ, 0x7610, R28 ;  /* 0x00007610ff1c7816 */ /* 0x020fe4000000001c */
[----:B------:R-:W-:-:S05]  /*2d60*/  @!P2 LOP3.LUT R3, R3, R2, RZ, 0x3c, !PT ;  /* 0x000000020303a212 */ /* 0x000fca00078e3cff */
[----:B------:R0:W4:Y:S01]  /*2d70*/  @!P2 LDG.E.U8 R28, desc[UR20][R2.64] ;  /* 0x00000014021ca981 */ /* 0x000122000c1e1100 */
[----:B--2---:R-:W-:-:S03]  /*2d80*/  PRMT R25, RZ, 0x7610, R25 ;  /* 0x00007610ff197816 */ /* 0x004fc60000000019 */
[----:B---3--:R1:W-:Y:S02]  /*2d90*/  STL [R1+0xb0], R26 ;  /* 0x0000b01a01007387 */ /* 0x0083e40000100800 */
[----:B-1----:R-:W-:-:S04]  /*2da0*/  IADD3 R26, P5, PT, R7, R11, RZ ;  /* 0x0000000b071a7210 */ /* 0x002fc80007fbe0ff */
[----:B0-----:R-:W-:Y:S01]  /*2db0*/  LEA.HI.X.SX32 R2, R7, R12, 0x1, P5 ;  /* 0x0000000c07027211 */ /* 0x001fe200028f0eff */
[----:B------:R-:W-:Y:S01]  /*2dc0*/  IMAD.MOV.U32 R3, RZ, RZ, R26 ;  /* 0x000000ffff037224 */ /* 0x000fe200078e001a */
[----:B------:R-:W-:Y:S04]  /*2dd0*/  STL [R1+0x1f8], R26 ;  /* 0x0001f81a01007387 */ /* 0x000fe80000100800 */
[-C--:B------:R-:W-:Y:S01]  /*2de0*/  @!P3 LOP3.LUT R3, R3, R2.reuse, RZ, 0x3c, !PT ;  /* 0x000000020303b212 */ /* 0x080fe200078e3cff */
[----:B------:R0:W-:Y:S03]  /*2df0*/  STL [R1+0x1f4], R2 ;  /* 0x0001f40201007387 */ /* 0x0001e60000100800 */
[----:B0-----:R-:W-:-:S04]  /*2e00*/  @!P3 LOP3.LUT R2, R3, R2, RZ, 0x3c, !PT ;  /* 0x000000020302b212 */ /* 0x001fc800078e3cff */
[----:B------:R-:W-:-:S05]  /*2e10*/  @!P3 LOP3.LUT R3, R3, R2, RZ, 0x3c, !PT ;  /* 0x000000020303b212 */ /* 0x000fca00078e3cff */
[----:B------:R0:W2:Y:S01]  /*2e20*/  @!P3 LDG.E.U8 R25, desc[UR20][R2.64] ;  /* 0x000000140219b981 */ /* 0x0000a2000c1e1100 */
[----:B------:R-:W-:-:S05]  /*2e30*/  IMAD R5, R14, 0x12, RZ ;  /* 0x000000120e057824 */ /* 0x000fca00078e02ff */
[----:B------:R-:W-:-:S05]  /*2e40*/  IADD3 R26, P5, PT, R5, R11, RZ ;  /* 0x0000000b051a7210 */ /* 0x000fca0007fbe0ff */
[----:B------:R-:W-:Y:S04]  /*2e50*/  STL [R1+0x238], R26 ;  /* 0x0002381a01007387 */ /* 0x000fe80000100800 */
[----:B----4-:R1:W-:Y:S01]  /*2e60*/  STL [R1+0xa8], R28 ;  /* 0x0000a81c01007387 */ /* 0x0103e20000100800 */
[----:B------:R-:W-:Y:S01]  /*2e70*/  PRMT R29, RZ, 0x7610, R29 ;  /* 0x00007610ff1d7816 */ /* 0x000fe2000000001d */
[----:B0-----:R-:W-:Y:S01]  /*2e80*/  @!P4 IMAD.MOV.U32 R2, RZ, RZ, R26 ;  /* 0x000000ffff02c224 */ /* 0x001fe200078e001a */
[----:B-1----:R-:W-:-:S05]  /*2e90*/  LEA.HI.X.SX32 R28, R5, R12, 0x1, P5 ;  /* 0x0000000c051c7211 */ /* 0x002fca00028f0eff */
[----:B------:R-:W-:-:S05]  /*2ea0*/  @!P4 IMAD.MOV.U32 R3, RZ, RZ, R28 ;  /* 0x000000ffff03c224 */ /* 0x000fca00078e001c */
[----:B------:R0:W3:Y:S04]  /*2eb0*/  @!P4 LDG.E.U8 R29, desc[UR20][R2.64] ;  /* 0x00000014021dc981 */ /* 0x0000e8000c1e1100 */
[----:B--2---:R1:W-:Y:S04]  /*2ec0*/  STL [R1+0xb4], R25 ;  /* 0x0000b41901007387 */ /* 0x0043e80000100800 */
[----:B-1----:R-:W2:Y:S01]  /*2ed0*/  LDL.LU R25, [R1+0x6b0] ;  /* 0x0006b00001197983 */ /* 0x002ea20000300800 */
[----:B------:R-:W-:Y:S02]  /*2ee0*/  IMAD R7, R14, 0x1a, RZ ;  /* 0x0000001a0e077824 */ /* 0x000fe400078e02ff */
[----:B0-----:R-:W-:-:S03]  /*2ef0*/  VIADD R2, R18, 0xffffffc5 ;  /* 0xffffffc512027836 */ /* 0x001fc60000000000 */
[----:B------:R-:W-:-:S04]  /*2f00*/  IADD3 R5, P5, PT, R7, R11, RZ ;  /* 0x0000000b07057210 */ /* 0x000fc80007fbe0ff */
[----:B------:R-:W-:Y:S01]  /*2f10*/  LEA.HI.X.SX32 R7, R7, R12, 0x1, P5 ;  /* 0x0000000c07077211 */ /* 0x000fe200028f0eff */
[----:B------:R-:W-:Y:S01]  /*2f20*/  IMAD.MOV.U32 R3, RZ, RZ, R5 ;  /* 0x000000ffff037224 */ /* 0x000fe200078e0005 */
[----:B------:R-:W-:Y:S01]  /*2f30*/  ISETP.GE.U32.AND P4, PT, R2, 0x7fffff46, PT ;  /* 0x7fffff460200780c */ /* 0x000fe20003f86070 */
[----:B------:R-:W-:Y:S02]  /*2f40*/  VIADD R8, R18, 0xffffffd5 ;  /* 0xffffffd512087836 */ /* 0x000fe40000000000 */
[----:B------:R-:W-:Y:S01]  /*2f50*/  IMAD.MOV.U32 R2, RZ, RZ, R7 ;  /* 0x000000ffff027224 */ /* 0x000fe200078e0007 */
[----:B------:R0:W-:Y:S02]  /*2f60*/  STL [R1+0x234], R28 ;  /* 0x0002341c01007387 */ /* 0x0001e40000100800 */
[----:B------:R-:W-:Y:S02]  /*2f70*/  ISETP.GE.U32.AND P2, PT, R8, 0x7fffff56, PT ;  /* 0x7fffff560800780c */ /* 0x000fe40003f46070 */
[-C--:B------:R-:W-:Y:S01]  /*2f80*/  @!P6 LOP3.LUT R3, R3, R2.reuse, RZ, 0x3c, !PT ;  /* 0x000000020303e212 */ /* 0x080fe200078e3cff */
[----:B------:R-:W-:Y:S01]  /*2f90*/  VIADD R8, R18, 0xffffffcd ;  /* 0xffffffcd12087836 */ /* 0x000fe20000000000 */
[----:B0-----:R-:W4:Y:S04]  /*2fa0*/  LDL.LU R28, [R1+0x6ac] ;  /* 0x0006ac00011c7983 */ /* 0x001f280000300800 */
[----:B------:R-:W5:Y:S01]  /*2fb0*/  LDL.LU R26, [R1+0x6a8] ;  /* 0x0006a800011a7983 */ /* 0x000f620000300800 */
[----:B------:R-:W-:-:S03]  /*2fc0*/  @!P6 LOP3.LUT R2, R3, R2, RZ, 0x3c, !PT ;  /* 0x000000020302e212 */ /* 0x000fc600078e3cff */
[----:B---3--:R0:W-:Y:S01]  /*2fd0*/  STL [R1+0xac], R29 ;  /* 0x0000ac1d01007387 */ /* 0x0081e20000100800 */
[----:B------:R-:W-:Y:S02]  /*2fe0*/  ISETP.GE.U32.AND P3, PT, R8, 0x7fffff4e, PT ;  /* 0x7fffff4e0800780c */ /* 0x000fe40003f66070 */
[----:B------:R-:W-:Y:S01]  /*2ff0*/  @!P6 LOP3.LUT R3, R3, R2, RZ, 0x3c, !PT ;  /* 0x000000020303e212 */ /* 0x000fe200078e3cff */
[----:B0-----:R-:W3:Y:S04]  /*3000*/  LDL.LU R29, [R1+0x6a4] ;  /* 0x0006a400011d7983 */ /* 0x001ee80000300800 */
[----:B------:R0:W-:Y:S02]  /*3010*/  STL [R1+0x388], R5 ;  /* 0x0003880501007387 */ /* 0x0001e40000100800 */
[----:B0-----:R-:W-:-:S05]  /*3020*/  IMAD R5, R14, 0x22, RZ ;  /* 0x000000220e057824 */ /* 0x001fca00078e02ff */
[----:B------:R-:W-:Y:S01]  /*3030*/  IADD3 R8, P5, PT, R5, R11, RZ ;  /* 0x0000000b05087210 */ /* 0x000fe20007fbe0ff */
[----:B------:R-:W-:Y:S04]  /*3040*/  STL [R1+0x384], R7 ;  /* 0x0003840701007387 */ /* 0x000fe80000100800 */
[----:B------:R-:W-:Y:S01]  /*3050*/  STL [R1+0x3b8], R8 ;  /* 0x0003b80801007387 */ /* 0x000fe20000100800 */
[----:B------:R-:W-:Y:S02]  /*3060*/  PRMT R31, RZ, 0x7610, R31 ;  /* 0x00007610ff1f7816 */ /* 0x000fe4000000001f */
[----:B--2---:R-:W-:-:S06]  /*3070*/  PRMT R25, RZ, 0x7610, R25 ;  /* 0x00007610ff197816 */ /* 0x004fcc0000000019 */
[----:B------:R0:W2:Y:S02]  /*3080*/  @!P6 LDG.E.U8 R25, desc[UR20][R2.64] ;  /* 0x000000140219e981 */ /* 0x0000a4000c1e1100 */
[----:B0-----:R-:W-:Y:S01]  /*3090*/  IMAD.MOV.U32 R3, RZ, RZ, R8 ;  /* 0x000000ffff037224 */ /* 0x001fe200078e0008 */
[----:B------:R-:W-:-:S04]  /*30a0*/  LEA.HI.X.SX32 R2, R5, R12, 0x1, P5 ;  /* 0x0000000c05027211 */ /* 0x000fc800028f0eff */
[-C--:B------:R-:W-:Y:S01]  /*30b0*/  @!P0 LOP3.LUT R3, R3, R2.reuse, RZ, 0x3c, !PT ;  /* 0x0000000203038212 */ /* 0x080fe200078e3cff */
[----:B------:R0:W-:Y:S03]  /*30c0*/  STL [R1+0x3b4], R2 ;  /* 0x0003b40201007387 */ /* 0x0001e60000100800 */
[----:B0-----:R-:W-:-:S04]  /*30d0*/  @!P0 LOP3.LUT R2, R3, R2, RZ, 0x3c, !PT ;  /* 0x0000000203028212 */ /* 0x001fc800078e3cff */
[----:B------:R-:W-:-:S05]  /*30e0*/  @!P0 LOP3.LUT R3, R3, R2, RZ, 0x3c, !PT ;  /* 0x0000000203038212 */ /* 0x000fca00078e3cff */
[----:B------:R0:W3:Y:S01]  /*30f0*/  @!P0 LDG.E.U8 R31, desc[UR20][R2.64] ;  /* 0x00000014021f8981 */ /* 0x0000e2000c1e1100 */
[----:B------:R-:W-:-:S05]  /*3100*/  VIADD R7, R18, 0xffffffbd ;  /* 0xffffffbd12077836 */ /* 0x000fca0000000000 */
[----:B------:R-:W-:Y:S01]  /*3110*/  ISETP.GE.U32.AND P6, PT, R7, 0x7fffff3e, PT ;  /* 0x7fffff3e0700780c */ /* 0x000fe20003fc6070 */
[C---:B------:R-:W-:Y:S02]  /*3120*/  IMAD R7, R14.reuse, 0x2a, RZ ;  /* 0x0000002a0e077824 */ /* 0x040fe400078e02ff */
[----:B------:R-:W-:Y:S01]  /*3130*/  IMAD R5, R14, 0x32, RZ ;  /* 0x000000320e057824 */ /* 0x000fe200078e02ff */
[----:B----4-:R-:W-:Y:S02]  /*3140*/  PRMT R28, RZ, 0x7610, R28 ;  /* 0x00007610ff1c7816 */ /* 0x010fe4000000001c */
[----:B------:R-:W-:Y:S01]  /*3150*/  PRMT R24, RZ, 0x7610, R24 ;  /* 0x00007610ff187816 */ /* 0x000fe20000000018 */
[----:B--2---:R1:W-:Y:S02]  /*3160*/  STL [R1+0xa0], R25 ;  /* 0x0000a01901007387 */ /* 0x0043e40000100800 */
[----:B-1----:R-:W-:-:S04]  /*3170*/  IADD3 R25, P5, PT, R7, R11, RZ ;  /* 0x0000000b07197210 */ /* 0x002fc80007fbe0ff */
[----:B0-----:R-:W-:Y:S01]  /*3180*/  LEA.HI.X.SX32 R2, R7, R12, 0x1, P5 ;  /* 0x0000000c07027211 */ /* 0x001fe200028f0eff */
[----:B------:R-:W-:Y:S01]  /*3190*/  IMAD.MOV.U32 R3, RZ, RZ, R25 ;  /* 0x000000ffff037224 */ /* 0x000fe200078e0019 */
[----:B------:R-:W-:Y:S04]  /*31a0*/  STL [R1+0x3e8], R25 ;  /* 0x0003e81901007387 */ /* 0x000fe80000100800 */
[----:B------:R-:W-:Y:S01]  /*31b0*/  @!P2 LOP3.LUT R3, R3, R2, RZ, 0x3c, !PT ;  /* 0x000000020303a212 */ /* 0x000fe200078e3cff */
[----:B---3--:R0:W-:Y:S04]  /*31c0*/  STL [R1+0xa4], R31 ;  /* 0x0000a41f01007387 */ /* 0x0081e80000100800 */
[----:B------:R1:W-:Y:S01]  /*31d0*/  STL [R1+0x3e4], R2 ;  /* 0x0003e40201007387 */ /* 0x0003e20000100800 */
[----:B0-----:R-:W-:-:S02]  /*31e0*/  IADD3 R31, P5, PT, R5, R11, RZ ;  /* 0x0000000b051f7210 */ /* 0x001fc40007fbe0ff */
[----:B-1----:R-:W-:Y:S02]  /*31f0*/  @!P2 LOP3.LUT R2, R3, R2, RZ, 0x3c, !PT ;  /* 0x000000020302a212 */ /* 0x002fe400078e3cff */
[----:B------:R-:W-:Y:S02]  /*3200*/  LEA.HI.X.SX32 R25, R5, R12, 0x1, P5 ;  /* 0x0000000c05197211 */ /* 0x000fe400028f0eff */
[----:B------:R-:W-:-:S05]  /*3210*/  @!P2 LOP3.LUT R3, R3, R2, RZ, 0x3c, !PT ;  /* 0x000000020303a212 */ /* 0x000fca00078e3cff */
[----:B------:R0:W2:Y:S02]  /*3220*/  @!P2 LDG.E.U8 R28, desc[UR20][R2.64] ;  /* 0x00000014021ca981 */ /* 0x0000a4000c1e1100 */
[----:B0-----:R-:W-:Y:S02]  /*3230*/  @!P3 IMAD.MOV.U32 R2, RZ, RZ, R31 ;  /* 0x000000ffff02b224 */ /* 0x001fe400078e001f */
[----:B------:R-:W-:-:S05]  /*3240*/  @!P3 IMAD.MOV.U32 R3, RZ, RZ, R25 ;  /* 0x000000ffff03b224 */ /* 0x000fca00078e0019 */
[----:B------:R0:W3:Y:S01]  /*3250*/  @!P3 LDG.E.U8 R24, desc[UR20][R2.64] ;  /* 0x000000140218b981 */ /* 0x0000e2000c1e1100 */
[----:B------:R-:W-:-:S05]  /*3260*/  IMAD R7, R14, 0x3a, RZ ;  /* 0x0000003a0e077824 */ /* 0x000fca00078e02ff */
[----:B------:R-:W-:Y:S01]  /*3270*/  IADD3 R5, P5, PT, R7, R11, RZ ;  /* 0x0000000b07057210 */ /* 0x000fe20007fbe0ff */
[----:B0-----:R-:W-:-:S03]  /*3280*/  VIADD R2, R18, 0xffffffa5 ;  /* 0xffffffa512027836 */ /* 0x001fc60000000000 */
[----:B------:R-:W-:Y:S01]  /*3290*/  LEA.HI.X.SX32 R7, R7, R12, 0x1, P5 ;  /* 0x0000000c07077211 */ /* 0x000fe200028f0eff */
[----:B------:R-:W-:Y:S01]  /*32a0*/  STL [R1+0x418], R31 ;  /* 0x0004181f01007387 */ /* 0x000fe20000100800 */
[----:B------:R-:W-:Y:S01]  /*32b0*/  IMAD.MOV.U32 R3, RZ, RZ, R5 ;  /* 0x000000ffff037224 */ /* 0x000fe200078e0005 */
[----:B------:R-:W-:Y:S02]  /*32c0*/  ISETP.GE.U32.AND P3, PT, R2, 0x7fffff26, PT ;  /* 0x7fffff260200780c */ /* 0x000fe40003f66070 */
[----:B------:R-:W-:Y:S02]  /*32d0*/  IMAD.MOV.U32 R2, RZ, RZ, R7 ;  /* 0x000000ffff027224 */ /* 0x000fe400078e0007 */
[----:B------:R-:W-:-:S03]  /*32e0*/  VIADD R8, R18, 0xffffffb5 ;  /* 0xffffffb512087836 */ /* 0x000fc60000000000 */
[-C--:B------:R-:W-:Y:S02]  /*32f0*/  @!P4 LOP3.LUT R3, R3, R2.reuse, RZ, 0x3c, !PT ;  /* 0x000000020303c212 */ /* 0x080fe400078e3cff */
[----:B------:R-:W-:Y:S01]  /*3300*/  ISETP.GE.U32.AND P0, PT, R8, 0x7fffff36, PT ;  /* 0x7fffff360800780c */ /* 0x000fe20003f06070 */
[----:B------:R-:W-:Y:S01]  /*3310*/  VIADD R8, R18, 0xffffffad ;  /* 0xffffffad12087836 */ /* 0x000fe20000000000 */
[C---:B------:R-:W-:Y:S02]  /*3320*/  @!P4 LOP3.LUT R2, R3.reuse, R2, RZ, 0x3c, !PT ;  /* 0x000000020302c212 */ /* 0x040fe400078e3cff */
[----:B------:R-:W-:Y:S02]  /*3330*/  PRMT R20, RZ, 0x7610, R20 ;  /* 0x00007610ff147816 */ /* 0x000fe40000000014 */
[----:B------:R-:W-:Y:S02]  /*3340*/  ISETP.GE.U32.AND P2, PT, R8, 0x7fffff2e, PT ;  /* 0x7fffff2e0800780c */ /* 0x000fe40003f46070 */
[----:B------:R-:W-:-:S05]  /*3350*/  @!P4 LOP3.LUT R3, R3, R2, RZ, 0x3c, !PT ;  /* 0x000000020303c212 */ /* 0x000fca00078e3cff */
[----:B------:R0:W4:Y:S01]  /*3360*/  @!P4 LDG.E.U8 R20, desc[UR20][R2.64] ;  /* 0x000000140214c981 */ /* 0x000122000c1e1100 */
[----:B------:R-:W-:-:S03]  /*3370*/  PRMT R22, RZ, 0x7610, R22 ;  /* 0x00007610ff167816 */ /* 0x000fc60000000016 */
[----:B--2---:R1:W-:Y:S04]  /*3380*/  STL [R1+0x9c], R28 ;  /* 0x00009c1c01007387 */ /* 0x0043e80000100800 */
[----:B-1----:R-:W2:Y:S04]  /*3390*/  LDL.LU R28, [R1+0x6a0] ;  /* 0x0006a000011c7983 */ /* 0x002ea80000300800 */
[----:B------:R1:W-:Y:S04]  /*33a0*/  STL [R1+0x414], R25 ;  /* 0x0004141901007387 */ /* 0x0003e80000100800 */
[----:B-1----:R-:W2:Y:S04]  /*33b0*/  LDL.LU R25, [R1+0x69c] ;  /* 0x00069c0001197983 */ /* 0x002ea80000300800 */
[----:B------:R-:W2:Y:S04]  /*33c0*/  LDL.LU R31, [R1+0x698] ;  /* 0x00069800011f7983 */ /* 0x000ea80000300800 */
[----:B---3--:R1:W-:Y:S04]  /*33d0*/  STL [R1+0x98], R24 ;  /* 0x0000981801007387 */ /* 0x0083e80000100800 */
[----:B-1----:R-:W3:Y:S04]  /*33e0*/  LDL.LU R24, [R1+0x694] ;  /* 0x0006940001187983 */ /* 0x002ee80000300800 */
[----:B------:R1:W-:Y:S02]  /*33f0*/  STL [R1+0x444], R5 ;  /* 0x0004440501007387 */ /* 0x0003e40000100800 */
[----:B-1----:R-:W-:-:S05]  /*3400*/  IMAD R5, R14, 0x42, RZ ;  /* 0x000000420e057824 */ /* 0x002fca00078e02ff */
[----:B------:R-:W-:-:S04]  /*3410*/  IADD3 R8, P5, PT, R5, R11, RZ ;  /* 0x0000000b05087210 */ /* 0x000fc80007fbe0ff */
[----:B0-----:R-:W-:Y:S01]  /*3420*/  LEA.HI.X.SX32 R2, R5, R12, 0x1, P5 ;  /* 0x0000000c05027211 */ /* 0x001fe200028f0eff */
[----:B------:R-:W-:Y:S01]  /*3430*/  IMAD.MOV.U32 R3, RZ, RZ, R8 ;  /* 0x000000ffff037224 */ /* 0x000fe200078e0008 */
[----:B------:R-:W-:Y:S04]  /*3440*/  STL [R1+0x440], R7 ;  /* 0x0004400701007387 */ /* 0x000fe80000100800 */
[-C--:B------:R-:W-:Y:S01]  /*3450*/  @!P6 LOP3.LUT R3, R3, R2.reuse, RZ, 0x3c, !PT ;  /* 0x000000020303e212 */ /* 0x080fe200078e3cff */
[----:B------:R-:W-:Y:S04]  /*3460*/  STL [R1+0x46c], R8 ;  /* 0x00046c0801007387 */ /* 0x000fe80000100800 */
[----:B------:R0:W-:Y:S02]  /*3470*/  STL [R1+0x468], R2 ;  /* 0x0004680201007387 */ /* 0x0001e40000100800 */
[----:B0-----:R-:W-:-:S04]  /*3480*/  @!P6 LOP3.LUT R2, R3, R2, RZ, 0x3c, !PT ;  /* 0x000000020302e212 */ /* 0x001fc800078e3cff */
[----:B------:R-:W-:-:S05]  /*3490*/  @!P6 LOP3.LUT R3, R3, R2, RZ, 0x3c, !PT ;  /* 0x000000020303e212 */ /* 0x000fca00078e3cff */
[----:B------:R0:W2:Y:S01]  /*34a0*/  @!P6 LDG.E.U8 R22, desc[UR20][R2.64] ;  /* 0x000000140216e981 */ /* 0x0000a2000c1e1100 */
[----:B------:R-:W-:-:S05]  /*34b0*/  VIADD R7, R18, 0xffffff9d ;  /* 0xffffff9d12077836 */ /* 0x000fca0000000000 */
[----:B------:R-:W-:Y:S01]  /*34c0*/  ISETP.GE.U32.AND P4, PT, R7, 0x7fffff1e, PT ;  /* 0x7fffff1e0700780c */ /* 0x000fe20003f86070 */
[C---:B------:R-:W-:Y:S01]  /*34d0*/  IMAD R7, R14.reuse, 0x4a, RZ ;  /* 0x0000004a0e077824 */ /* 0x040fe200078e02ff */
[----:B----4-:R1:W-:Y:S01]  /*34e0*/  STL [R1+0x94], R20 ;  /* 0x0000941401007387 */ /* 0x0103e20000100800 */
[----:B------:R-:W-:-:S03]  /*34f0*/  IMAD R5, R14, 0x52, RZ ;  /* 0x000000520e057824 */ /* 0x000fc600078e02ff */
[----:B-1----:R-:W-:-:S04]  /*3500*/  IADD3 R20, P5, PT, R7, R11, RZ ;  /* 0x0000000b07147210 */ /* 0x002fc80007fbe0ff */
[----:B0-----:R-:W-:Y:S01]  /*3510*/  LEA.HI.X.SX32 R2, R7, R12, 0x1, P5 ;  /* 0x0000000c07027211 */ /* 0x001fe200028f0eff */
[----:B------:R-:W-:Y:S01]  /*3520*/  IMAD.MOV.U32 R3, RZ, RZ, R20 ;  /* 0x000000ffff037224 */ /* 0x000fe200078e0014 */
[----:B------:R0:W-:Y:S04]  /*3530*/  STL [R1+0x48c], R20 ;  /* 0x00048c1401007387 */ /* 0x0001e80000100800 */
[----:B------:R-:W-:Y:S01]  /*3540*/  @!P0 LOP3.LUT R3, R3, R2, RZ, 0x3c, !PT ;  /* 0x0000000203038212 */ /* 0x000fe200078e3cff */
[----:B------:R1:W-:Y:S01]  /*3550*/  STL [R1+0x488], R2 ;  /* 0x0004880201007387 */ /* 0x0003e20000100800 */
[----:B0-----:R-:W-:Y:S02]  /*3560*/  IADD3 R20, P5, PT, R5, R11, RZ ;  /* 0x0000000b05147210 */ /* 0x001fe40007fbe0ff */
[----:B------:R-:W-:-:S02]  /*3570*/  PRMT R23, RZ, 0x7610, R23 ;  /* 0x00007610ff177816 */ /* 0x000fc40000000017 */
[C---:B-1----:R-:W-:Y:S01]  /*3580*/  @!P0 LOP3.LUT R2, R3.reuse, R2, RZ, 0x3c, !PT ;  /* 0x0000000203028212 */ /* 0x042fe200078e3cff */
[----:B------:R-:W-:Y:S03]  /*3590*/  STL [R1+0x4ac], R20 ;  /* 0x0004ac1401007387 */ /* 0x000fe60000100800 */
[----:B------:R-:W-:Y:S02]  /*35a0*/  @!P0 LOP3.LUT R3, R3, R2, RZ, 0x3c, !PT ;  /* 0x0000000203038212 */ /* 0x000fe400078e3cff */
[----:B------:R-:W-:-:S03]  /*35b0*/  PRMT R27, RZ, 0x7610, R27 ;  /* 0x00007610ff1b7816 */ /* 0x000fc6000000001b */
[----:B------:R0:W4:Y:S02]  /*35c0*/  @!P0 LDG.E.U8 R23, desc[UR20][R2.64] ;  /* 0x0000001402178981 */ /* 0x000124000c1e1100 */
[----:B0-----:R-:W-:Y:S02]  /*35d0*/  @!P2 IMAD.MOV.U32 R2, RZ, RZ, R20 ;  /* 0x000000ffff02a224 */ /* 0x001fe400078e0014 */
[----:B--2---:R0:W-:Y:S02]  /*35e0*/  STL [R1+0x8c], R22 ;  /* 0x00008c1601007387 */ /* 0x0041e40000100800 */
[----:B0-----:R-:W-:-:S05]  /*35f0*/  LEA.HI.X.SX32 R22, R5, R12, 0x1, P5 ;  /* 0x0000000c05167211 */ /* 0x001fca00028f0eff */
[----:B------:R-:W-:-:S05]  /*3600*/  @!P2 IMAD.MOV.U32 R3, RZ, RZ, R22 ;  /* 0x000000ffff03a224 */ /* 0x000fca00078e0016 */
[----:B------:R0:W2:Y:S01]  /*3610*/  @!P2 LDG.E.U8 R27, desc[UR20][R2.64] ;  /* 0x00000014021ba981 */ /* 0x0000a2000c1e1100 */
[----:B------:R-:W-:-:S05]  /*3620*/  IMAD R7, R14, 0x5a, RZ ;  /* 0x0000005a0e077824 */ /* 0x000fca00078e02ff */
[----:B------:R-:W-:Y:S01]  /*3630*/  IADD3 R5, P5, PT, R7, R11, RZ ;  /* 0x0000000b07057210 */ /* 0x000fe20007fbe0ff */
[----:B0-----:R-:W-:-:S03]  /*3640*/  VIADD R2, R18, 0xffffff85 ;  /* 0xffffff8512027836 */ /* 0x001fc60000000000 */
[----:B------:R-:W-:Y:S01]  /*3650*/  LEA.HI.X.SX32 R7, R7, R12, 0x1, P5 ;  /* 0x0000000c07077211 */ /* 0x000fe200028f0eff */
[----:B------:R-:W-:Y:S01]  /*3660*/  IMAD.MOV.U32 R3, RZ, RZ, R5 ;  /* 0x000000ffff037224 */ /* 0x000fe200078e0005 */
[----:B------:R-:W-:-:S03]  /*3670*/  ISETP.GE.U32.AND P2, PT, R2, 0x7fffff06, PT ;  /* 0x7fffff060200780c */ /* 0x000fc60003f46070 */
[----:B------:R-:W-:Y:S02]  /*3680*/  IMAD.MOV.U32 R2, RZ, RZ, R7 ;  /* 0x000000ffff027224 */ /* 0x000fe400078e0007 */
[----:B------:R-:W-:-:S03]  /*3690*/  VIADD R8, R18, 0xffffff95 ;  /* 0xffffff9512087836 */ /* 0x000fc60000000000 */
[-C--:B------:R-:W-:Y:S01]  /*36a0*/  @!P3 LOP3.LUT R3, R3, R2.reuse, RZ, 0x3c, !PT ;  /* 0x000000020303b212 */ /* 0x080fe200078e3cff */
[----:B----4-:R0:W-:Y:S01]  /*36b0*/  STL [R1+0x88], R23 ;  /* 0x0000881701007387 */ /* 0x0101e20000100800 */
[----:B------:R-:W-:Y:S01]  /*36c0*/  ISETP.GE.U32.AND P6, PT, R8, 0x7fffff16, PT ;  /* 0x7fffff160800780c */ /* 0x000fe20003fc6070 */
[----:B------:R-:W-:Y:S01]  /*36d0*/  VIADD R8, R18, 0xffffff8d ;  /* 0xffffff8d12087836 */ /* 0x000fe20000000000 */
[----:B------:R-:W-:Y:S01]  /*36e0*/  @!P3 LOP3.LUT R2, R3, R2, RZ, 0x3c, !PT ;  /* 0x000000020302b212 */ /* 0x000fe200078e3cff */
[----:B0-----:R-:W4:Y:S04]  /*36f0*/  LDL.LU R23, [R1+0x690] ;  /* 0x0006900001177983 */ /* 0x001f280000300800 */
[----:B------:R0:W-:Y:S01]  /*3700*/  STL [R1+0x4a8], R22 ;  /* 0x0004a81601007387 */ /* 0x0001e20000100800 */
[----:B------:R-:W-:-:S03]  /*3710*/  PRMT R19, RZ, 0x7610, R19 ;  /* 0x00007610ff137816 */ /* 0x000fc60000000013 */
[----:B0-----:R-:W3:Y:S04]  /*3720*/  LDL.LU R22, [R1+0x68c] ;  /* 0x00068c0001167983 */ /* 0x001ee80000300800 */
[----:B------:R-:W3:Y:S01]  /*3730*/  LDL.LU R20, [R1+0x688] ;  /* 0x0006880001147983 */ /* 0x000ee20000300800 */
[----:B------:R-:W-:Y:S02]  /*3740*/  ISETP.GE.U32.AND P0, PT, R8, 0x7fffff0e, PT ;  /* 0x7fffff0e0800780c */ /* 0x000fe40003f06070 */
[----:B------:R-:W-:-:S05]  /*3750*/  @!P3 LOP3.LUT R3, R3, R2, RZ, 0x3c, !PT ;  /* 0x000000020303b212 */ /* 0x000fca00078e3cff */
[----:B------:R0:W3:Y:S01]  /*3760*/  @!P3 LDG.E.U8 R19, desc[UR20][R2.64] ;  /* 0x000000140213b981 */ /* 0x0000e2000c1e1100 */
[----:B------:R-:W-:-:S03]  /*3770*/  PRMT R30, RZ, 0x7610, R30 ;  /* 0x00007610ff1e7816 */ /* 0x000fc6000000001e */
[----:B--2---:R1:W-:Y:S04]  /*3780*/  STL [R1+0x90], R27 ;  /* 0x0000901b01007387 */ /* 0x0043e80000100800 */
[----:B-1----:R-:W2:Y:S04]  /*3790*/  LDL.LU R27, [R1+0x684] ;  /* 0x00068400011b7983 */ /* 0x002ea80000300800 */
        /* <DEDUP_REMOVED lines=15> */
[----:B---3--:R1:W-:Y:S01]  /*3890*/  STL [R1+0x84], R19 ;  /* 0x0000841301007387 */ /* 0x0083e20000100800 */
        /* <DEDUP_REMOVED lines=13> */
[----:B------:R0:W3:Y:S02]  /*3970*/  @!P6 LDG.E.U8 R21, desc[UR20][R2.64] ;  /* 0x000000140215e981 */ /* 0x0000e4000c1e1100 */
        /* <DEDUP_REMOVED lines=14> */
[----:B---3--:R0:W-:Y:S01]  /*3a60*/  STL [R1+0x80], R21 ;  /* 0x0000801501007387 */ /* 0x0081e20000100800 */
[----:B------:R-:W-:Y:S01]  /*3a70*/  ISETP.GE.U32.AND P4, PT, R8, 0x7fffff75, PT ;  /* 0x7fffff750800780c */ /* 0x000fe20003f86070 */
[----:B------:R-:W-:Y:S01]  /*3a80*/  VIADD R8, R18, 0xffffffec ;  /* 0xffffffec12087836 */ /* 0x000fe20000000000 */
[----:B------:R-:W-:Y:S01]  /*3a90*/  @!P2 LOP3.LUT R2, R3, R2, RZ, 0x3c, !PT ;  /* 0x000000020302a212 */ /* 0x000fe200078e3cff */
[----:B0-----:R-:W3:Y:S04]  /*3aa0*/  LDL.LU R21, [R1+0x680] ;  /* 0x0006800001157983 */ /* 0x001ee80000300800 */
        /* <DEDUP_REMOVED lines=24> */
[----:B------:R-:W-:Y:S01]  /*3c30*/  IMAD R7, R14, 0xb, RZ ;  /* 0x0000000b0e077824 */ /* 0x000fe200078e02ff */
[----:B---3--:R1:W-:Y:S04]  /*3c40*/  STL [R1+0x6c], R16 ;  /* 0x00006c1001007387 */ /* 0x0083e80000100800 */
[----:B-1----:R-:W-:-:S04]  /*3c50*/  IADD3 R16, P6, PT, R7, R11, RZ ;  /* 0x0000000b07107210 */ /* 0x002fc80007fde0ff */
[----:B0-----:R-:W-:Y:S01]  /*3c60*/  LEA.HI.X.SX32 R2, R7, R12, 0x1, P6 ;  /* 0x0000000c07027211 */ /* 0x001fe200030f0eff */
[----:B------:R-:W-:Y:S01]  /*3c70*/  IMAD.MOV.U32 R3, RZ, RZ, R16 ;  /* 0x000000ffff037224 */ /* 0x000fe200078e0010 */
[----:B------:R-:W-:Y:S01]  /*3c80*/  STL [R1+0x200], R16 ;  /* 0x0002001001007387 */ /* 0x000fe20000100800 */
[----:B------:R-:W-:-:S03]  /*3c90*/  IMAD R5, R14, 0x13, RZ ;  /* 0x000000130e057824 */ /* 0x000fc600078e02ff */
[----:B------:R-:W-:Y:S02]  /*3ca0*/  @!P4 LOP3.LUT R3, R3, R2, RZ, 0x3c, !PT ;  /* 0x000000020303c212 */ /* 0x000fe400078e3cff */
[----:B------:R-:W-:Y:S02]  /*3cb0*/  PRMT R17, RZ, 0x7610, R17 ;  /* 0x00007610ff117816 */ /* 0x000fe40000000011 */
[----:B------:R-:W-:Y:S01]  /*3cc0*/  PRMT R10, RZ, 0x7610, R10 ;  /* 0x00007610ff0a7816 */ /* 0x000fe2000000000a */
[----:B--2---:R0:W-:Y:S04]  /*3cd0*/  STL [R1+0x68], R33 ;  /* 0x0000682101007387 */ /* 0x0041e80000100800 */
        /* <DEDUP_REMOVED lines=53> */
[----:B------:R-:W-:Y:S01]  /*4030*/  STL [R1+0x3f0], R9 ;  /* 0x0003f00901007387 */ /* 0x000fe20000100800 */
[----:B------:R-:W-:Y:S01]  /*4040*/  PRMT R32, RZ, 0x7610, R32 ;  /* 0x00007610ff207816 */ /* 0x000fe20000000020 */
[----:B------:R-:W-:Y:S02]  /*4050*/  @!P3 IMAD.MOV.U32 R2, RZ, RZ, R9 ;  /* 0x000000ffff02b224 */ /* 0x000fe400078e0009 */
[----:B------:R-:W-:Y:S01]  /*4060*/  VIADD R8, R18, 0xffffffb4 ;  /* 0xffffffb412087836 */ /* 0x000fe20000000000 */
[----:B-----5:R-:W-:Y:S02]  /*4070*/  PRMT R26, RZ, 0x7610, R26 ;  /* 0x00007610ff1a7816 */ /* 0x020fe4000000001a */
[----:B------:R0:W4:Y:S02]  /*4080*/  @!P3 LDG.E.U8 R32, desc[UR20][R2.64] ;  /* 0x000000140220b981 */ /* 0x000124000c1e1100 */
[----:B------:R-:W-:Y:S01]  /*4090*/  ISETP.GE.U32.AND P2, PT, R8, 0x7fffff35, PT ;  /* 0x7fffff350800780c */ /* 0x000fe20003f46070 */
[----:B------:R-:W-:-:S02]  /*40a0*/  VIADD R8, R18, 0xffffffac ;  /* 0xffffffac12087836 */ /* 0x000fc40000000000 */
[----:B------:R-:W-:-:S03]  /*40b0*/  IMAD R7, R14, 0x3b, RZ ;  /* 0x0000003b0e077824 */ /* 0x000fc600078e02ff */
[----:B------:R-:W-:Y:S02]  /*40c0*/  ISETP.GE.U32.AND P3, PT, R8, 0x7fffff2d, PT ;  /* 0x7fffff2d0800780c */ /* 0x000fe40003f66070 */
[----:B------:R-:W-:Y:S01]  /*40d0*/  PRMT R6, RZ, 0x7610, R6 ;  /* 0x00007610ff067816 */ /* 0x000fe20000000006 */
[----:B--2---:R1:W-:Y:S02]  /*40e0*/  STL [R1+0x64], R37 ;  /* 0x0000642501007387 */ /* 0x0043e40000100800 */
[----:B-1----:R-:W-:-:S04]  /*40f0*/  IADD3 R37, P6, PT, R5, R11, RZ ;  /* 0x0000000b05257210 */ /* 0x002fc80007fde0ff */
[----:B------:R-:W-:Y:S01]  /*4100*/  LEA.HI.X.SX32 R5, R5, R12, 0x1, P6 ;  /* 0x0000000c05057211 */ /* 0x000fe200030f0eff */
[----:B------:R1:W-:Y:S01]  /*4110*/  STL [R1+0x3ec], R3 ;  /* 0x0003ec0301007387 */ /* 0x0003e20000100800 */
[----:B0-----:R-:W-:Y:S01]  /*4120*/  @!P4 IMAD.MOV.U32 R2, RZ, RZ, R37 ;  /* 0x000000ffff02c224 */ /* 0x001fe200078e0025 */
[----:B------:R-:W-:Y:S02]  /*4130*/  IADD3 R8, P6, PT, R7, R11, RZ ;  /* 0x0000000b07087210 */ /* 0x000fe40007fde0ff */
[----:B-1----:R-:W-:-:S05]  /*4140*/  @!P4 IMAD.MOV.U32 R3, RZ, RZ, R5 ;  /* 0x000000ffff03c224 */ /* 0x002fca00078e0005 */
[----:B------:R0:W2:Y:S02]  /*4150*/  @!P4 LDG.E.U8 R26, desc[UR20][R2.64] ;  /* 0x00000014021ac981 */ /* 0x0000a4000c1e1100 */
[----:B0-----:R-:W-:Y:S01]  /*4160*/  VIADD R2, R18, 0xffffffa4 ;  /* 0xffffffa412027836 */ /* 0x001fe20000000000 */
[----:B------:R-:W-:-:S04]  /*4170*/  LEA.HI.X.SX32 R3, R7, R12, 0x1, P6 ;  /* 0x0000000c07037211 */ /* 0x000fc800030f0eff */
[----:B------:R-:W-:Y:S01]  /*4180*/  ISETP.GE.U32.AND P4, PT, R2, 0x7fffff25, PT ;  /* 0x7fffff250200780c */ /* 0x000fe20003f86070 */
[----:B------:R-:W-:-:S05]  /*4190*/  @!P5 IMAD.MOV.U32 R2, RZ, RZ, R8 ;  /* 0x000000ffff02d224 */ /* 0x000fca00078e0008 */
[----:B------:R0:W5:Y:S04]  /*41a0*/  @!P5 LDG.E.U8 R6, desc[UR20][R2.64] ;  /* 0x000000140206d981 */ /* 0x000168000c1e1100 */
[----:B------:R-:W-:Y:S04]  /*41b0*/  STL [R1+0x420], R37 ;  /* 0x0004202501007387 */ /* 0x000fe80000100800 */
[----:B------:R-:W2:Y:S04]  /*41c0*/  LDL.LU R9, [R1+0x660] ;  /* 0x0006600001097983 */ /* 0x000ea80000300800 */
[----:B----4-:R1:W-:Y:S01]  /*41d0*/  STL [R1+0x5c], R32 ;  /* 0x00005c2001007387 */ /* 0x0103e20000100800 */
[----:B------:R-:W-:-:S03]  /*41e0*/  VIADD R7, R18, 0xffffff9c ;  /* 0xffffff9c12077836 */ /* 0x000fc60000000000 */
[----:B-1----:R-:W4:Y:S04]  /*41f0*/  LDL.LU R32, [R1+0x65c] ;  /* 0x00065c0001207983 */ /* 0x002f280000300800 */
[----:B------:R1:W-:Y:S02]  /*4200*/  STL [R1+0x41c], R5 ;  /* 0x00041c0501007387 */ /* 0x0003e40000100800 */
[C---:B-1----:R-:W-:Y:S02]  /*4210*/  IMAD R5, R14.reuse, 0x43, RZ ;  /* 0x000000430e057824 */ /* 0x042fe400078e02ff */
[----:B------:R-:W-:Y:S03]  /*4220*/  STL [R1+0x44c], R8 ;  /* 0x00044c0801007387 */ /* 0x000fe60000100800 */
[----:B------:R-:W-:Y:S01]  /*4230*/  IADD3 R37, P6, PT, R5, R11, RZ ;  /* 0x0000000b05257210 */ /* 0x000fe20007fde0ff */
[----:B------:R0:W-:Y:S01]  /*4240*/  STL [R1+0x448], R3 ;  /* 0x0004480301007387 */ /* 0x0001e20000100800 */
[----:B------:R-:W-:Y:S01]  /*4250*/  ISETP.GE.U32.AND P5, PT, R7, 0x7fffff1d, PT ;  /* 0x7fffff1d0700780c */ /* 0x000fe20003fa6070 */
[----:B------:R-:W-:Y:S01]  /*4260*/  IMAD R7, R14, 0x4b, RZ ;  /* 0x0000004b0e077824 */ /* 0x000fe200078e02ff */
[----:B------:R-:W-:Y:S01]  /*4270*/  PRMT R29, RZ, 0x7610, R29 ;  /* 0x00007610ff1d7816 */ /* 0x000fe2000000001d */
[----:B------:R-:W-:Y:S01]  /*4280*/  STL [R1+0x474], R37 ;  /* 0x0004742501007387 */ /* 0x000fe20000100800 */
[----:B0-----:R-:W-:Y:S01]  /*4290*/  LEA.HI.X.SX32 R3, R5, R12, 0x1, P6 ;  /* 0x0000000c05037211 */ /* 0x001fe200030f0eff */
[----:B------:R-:W-:-:S04]  /*42a0*/  @!P0 IMAD.MOV.U32 R2, RZ, RZ, R37 ;  /* 0x000000ffff028224 */ /* 0x000fc800078e0025 */
[----:B------:R-:W-:Y:S04]  /*42b0*/  STL [R1+0x470], R3 ;  /* 0x0004700301007387 */ /* 0x000fe80000100800 */
[----:B------:R0:W2:Y:S01]  /*42c0*/  @!P0 LDG.E.U8 R29, desc[UR20][R2.64] ;  /* 0x00000014021d8981 */ /* 0x0000a2000c1e1100 */
[----:B------:R-:W-:Y:S01]  /*42d0*/  IMAD R5, R14, 0x53, RZ ;  /* 0x000000530e057824 */ /* 0x000fe200078e02ff */
[----:B------:R-:W-:Y:S02]  /*42e0*/  PRMT R28, RZ, 0x7610, R28 ;  /* 0x00007610ff1c7816 */ /* 0x000fe4000000001c */
[----:B------:R-:W-:Y:S01]  /*42f0*/  PRMT R4, RZ, 0x7610, R4 ;  /* 0x00007610ff047816 */ /* 0x000fe20000000004 */
[----:B-----5:R1:W-:Y:S02]  /*4300*/  STL [R1+0x58], R6 ;  /* 0x0000580601007387 */ /* 0x0203e40000100800 */
[----:B-1----:R-:W-:-:S04]  /*4310*/  IADD3 R6, P6, PT, R7, R11, RZ ;  /* 0x0000000b07067210 */ /* 0x002fc80007fde0ff */
[----:B0-----:R-:W-:Y:S01]  /*4320*/  LEA.HI.X.SX32 R2, R7, R12, 0x1, P6 ;  /* 0x0000000c07027211 */ /* 0x001fe200030f0eff */
[----:B------:R-:W-:Y:S01]  /*4330*/  IMAD.MOV.U32 R3, RZ, RZ, R6 ;  /* 0x000000ffff037224 */ /* 0x000fe200078e0006 */
[----:B------:R0:W-:Y:S04]  /*4340*/  STL [R1+0x494], R6 ;  /* 0x0004940601007387 */ /* 0x0001e80000100800 */
[----:B------:R-:W-:Y:S01]  /*4350*/  @!P2 LOP3.LUT R3, R3, R2, RZ, 0x3c, !PT ;  /* 0x000000020303a212 */ /* 0x000fe200078e3cff */
[----:B------:R1:W-:Y:S01]  /*4360*/  STL [R1+0x490], R2 ;  /* 0x0004900201007387 */ /* 0x0003e20000100800 */
[----:B------:R-:W-:-:S04]  /*4370*/  IADD3 R37, P6, PT, R5, R11, RZ ;  /* 0x0000000b05257210 */ /* 0x000fc80007fde0ff */
[----:B0-----:R-:W-:Y:S02]  /*4380*/  LEA.HI.X.SX32 R6, R5, R12, 0x1, P6 ;  /* 0x0000000c05067211 */ /* 0x001fe400030f0eff */
[----:B-1----:R-:W-:-:S04]  /*4390*/  @!P2 LOP3.LUT R2, R3, R2, RZ, 0x3c, !PT ;  /* 0x000000020302a212 */ /* 0x002fc800078e3cff */
[----:B------:R-:W-:-:S05]  /*43a0*/  @!P2 LOP3.LUT R3, R3, R2, RZ, 0x3c, !PT ;  /* 0x000000020303a212 */ /* 0x000fca00078e3cff */
[----:B------:R0:W5:Y:S02]  /*43b0*/  @!P2 LDG.E.U8 R28, desc[UR20][R2.64] ;  /* 0x00000014021ca981 */ /* 0x000164000c1e1100 */
[----:B0-----:R-:W-:Y:S02]  /*43c0*/  @!P3 IMAD.MOV.U32 R2, RZ, RZ, R37 ;  /* 0x000000ffff02b224 */ /* 0x001fe400078e0025 */
        /* <DEDUP_REMOVED lines=8> */
[----:B------:R-:W-:Y:S01]  /*4450*/  IMAD.MOV.U32 R2, RZ, RZ, R7 ;  /* 0x000000ffff027224 */ /* 0x000fe200078e0007 */
[----:B------:R-:W-:Y:S01]  /*4460*/  STL [R1+0x4b4], R37 ;  /* 0x0004b42501007387 */ /* 0x000fe20000100800 */
[----:B------:R-:W-:-:S03]  /*4470*/  VIADD R8, R18, 0xffffff94 ;  /* 0xffffff9412087836 */ /* 0x000fc60000000000 */
[----:B------:R0:W-:Y:S01]  /*4480*/  STL [R1+0x4b0], R6 ;  /* 0x0004b00601007387 */ /* 0x0001e20000100800 */
[-C--:B------:R-:W-:Y:S02]  /*4490*/  @!P4 LOP3.LUT R3, R3, R2.reuse, RZ, 0x3c, !PT ;  /* 0x000000020303c212 */ /* 0x080fe400078e3cff */
[----:B------:R-:W-:Y:S01]  /*44a0*/  ISETP.GE.U32.AND P0, PT, R8, 0x7fffff15, PT ;  /* 0x7fffff150800780c */ /* 0x000fe20003f06070 */
[----:B------:R-:W-:Y:S01]  /*44b0*/  VIADD R8, R18, 0xffffff8c ;  /* 0xffffff8c12087836 */ /* 0x000fe20000000000 */
[----:B------:R-:W-:Y:S01]  /*44c0*/  @!P4 LOP3.LUT R2, R3, R2, RZ, 0x3c, !PT ;  /* 0x000000020302c212 */ /* 0x000fe200078e3cff */
[----:B0-----:R-:W3:Y:S04]  /*44d0*/  LDL.LU R6, [R1+0x658] ;  /* 0x0006580001067983 */ /* 0x001ee80000300800 */
[----:B------:R-:W3:Y:S01]  /*44e0*/  LDL.LU R37, [R1+0x654] ;  /* 0x0006540001257983 */ /* 0x000ee20000300800 */
[----:B------:R-:W-:-:S02]  /*44f0*/  PRMT R35, RZ, 0x7610, R35 ;  /* 0x00007610ff237816 */ /* 0x000fc40000000023 */
        /* <DEDUP_REMOVED lines=33> */
[----:B------:R-:W-:Y:S01]  /*4710*/  @!P0 LOP3.LUT R3, R3, R2, RZ, 0x3c, !PT ;  /* 0x0000000203038212 */ /* 0x000fe200078e3cff */
[----:B------:R-:W-:Y:S01]  /*4720*/  IMAD R7, R14, 0x7b, RZ ;  /* 0x0000007b0e077824 */ /* 0x000fe200078e02ff */
[----:B------:R-:W-:-:S03]  /*4730*/  PRMT R13, RZ, 0x7610, R13 ;  /* 0x00007610ff0d7816 */ /* 0x000fc6000000000d */
[----:B------:R0:W3:Y:S02]  /*4740*/  @!P0 LDG.E.U8 R0, desc[UR20][R2.64] ;  /* 0x0000001402008981 */ /* 0x0000e4000c1e1100 */
[----:B0-----:R-:W-:Y:S01]  /*4750*/  @!P2 IMAD.MOV.U32 R2, RZ, RZ, R35 ;  /* 0x000000ffff02a224 */ /* 0x001fe200078e0023 */
[----:B------:R-:W-:Y:S01]  /*4760*/  PRMT R25, RZ, 0x7610, R25 ;  /* 0x00007610ff197816 */ /* 0x000fe20000000019 */
[----:B--2---:R0:W-:Y:S02]  /*4770*/  STL [R1+0x3c], R36 ;  /* 0x00003c2401007387 */ /* 0x0041e40000100800 */
[----:B0-----:R-:W-:-:S05]  /*4780*/  LEA.HI.X.SX32 R36, R5, R12, 0x1, P6 ;  /* 0x0000000c05247211 */ /* 0x001fca00030f0eff */
[----:B------:R-:W-:Y:S01]  /*4790*/  @!P2 IMAD.MOV.U32 R3, RZ, RZ, R36 ;  /* 0x000000ffff03a224 */ /* 0x000fe200078e0024 */
[----:B------:R-:W-:-:S04]  /*47a0*/  IADD3 R5, P6, PT, R7, R11, RZ ;  /* 0x0000000b07057210 */ /* 0x000fc80007fde0ff */
[----:B------:R0:W2:Y:S01]  /*47b0*/  @!P2 LDG.E.U8 R13, desc[UR20][R2.64] ;  /* 0x00000014020da981 */ /* 0x0000a2000c1e1100 */
[----:B------:R-:W-:Y:S01]  /*47c0*/  LEA.HI.X.SX32 R7, R7, R12, 0x1, P6 ;  /* 0x0000000c07077211 */ /* 0x000fe200030f0eff */
[----:B0-----:R-:W-:Y:S02]  /*47d0*/  VIADD R2, R18, 0xffffffe3 ;  /* 0xffffffe312027836 */ /* 0x001fe40000000000 */
[----:B------:R-:W-:-:S03]  /*47e0*/  IMAD.MOV.U32 R3, RZ, RZ, R5 ;  /* 0x000000ffff037224 */ /* 0x000fc600078e0005 */
[----:B------:R-:W-:Y:S01]  /*47f0*/  ISETP.GE.U32.AND P2, PT, R2, 0x7fffff64, PT ;  /* 0x7fffff640200780c */ /* 0x000fe20003f46070 */
[----:B------:R-:W-:-:S05]  /*4800*/  IMAD.MOV.U32 R2, RZ, RZ, R7 ;  /* 0x000000ffff027224 */ /* 0x000fca00078e0007 */
[----:B------:R-:W-:-:S04]  /*4810*/  @!P3 LOP3.LUT R3, R3, R2, RZ, 0x3c, !PT ;  /* 0x000000020303b212 */ /* 0x000fc800078e3cff */
[----:B------:R-:W-:-:S04]  /*4820*/  @!P3 LOP3.LUT R2, R3, R2, RZ, 0x3c, !PT ;  /* 0x000000020302b212 */ /* 0x000fc800078e3cff */
[----:B------:R-:W-:-:S05]  /*4830*/  @!P3 LOP3.LUT R3, R3, R2, RZ, 0x3c, !PT ;  /* 0x000000020303b212 */ /* 0x000fca00078e3cff */
[----:B------:R0:W4:Y:S01]  /*4840*/  @!P3 LDG.E.U8 R25, desc[UR20][R2.64] ;  /* 0x000000140219b981 */ /* 0x000122000c1e1100 */
[----:B------:R-:W-:-:S03]  /*4850*/  VIADD R8, R18, 0xfffffff3 ;  /* 0xfffffff312087836 */ /* 0x000fc60000000000 */
[----:B---3--:R1:W-:Y:S02]  /*4860*/  STL [R1+0x4c], R0 ;  /* 0x00004c0001007387 */ /* 0x0083e40000100800 */
[----:B------:R-:W-:Y:S01]  /*4870*/  ISETP.GE.U32.AND P5, PT, R8, 0x7fffff74, PT ;  /* 0x7fffff740800780c */ /* 0x000fe20003fa6070 */
[----:B------:R-:W-:Y:S01]  /*4880*/  VIADD R8, R18, 0xffffffeb ;  /* 0xffffffeb12087836 */ /* 0x000fe20000000000 */
[----:B-1----:R-:W3:Y:S04]  /*4890*/  LDL.LU R0, [R1+0x64c] ;  /* 0x00064c0001007983 */ /* 0x002ee80000300800 */
[----:B------:R1:W-:Y:S01]  /*48a0*/  STL [R1+0x54c], R36 ;  /* 0x00054c2401007387 */ /* 0x0003e20000100800 */
[----:B------:R-:W-:-:S03]  /*48b0*/  ISETP.GE.U32.AND P0, PT, R8, 0x7fffff6c, PT ;  /* 0x7fffff6c0800780c */ /* 0x000fc60003f06070 */
[----:B-1----:R-:W3:Y:S04]  /*48c0*/  LDL.LU R36, [R1+0x648] ;  /* 0x0006480001247983 */ /* 0x002ee80000300800 */
[----:B------:R-:W3:Y:S01]  /*48d0*/  LDL.LU R35, [R1+0x644] ;  /* 0x0006440001237983 */ /* 0x000ee20000300800 */
[----:B------:R-:W-:Y:S02]  /*48e0*/  PRMT R31, RZ, 0x7610, R31 ;  /* 0x00007610ff1f7816 */ /* 0x000fe4000000001f */
[----:B------:R-:W-:Y:S01]  /*48f0*/  PRMT R24, RZ, 0x7610, R24 ;  /* 0x00007610ff187816 */ /* 0x000fe20000000018 */
[----:B--2---:R1:W-:Y:S04]  /*4900*/  STL [R1+0x48], R13 ;  /* 0x0000480d01007387 */ /* 0x0043e80000100800 */
[----:B-1----:R-:W2:Y:S04]  /*4910*/  LDL.LU R13, [R1+0x640] ;  /* 0x00064000010d7983 */ /* 0x002ea80000300800 */
[----:B------:R1:W-:Y:S02]  /*4920*/  STL [R1+0x578], R5 ;  /* 0x0005780501007387 */ /* 0x0003e40000100800 */
[----:B-1----:R-:W-:-:S05]  /*4930*/  IMAD.SHL.U32 R5, R14, 0x4, RZ ;  /* 0x000000040e057824 */ /* 0x002fca00078e00ff */
[C---:B------:R-:W-:Y:S01]  /*4940*/  IADD3 R8, P6, PT, R5.reuse, R11, RZ ;  /* 0x0000000b05087210 */ /* 0x040fe20007fde0ff */
[----:B------:R1:W-:Y:S03]  /*4950*/  STL [R1+0x574], R7 ;  /* 0x0005740701007387 */ /* 0x0003e60000100800 */
[----:B0-----:R-:W-:Y:S01]  /*4960*/  LEA.HI.X.SX32 R2, R5, R12, 0x1, P6 ;  /* 0x0000000c05027211 */ /* 0x001fe200030f0eff */
[----:B------:R-:W-:Y:S01]  /*4970*/  IMAD.MOV.U32 R3, RZ, RZ, R8 ;  /* 0x000000ffff037224 */ /* 0x000fe200078e0008 */
[----:B------:R-:W-:Y:S01]  /*4980*/  STL [R1+0x1c8], R8 ;  /* 0x0001c80801007387 */ /* 0x000fe20000100800 */
[----:B-1----:R-:W-:-:S03]  /*4990*/  VIADD R7, R18, 0xffffffdb ;  /* 0xffffffdb12077836 */ /* 0x002fc60000000000 */
[-C--:B------:R-:W-:Y:S01]  /*49a0*/  @!P4 LOP3.LUT R3, R3, R2.reuse, RZ, 0x3c, !PT ;  /* 0x000000020303c212 */ /* 0x080fe200078e3cff */
[----:B------:R0:W-:Y:S01]  /*49b0*/  STL [R1+0x1c4], R2 ;  /* 0x0001c40201007387 */ /* 0x0001e20000100800 */
[----:B------:R-:W-:Y:S01]  /*49c0*/  ISETP.GE.U32.AND P3, PT, R7, 0x7fffff5c, PT ;  /* 0x7fffff5c0700780c */ /* 0x000fe20003f66070 */
[----:B------:R-:W-:Y:S02]  /*49d0*/  IMAD R7, R14, 0xc, RZ ;  /* 0x0000000c0e077824 */ /* 0x000fe400078e02ff */
[----:B----4-:R1:W-:Y:S01]  /*49e0*/  STL [R1+0x34], R25 ;  /* 0x0000341901007387 */ /* 0x0103e20000100800 */
[----:B0-----:R-:W-:-:S04]  /*49f0*/  @!P4 LOP3.LUT R2, R3, R2, RZ, 0x3c, !PT ;  /* 0x000000020302c212 */ /* 0x001fc800078e3cff */
[----:B------:R-:W-:Y:S02]  /*4a00*/  @!P4 LOP3.LUT R3, R3, R2, RZ, 0x3c, !PT ;  /* 0x000000020303c212 */ /* 0x000fe400078e3cff */
[----:B-1----:R-:W-:-:S03]  /*4a10*/  IADD3 R25, P6, PT, R7, R11, RZ ;  /* 0x0000000b07197210 */ /* 0x002fc60007fde0ff */
[----:B------:R0:W4:Y:S02]  /*4a20*/  @!P4 LDG.E.U8 R31, desc[UR20][R2.64] ;  /* 0x00000014021fc981 */ /* 0x000124000c1e1100 */
[----:B0-----:R-:W-:Y:S01]  /*4a30*/  IMAD.MOV.U32 R3, RZ, RZ, R25 ;  /* 0x000000ffff037224 */ /* 0x001fe200078e0019 */
[----:B------:R-:W-:Y:S01]  /*4a40*/  LEA.HI.X.SX32 R2, R7, R12, 0x1, P6 ;  /* 0x0000000c07027211 */ /* 0x000fe200030f0eff */
[----:B------:R-:W-:Y:S03]  /*4a50*/  STL [R1+0x208], R25 ;  /* 0x0002081901007387 */ /* 0x000fe60000100800 */
[-C--:B------:R-:W-:Y:S01]  /*4a60*/  @!P5 LOP3.LUT R3, R3, R2.reuse, RZ, 0x3c, !PT ;  /* 0x000000020303d212 */ /* 0x080fe200078e3cff */
[----:B------:R0:W-:Y:S03]  /*4a70*/  STL [R1+0x204], R2 ;  /* 0x0002040201007387 */ /* 0x0001e60000100800 */
[----:B0-----:R-:W-:-:S04]  /*4a80*/  @!P5 LOP3.LUT R2, R3, R2, RZ, 0x3c, !PT ;  /* 0x000000020302d212 */ /* 0x001fc800078e3cff */
[----:B------:R-:W-:-:S05]  /*4a90*/  @!P5 LOP3.LUT R3, R3, R2, RZ, 0x3c, !PT ;  /* 0x000000020303d212 */ /* 0x000fca00078e3cff */
[----:B------:R0:W2:Y:S01]  /*4aa0*/  @!P5 LDG.E.U8 R24, desc[UR20][R2.64] ;  /* 0x000000140218d981 */ /* 0x0000a2000c1e1100 */
[----:B------:R-:W-:-:S05]  /*4ab0*/  IMAD R5, R14, 0x14, RZ ;  /* 0x000000140e057824 */ /* 0x000fca00078e02ff */
[----:B------:R-:W-:-:S05]  /*4ac0*/  IADD3 R25, P6, PT, R5, R11, RZ ;  /* 0x0000000b05197210 */ /* 0x000fca0007fde0ff */
[----:B------:R-:W-:Y:S01]  /*4ad0*/  STL [R1+0x248], R25 ;  /* 0x0002481901007387 */ /* 0x000fe20000100800 */
[----:B------:R-:W-:Y:S01]  /*4ae0*/  PRMT R23, RZ, 0x7610, R23 ;  /* 0x00007610ff177816 */ /* 0x000fe20000000017 */
[----:B0-----:R-:W-:Y:S02]  /*4af0*/  @!P0 IMAD.MOV.U32 R2, RZ, RZ, R25 ;  /* 0x000000ffff028224 */ /* 0x001fe400078e0019 */
[----:B------:R-:W-:Y:S02]  /*4b00*/  IMAD R7, R14, 0x1c, RZ ;  /* 0x0000001c0e077824 */ /* 0x000fe400078e02ff */
[----:B------:R-:W-:-:S05]  /*4b10*/  VIADD R8, R18, 0xffffffd3 ;  /* 0xffffffd312087836 */ /* 0x000fca0000000000 */
[----:B------:R-:W-:Y:S01]  /*4b20*/  ISETP.GE.U32.AND P4, PT, R8, 0x7fffff54, PT ;  /* 0x7fffff540800780c */ /* 0x000fe20003f86070 */
[----:B------:R-:W-:-:S05]  /*4b30*/  VIADD R8, R18, 0xffffffcb ;  /* 0xffffffcb12087836 */ /* 0x000fca0000000000 */
[----:B------:R-:W-:Y:S02]  /*4b40*/  ISETP.GE.U32.AND P5, PT, R8, 0x7fffff4c, PT ;  /* 0x7fffff4c0800780c */ /* 0x000fe40003fa6070 */
[----:B------:R-:W-:Y:S01]  /*4b50*/  PRMT R8, RZ, 0x7610, R8 ;  /* 0x00007610ff087816 */ /* 0x000fe20000000008 */
[----:B----4-:R0:W-:Y:S02]  /*4b60*/  STL [R1+0x30], R31 ;  /* 0x0000301f01007387 */ /* 0x0101e40000100800 */
[----:B0-----:R-:W-:-:S05]  /*4b70*/  LEA.HI.X.SX32 R31, R5, R12, 0x1, P6 ;  /* 0x0000000c051f7211 */ /* 0x001fca00030f0eff */
[----:B------:R-:W-:Y:S01]  /*4b80*/  @!P0 IMAD.MOV.U32 R3, RZ, RZ, R31 ;  /* 0x000000ffff038224 */ /* 0x000fe200078e001f */
[----:B------:R-:W-:Y:S04]  /*4b90*/  STL [R1+0x244], R31 ;  /* 0x0002441f01007387 */ /* 0x000fe80000100800 */
[----:B------:R0:W4:Y:S02]  /*4ba0*/  @!P0 LDG.E.U8 R23, desc[UR20][R2.64] ;  /* 0x0000001402178981 */ /* 0x000124000c1e1100 */
[----:B0-----:R-:W-:Y:S02]  /*4bb0*/  VIADD R2, R18, 0xffffffc3 ;  /* 0xffffffc312027836 */ /* 0x001fe40000000000 */
[----:B--2---:R0:W-:Y:S03]  /*4bc0*/  STL [R1+0x44], R24 ;  /* 0x0000441801007387 */ /* 0x0041e60000100800 */
[----:B------:R-:W-:-:S02]  /*4bd0*/  ISETP.GE.U32.AND P0, PT, R2, 0x7fffff44, PT ;  /* 0x7fffff440200780c */ /* 0x000fc40003f06070 */
[----:B0-----:R-:W-:-:S04]  /*4be0*/  IADD3 R24, P6, PT, R7, R11, RZ ;  /* 0x0000000b07187210 */ /* 0x001fc80007fde0ff */
[----:B------:R-:W-:Y:S01]  /*4bf0*/  LEA.HI.X.SX32 R25, R7, R12, 0x1, P6 ;  /* 0x0000000c07197211 */ /* 0x000fe200030f0eff */
[----:B------:R-:W-:-:S04]  /*4c00*/  @!P2 IMAD.MOV.U32 R2, RZ, RZ, R24 ;  /* 0x000000ffff02a224 */ /* 0x000fc800078e0018 */
[----:B------:R-:W-:-:S05]  /*4c10*/  @!P2 IMAD.MOV.U32 R3, RZ, RZ, R25 ;  /* 0x000000ffff03a224 */ /* 0x000fca00078e0019 */
[----:B------:R0:W2:Y:S01]  /*4c20*/  @!P2 LDG.E.U8 R8, desc[UR20][R2.64] ;  /* 0x000000140208a981 */ /* 0x0000a2000c1e1100 */
[----:B------:R-:W-:-:S03]  /*4c30*/  IMAD R5, R14, 0x24, RZ ;  /* 0x000000240e057824 */ /* 0x000fc600078e02ff */
[----:B------:R-:W-:Y:S01]  /*4c40*/  STL [R1+0x398], R24 ;  /* 0x0003981801007387 */ /* 0x000fe20000100800 */
[----:B------:R-:W-:-:S03]  /*4c50*/  VIADD R7, R18, 0xffffffbb ;  /* 0xffffffbb12077836 */ /* 0x000fc60000000000 */
[----:B------:R-:W-:Y:S02]  /*4c60*/  STL [R1+0x394], R25 ;  /* 0x0003941901007387 */ /* 0x000fe40000100800 */
[----:B------:R-:W-:Y:S01]  /*4c70*/  ISETP.GE.U32.AND P2, PT, R7, 0x7fffff3c, PT ;  /* 0x7fffff3c0700780c */ /* 0x000fe20003f46070 */
[----:B------:R-:W-:Y:S01]  /*4c80*/  IMAD R7, R14, 0x2c, RZ ;  /* 0x0000002c0e077824 */ /* 0x000fe200078e02ff */
[----:B------:R-:W-:Y:S02]  /*4c90*/  PRMT R22, RZ, 0x7610, R22 ;  /* 0x00007610ff167816 */ /* 0x000fe40000000016 */
[----:B------:R-:W-:Y:S01]  /*4ca0*/  PRMT R20, RZ, 0x7610, R20 ;  /* 0x00007610ff147816 */ /* 0x000fe20000000014 */
[----:B----4-:R1:W-:Y:S02]  /*4cb0*/  STL [R1+0x40], R23 ;  /* 0x0000401701007387 */ /* 0x0103e40000100800 */
[----:B-1----:R-:W-:-:S04]  /*4cc0*/  IADD3 R23, P6, PT, R5, R11, RZ ;  /* 0x0000000b05177210 */ /* 0x002fc80007fde0ff */
[----:B------:R-:W-:Y:S01]  /*4cd0*/  LEA.HI.X.SX32 R25, R5, R12, 0x1, P6 ;  /* 0x0000000c05197211 */ /* 0x000fe200030f0eff */
[----:B0-----:R-:W-:Y:S01]  /*4ce0*/  @!P3 IMAD.MOV.U32 R2, RZ, RZ, R23 ;  /* 0x000000ffff02b224 */ /* 0x001fe200078e0017 */
[----:B------:R-:W-:-:S03]  /*4cf0*/  IADD3 R24, P6, PT, R7, R11, RZ ;  /* 0x0000000b07187210 */ /* 0x000fc60007fde0ff */
[----:B------:R-:W-:Y:S01]  /*4d00*/  @!P3 IMAD.MOV.U32 R3, RZ, RZ, R25 ;  /* 0x000000ffff03b224 */ /* 0x000fe200078e0019 */
[----:B------:R-:W-:Y:S04]  /*4d10*/  STL [R1+0x3c8], R23 ;  /* 0x0003c81701007387 */ /* 0x000fe80000100800 */
[----:B------:R0:W4:Y:S04]  /*4d20*/  @!P3 LDG.E.U8 R22, desc[UR20][R2.64] ;  /* 0x000000140216b981 */ /* 0x000128000c1e1100 */
[----:B--2---:R-:W-:Y:S04]  /*4d30*/  STL [R1+0x2c], R8 ;  /* 0x00002c0801007387 */ /* 0x004fe80000100800 */
[----:B------:R1:W-:Y:S01]  /*4d40*/  STL [R1+0x3c4], R25 ;  /* 0x0003c41901007387 */ /* 0x0003e20000100800 */
[----:B0-----:R-:W-:Y:S01]  /*4d50*/  @!P4 IMAD.MOV.U32 R2, RZ, RZ, R24 ;  /* 0x000000ffff02c224 */ /* 0x001fe200078e0018 */
[----:B-1----:R-:W-:-:S05]  /*4d60*/  LEA.HI.X.SX32 R25, R7, R12, 0x1, P6 ;  /* 0x0000000c07197211 */ /* 0x002fca00030f0eff */
[----:B------:R-:W-:-:S05]  /*4d70*/  @!P4 IMAD.MOV.U32 R3, RZ, RZ, R25 ;  /* 0x000000ffff03c224 */ /* 0x000fca00078e0019 */
[----:B------:R0:W2:Y:S01]  /*4d80*/  @!P4 LDG.E.U8 R20, desc[UR20][R2.64] ;  /* 0x000000140214c981 */ /* 0x0000a2000c1e1100 */
[----:B------:R-:W-:-:S03]  /*4d90*/  IMAD R5, R14, 0x34, RZ ;  /* 0x000000340e057824 */ /* 0x000fc600078e02ff */
[----:B------:R-:W-:Y:S01]  /*4da0*/  STL [R1+0x3f8], R24 ;  /* 0x0003f81801007387 */ /* 0x000fe20000100800 */
[----:B------:R-:W-:Y:S01]  /*4db0*/  IMAD R7, R14, 0x3c, RZ ;  /* 0x0000003c0e077824 */ /* 0x000fe200078e02ff */
[----:B------:R-:W-:Y:S01]  /*4dc0*/  PRMT R27, RZ, 0x7610, R27 ;  /* 0x00007610ff1b7816 */ /* 0x000fe2000000001b */
[----:B------:R-:W-:-:S05]  /*4dd0*/  VIADD R8, R18, 0xffffffb3 ;  /* 0xffffffb312087836 */ /* 0x000fca0000000000 */
[----:B------:R-:W-:Y:S01]  /*4de0*/  ISETP.GE.U32.AND P3, PT, R8, 0x7fffff34, PT ;  /* 0x7fffff340800780c */ /* 0x000fe20003f66070 */
[----:B------:R-:W-:-:S05]  /*4df0*/  VIADD R8, R18, 0xffffffab ;  /* 0xffffffab12087836 */ /* 0x000fca0000000000 */
[----:B------:R-:W-:Y:S02]  /*4e00*/  ISETP.GE.U32.AND P4, PT, R8, 0x7fffff2c, PT ;  /* 0x7fffff2c0800780c */ /* 0x000fe40003f86070 */
[----:B------:R-:W-:Y:S02]  /*4e10*/  PRMT R8, RZ, 0x7610, R8 ;  /* 0x00007610ff087816 */ /* 0x000fe40000000008 */
[----:B------:R-:W-:Y:S01]  /*4e20*/  PRMT R21, RZ, 0x7610, R21 ;  /* 0x00007610ff157816 */ /* 0x000fe20000000015 */
[----:B----4-:R1:W-:Y:S02]  /*4e30*/  STL [R1+0x38], R22 ;  /* 0x0000381601007387 */ /* 0x0103e40000100800 */
[----:B-1----:R-:W-:-:S04]  /*4e40*/  IADD3 R22, P6, PT, R5, R11, RZ ;  /* 0x0000000b05167210 */ /* 0x002fc80007fde0ff */
[----:B------:R-:W-:Y:S01]  /*4e50*/  LEA.HI.X.SX32 R23, R5, R12, 0x1, P6 ;  /* 0x0000000c05177211 */ /* 0x000fe200030f0eff */
[----:B------:R-:W-:Y:S01]  /*4e60*/  STL [R1+0x3f4], R25 ;  /* 0x0003f41901007387 */ /* 0x000fe20000100800 */
[----:B0-----:R-:W-:-:S03]  /*4e70*/  @!P5 IMAD.MOV.U32 R2, RZ, RZ, R22 ;  /* 0x000000ffff02d224 */ /* 0x001fc600078e0016 */
[----:B------:R-:W-:Y:S01]  /*4e80*/  STL [R1+0x428], R22 ;  /* 0x0004281601007387 */ /* 0x000fe20000100800 */
[----:B------:R-:W-:-:S03]  /*4e90*/  @!P5 IMAD.MOV.U32 R3, RZ, RZ, R23 ;  /* 0x000000ffff03d224 */ /* 0x000fc600078e0017 */
[----:B------:R-:W-:Y:S01]  /*4ea0*/  STL [R1+0x424], R23 ;  /* 0x0004241701007387 */ /* 0x000fe20000100800 */
[----:B------:R-:W-:-:S03]  /*4eb0*/  IMAD R5, R14, 0x44, RZ ;  /* 0x000000440e057824 */ /* 0x000fc600078e02ff */
[----:B------:R0:W4:Y:S04]  /*4ec0*/  @!P5 LDG.E.U8 R27, desc[UR20][R2.64] ;  /* 0x00000014021bd981 */ /* 0x000128000c1e1100 */
[----:B--2---:R1:W-:Y:S01]  /*4ed0*/  STL [R1+0x28], R20 ;  /* 0x0000281401007387 */ /* 0x0043e20000100800 */
[----:B0-----:R-:W-:Y:S01]  /*4ee0*/  VIADD R2, R18, 0xffffffa3 ;  /* 0xffffffa312027836 */ /* 0x001fe20000000000 */
[----:B-1----:R-:W-:-:S04]  /*4ef0*/  IADD3 R20, P6, PT, R7, R11, RZ ;  /* 0x0000000b07147210 */ /* 0x002fc80007fde0ff */
[----:B------:R-:W-:Y:S02]  /*4f00*/  LEA.HI.X.SX32 R23, R7, R12, 0x1, P6 ;  /* 0x0000000c07177211 */ /* 0x000fe400030f0eff */
[----:B------:R-:W-:Y:S01]  /*4f10*/  IADD3 R22, P6, PT, R5, R11, RZ ;  /* 0x0000000b05167210 */ /* 0x000fe20007fde0ff */
[----:B------:R-:W-:Y:S01]  /*4f20*/  STL [R1+0x454], R20 ;  /* 0x0004541401007387 */ /* 0x000fe20000100800 */
[----:B------:R-:W-:Y:S01]  /*4f30*/  ISETP.GE.U32.AND P5, PT, R2, 0x7fffff24, PT ;  /* 0x7fffff240200780c */ /* 0x000fe20003fa6070 */
[----:B------:R-:W-:Y:S02]  /*4f40*/  @!P0 IMAD.MOV.U32 R2, RZ, RZ, R20 ;  /* 0x000000ffff028224 */ /* 0x000fe400078e0014 */
[----:B------:R0:W-:Y:S01]  /*4f50*/  STL [R1+0x450], R23 ;  /* 0x0004501701007387 */ /* 0x0001e20000100800 */
[----:B------:R-:W-:-:S05]  /*4f60*/  @!P0 IMAD.MOV.U32 R3, RZ, RZ, R23 ;  /* 0x000000ffff038224 */ /* 0x000fca00078e0017 */
[----:B------:R1:W2:Y:S01]  /*4f70*/  @!P0 LDG.E.U8 R8, desc[UR20][R2.64] ;  /* 0x0000001402088981 */ /* 0x0002a2000c1e1100 */
[----:B0-----:R-:W-:Y:S01]  /*4f80*/  LEA.HI.X.SX32 R23, R5, R12, 0x1, P6 ;  /* 0x0000000c05177211 */ /* 0x001fe200030f0eff */
[----:B-1----:R-:W-:-:S04]  /*4f90*/  @!P2 IMAD.MOV.U32 R2, RZ, RZ, R22 ;  /* 0x000000ffff02a224 */ /* 0x002fc800078e0016 */
[----:B------:R-:W-:-:S05]  /*4fa0*/  @!P2 IMAD.MOV.U32 R3, RZ, RZ, R23 ;  /* 0x000000ffff03a224 */ /* 0x000fca00078e0017 */
[----:B------:R0:W3:Y:S01]  /*4fb0*/  @!P2 LDG.E.U8 R21, desc[UR20][R2.64] ;  /* 0x000000140215a981 */ /* 0x0000e2000c1e1100 */
[----:B------:R-:W-:-:S05]  /*4fc0*/  VIADD R7, R18, 0xffffff9b ;  /* 0xffffff9b12077836 */ /* 0x000fca0000000000 */
[----:B------:R-:W-:Y:S01]  /*4fd0*/  ISETP.GE.U32.AND P0, PT, R7, 0x7fffff1c, PT ;  /* 0x7fffff1c0700780c */ /* 0x000fe20003f06070 */
[C---:B------:R-:W-:Y:S01]  /*4fe0*/  IMAD R7, R14.reuse, 0x4c, RZ ;  /* 0x0000004c0e077824 */ /* 0x040fe200078e02ff */
[----:B------:R-:W-:Y:S01]  /*4ff0*/  STL [R1+0x47c], R22 ;  /* 0x00047c1601007387 */ /* 0x000fe20000100800 */
[----:B------:R-:W-:-:S03]  /*5000*/  IMAD R5, R14, 0x54, RZ ;  /* 0x000000540e057824 */ /* 0x000fc600078e02ff */
[----:B------:R-:W-:Y:S02]  /*5010*/  IADD3 R20, P6, PT, R7, R11, RZ ;  /* 0x0000000b07147210 */ /* 0x000fe40007fde0ff */
[----:B------:R-:W-:-:S03]  /*5020*/  PRMT R30, RZ, 0x7610, R30 ;  /* 0x00007610ff1e7816 */ /* 0x000fc6000000001e */
[----:B0-----:R-:W-:Y:S01]  /*5030*/  @!P3 IMAD.MOV.U32 R2, RZ, RZ, R20 ;  /* 0x000000ffff02b224 */ /* 0x001fe200078e0014 */
[----:B------:R-:W-:Y:S01]  /*5040*/  PRMT R19, RZ, 0x7610, R19 ;  /* 0x00007610ff137816 */ /* 0x000fe20000000013 */
[----:B--2---:R-:W-:Y:S04]  /*5050*/  STL [R1+0x24], R8 ;  /* 0x0000240801007387 */ /* 0x004fe80000100800 */
[----:B------:R0:W-:Y:S04]  /*5060*/  STL [R1+0x478], R23 ;  /* 0x0004781701007387 */ /* 0x0001e80000100800 */
[----:B------:R-:W-:Y:S01]  /*5070*/  STL [R1+0x49c], R20 ;  /* 0x00049c1401007387 */ /* 0x000fe20000100800 */
[----:B0-----:R-:W-:-:S03]  /*5080*/  LEA.HI.X.SX32 R23, R7, R12, 0x1, P6 ;  /* 0x0000000c07177211 */ /* 0x001fc600030f0eff */
[----:B---3--:R0:W-:Y:S02]  /*5090*/  STL [R1+0x1c], R21 ;  /* 0x00001c1501007387 */ /* 0x0081e40000100800 */
[----:B------:R-:W-:-:S05]  /*50a0*/  @!P3 IMAD.MOV.U32 R3, RZ, RZ, R23 ;  /* 0x000000ffff03b224 */ /* 0x000fca00078e0017 */
[----:B------:R1:W2:Y:S01]  /*50b0*/  @!P3 LDG.E.U8 R30, desc[UR20][R2.64] ;  /* 0x00000014021eb981 */ /* 0x0002a2000c1e1100 */
[----:B0-----:R-:W-:-:S04]  /*50c0*/  IADD3 R21, P6, PT, R5, R11, RZ ;  /* 0x0000000b05157210 */ /* 0x001fc80007fde0ff */
[----:B------:R-:W-:Y:S01]  /*50d0*/  LEA.HI.X.SX32 R22, R5, R12, 0x1, P6 ;  /* 0x0000000c05167211 */ /* 0x000fe200030f0eff */
[----:B-1----:R-:W-:-:S04]  /*50e0*/  @!P4 IMAD.MOV.U32 R2, RZ, RZ, R21 ;  /* 0x000000ffff02c224 */ /* 0x002fc800078e0015 */
[----:B------:R-:W-:-:S05]  /*50f0*/  @!P4 IMAD.MOV.U32 R3, RZ, RZ, R22 ;  /* 0x000000ffff03c224 */ /* 0x000fca00078e0016 */
[----:B------:R0:W3:Y:S01]  /*5100*/  @!P4 LDG.E.U8 R19, desc[UR20][R2.64] ;  /* 0x000000140213c981 */ /* 0x0000e2000c1e1100 */
[----:B------:R-:W-:Y:S02]  /*5110*/  IMAD R7, R14, 0x5c, RZ ;  /* 0x0000005c0e077824 */ /* 0x000fe400078e02ff */
[----:B------:R-:W-:Y:S01]  /*5120*/  VIADD R8, R18, 0xffffff93 ;  /* 0xffffff9312087836 */ /* 0x000fe20000000000 */
[----:B------:R-:W-:Y:S02]  /*5130*/  STL [R1+0x498], R23 ;  /* 0x0004981701007387 */ /* 0x000fe40000100800 */
[----:B------:R-:W-:Y:S02]  /*5140*/  IADD3 R20, P6, PT, R7, R11, RZ ;  /* 0x0000000b07147210 */ /* 0x000fe40007fde0ff */
[----:B------:R-:W-:Y:S01]  /*5150*/  ISETP.GE.U32.AND P2, PT, R8, 0x7fffff14, PT ;  /* 0x7fffff140800780c */ /* 0x000fe20003f46070 */
[C---:B------:R-:W-:Y:S01]  /*5160*/  VIADD R8, R18.reuse, 0xffffff8b ;  /* 0xffffff8b12087836 */ /* 0x040fe20000000000 */
[----:B------:R1:W-:Y:S01]  /*5170*/  STL [R1+0x4bc], R21 ;  /* 0x0004bc1501007387 */ /* 0x0003e20000100800 */
[----:B0-----:R-:W-:-:S03]  /*5180*/  VIADD R2, R18, 0xffffff83 ;  /* 0xffffff8312027836 */ /* 0x001fc60000000000 */
[----:B------:R-:W-:Y:S02]  /*5190*/  ISETP.GE.U32.AND P3, PT, R8, 0x7fffff0c, PT ;  /* 0x7fffff0c0800780c */ /* 0x000fe40003f66070 */
[----:B------:R-:W-:Y:S02]  /*51a0*/  PRMT R8, RZ, 0x7610, R8 ;  /* 0x00007610ff087816 */ /* 0x000fe40000000008 */
[----:B-1----:R-:W-:Y:S02]  /*51b0*/  LEA.HI.X.SX32 R21, R7, R12, 0x1, P6 ;  /* 0x0000000c07157211 */ /* 0x002fe400030f0eff */
[----:B------:R-:W-:Y:S01]  /*51c0*/  ISETP.GE.U32.AND P4, PT, R2, 0x7fffff04, PT ;  /* 0x7fffff040200780c */ /* 0x000fe20003f86070 */
[----:B------:R-:W-:Y:S02]  /*51d0*/  @!P5 IMAD.MOV.U32 R2, RZ, RZ, R20 ;  /* 0x000000ffff02d224 */ /* 0x000fe400078e0014 */
[----:B------:R-:W-:Y:S01]  /*51e0*/  @!P5 IMAD.MOV.U32 R3, RZ, RZ, R21 ;  /* 0x000000ffff03d224 */ /* 0x000fe200078e0015 */
[----:B------:R-:W-:Y:S01]  /*51f0*/  STL [R1+0x4b8], R22 ;  /* 0x0004b81601007387 */ /* 0x000fe20000100800 */
[----:B------:R-:W-:-:S02]  /*5200*/  IMAD R5, R14, 0x64, RZ ;  /* 0x000000640e057824 */ /* 0x000fc400078e02ff */
[----:B------:R-:W-:Y:S01]  /*5210*/  VIADD R7, R18, 0xfffffffa ;  /* 0xfffffffa12077836 */ /* 0x000fe20000000000 */
[----:B------:R-:W-:Y:S04]  /*5220*/  STL [R1+0x4e0], R20 ;  /* 0x0004e01401007387 */ /* 0x000fe80000100800 */
[----:B------:R-:W-:Y:S04]  /*5230*/  STL [R1+0x4dc], R21 ;  /* 0x0004dc1501007387 */ /* 0x000fe80000100800 */
[----:B------:R0:W2:Y:S01]  /*5240*/  @!P5 LDG.E.U8 R8, desc[UR20][R2.64] ;  /* 0x000000140208d981 */ /* 0x0000a2000c1e1100 */
[----:B------:R-:W-:Y:S01]  /*5250*/  ISETP.GE.U32.AND P5, PT, R7, 0x7fffff7b, PT ;  /* 0x7fffff7b0700780c */ /* 0x000fe20003fa6070 */
[----:B------:R-:W-:Y:S01]  /*5260*/  IMAD R7, R14, 0x6c, RZ ;  /* 0x0000006c0e077824 */ /* 0x000fe200078e02ff */
[----:B------:R-:W-:-:S02]  /*5270*/  PRMT R34, RZ, 0x7610, R34 ;  /* 0x00007610ff227816 */ /* 0x000fc40000000022 */
[----:B------:R-:W-:Y:S01]  /*5280*/  PRMT R17, RZ, 0x7610, R17 ;  /* 0x00007610ff117816 */ /* 0x000fe20000000011 */
[----:B---3--:R1:W-:Y:S02]  /*5290*/  STL [R1+0x20], R19 ;  /* 0x0000201301007387 */ /* 0x0083e40000100800 */
[----:B-1----:R-:W-:-:S04]  /*52a0*/  IADD3 R19, P6, PT, R5, R11, RZ ;  /* 0x0000000b05137210 */ /* 0x002fc80007fde0ff */
[-C--:B------:R-:W-:Y:S02]  /*52b0*/  LEA.HI.X.SX32 R20, R5, R12.reuse, 0x1, P6 ;  /* 0x0000000c05147211 */ /* 0x080fe400030f0eff */
[C---:B------:R-:W-:Y:S01]  /*52c0*/  IADD3 R21, P6, PT, R7.reuse, R11, RZ ;  /* 0x0000000b07157210 */ /* 0x040fe20007fde0ff */
[----:B0-----:R-:W-:Y:S02]  /*52d0*/  @!P0 IMAD.MOV.U32 R2, RZ, RZ, R19 ;  /* 0x000000ffff028224 */ /* 0x001fe400078e0013 */
[----:B------:R-:W-:Y:S01]  /*52e0*/  @!P0 IMAD.MOV.U32 R3, RZ, RZ, R20 ;  /* 0x000000ffff038224 */ /* 0x000fe200078e0014 */
[----:B------:R-:W-:-:S04]  /*52f0*/  LEA.HI.X.SX32 R22, R7, R12, 0x1, P6 ;  /* 0x0000000c07167211 */ /* 0x000fc800030f0eff */
[----:B------:R0:W3:Y:S02]  /*5300*/  @!P0 LDG.E.U8 R34, desc[UR20][R2.64] ;  /* 0x0000001402228981 */ /* 0x0000e4000c1e1100 */
[----:B0-----:R-:W-:Y:S02]  /*5310*/  @!P2 IMAD.MOV.U32 R2, RZ, RZ, R21 ;  /* 0x000000ffff02a224 */ /* 0x001fe400078e0015 */
[----:B------:R-:W-:-:S05]  /*5320*/  @!P2 IMAD.MOV.U32 R3, RZ, RZ, R22 ;  /* 0x000000ffff03a224 */ /* 0x000fca00078e0016 */
[----:B------:R0:W3:Y:S01]  /*5330*/  @!P2 LDG.E.U8 R17, desc[UR20][R2.64] ;  /* 0x000000140211a981 */ /* 0x0000e2000c1e1100 */
[----:B------:R-:W-:-:S03]  /*5340*/  IMAD R5, R14, 0x74, RZ ;  /* 0x000000740e057824 */ /* 0x000fc600078e02ff */
[----:B------:R1:W-:Y:S04]  /*5350*/  STL [R1+0x508], R19 ;  /* 0x0005081301007387 */ /* 0x0003e80000100800 */
[----:B--2---:R2:W-:Y:S01]  /*5360*/  STL [R1+0x18], R8 ;  /* 0x0000180801007387 */ /* 0x0045e20000100800 */
[----:B-1----:R-:W-:-:S03]  /*5370*/  IADD3 R19, P6, PT, R5, R11, RZ ;  /* 0x0000000b05137210 */ /* 0x002fc60007fde0ff */
[----:B------:R1:W-:Y:S01]  /*5380*/  STL [R1+0x504], R20 ;  /* 0x0005041401007387 */ /* 0x0003e20000100800 */
[----:B------:R-:W-:Y:S01]  /*5390*/  IMAD R7, R14, 0x7c, RZ ;  /* 0x0000007c0e077824 */ /* 0x000fe200078e02ff */
[----:B------:R-:W-:Y:S01]  /*53a0*/  PRMT R16, RZ, 0x7610, R16 ;  /* 0x00007610ff107816 */ /* 0x000fe20000000010 */
[----:B--2---:R-:W-:Y:S01]  /*53b0*/  VIADD R8, R18, 0xfffffff2 ;  /* 0xfffffff212087836 */ /* 0x004fe20000000000 */
[----:B------:R-:W-:Y:S01]  /*53c0*/  STL [R1+0x530], R21 ;  /* 0x0005301501007387 */ /* 0x000fe20000100800 */
[----:B0-----:R-:W-:Y:S01]  /*53d0*/  @!P3 IMAD.MOV.U32 R2, RZ, RZ, R19 ;  /* 0x000000ffff02b224 */ /* 0x001fe200078e0013 */
[----:B-1----:R-:W-:Y:S02]  /*53e0*/  LEA.HI.X.SX32 R20, R5, R12, 0x1, P6 ;  /* 0x0000000c05147211 */ /* 0x002fe400030f0eff */
[----:B------:R-:W-:Y:S04]  /*53f0*/  STL [R1+0x52c], R22 ;  /* 0x00052c1601007387 */ /* 0x000fe80000100800 */
[----:B------:R-:W-:Y:S01]  /*5400*/  STL [R1+0x558], R19 ;  /* 0x0005581301007387 */ /* 0x000fe20000100800 */
[----:B------:R-:W-:-:S03]  /*5410*/  @!P3 IMAD.MOV.U32 R3, RZ, RZ, R20 ;  /* 0x000000ffff03b224 */ /* 0x000fc600078e0014 */
[----:B------:R-:W-:Y:S01]  /*5420*/  STL [R1+0x554], R20 ;  /* 0x0005541401007387 */ /* 0x000fe20000100800 */
[----:B------:R-:W-:Y:S01]  /*5430*/  ISETP.GE.U32.AND P0, PT, R8, 0x7fffff73, PT ;  /* 0x7fffff730800780c */ /* 0x000fe20003f06070 */
[----:B------:R-:W-:Y:S02]  /*5440*/  VIADD R8, R18, 0xffffffea ;  /* 0xffffffea12087836 */ /* 0x000fe40000000000 */
[----:B------:R0:W2:Y:S03]  /*5450*/  @!P3 LDG.E.U8 R16, desc[UR20][R2.64] ;  /* 0x000000140210b981 */ /* 0x0000a6000c1e1100 */
[----:B------:R-:W-:Y:S02]  /*5460*/  ISETP.GE.U32.AND P2, PT, R8, 0x7fffff6b, PT ;  /* 0x7fffff6b0800780c */ /* 0x000fe40003f46070 */
[----:B------:R-:W-:Y:S01]  /*5470*/  PRMT R8, RZ, 0x7610, R8 ;  /* 0x00007610ff087816 */ /* 0x000fe20000000008 */
[----:B0-----:R-:W-:-:S05]  /*5480*/  VIADD R2, R18, 0xffffffe2 ;  /* 0xffffffe212027836 */ /* 0x001fca0000000000 */
[----:B------:R-:W-:Y:S01]  /*5490*/  ISETP.GE.U32.AND P3, PT, R2, 0x7fffff63, PT ;  /* 0x7fffff630200780c */ /* 0x000fe20003f66070 */
[----:B---3--:R0:W-:Y:S02]  /*54a0*/  STL [R1+0x14], R17 ;  /* 0x0000141101007387 */ /* 0x0081e40000100800 */
[----:B0-----:R-:W-:-:S04]  /*54b0*/  IADD3 R17, P6, PT, R7, R11, RZ ;  /* 0x0000000b07117210 */ /* 0x001fc80007fde0ff */
[----:B------:R-:W-:Y:S01]  /*54c0*/  LEA.HI.X.SX32 R19, R7, R12, 0x1, P6 ;  /* 0x0000000c07137211 */ /* 0x000fe200030f0eff */
[----:B------:R-:W-:-:S04]  /*54d0*/  @!P4 IMAD.MOV.U32 R2, RZ, RZ, R17 ;  /* 0x000000ffff02c224 */ /* 0x000fc800078e0011 */
[----:B------:R-:W-:-:S05]  /*54e0*/  @!P4 IMAD.MOV.U32 R3, RZ, RZ, R19 ;  /* 0x000000ffff03c224 */ /* 0x000fca00078e0013 */
[----:B------:R0:W3:Y:S01]  /*54f0*/  @!P4 LDG.E.U8 R8, desc[UR20][R2.64] ;  /* 0x000000140208c981 */ /* 0x0000e2000c1e1100 */
[----:B------:R-:W-:Y:S02]  /*5500*/  IMAD R5, R14, 0x5, RZ ;  /* 0x000000050e057824 */ /* 0x000fe400078e02ff */
[----:B------:R-:W-:Y:S01]  /*5510*/  VIADD R7, R18, 0xffffffda ;  /* 0xffffffda12077836 */ /* 0x000fe20000000000 */
[----:B------:R-:W-:Y:S04]  /*5520*/  STL [R1+0x580], R17 ;  /* 0x0005801101007387 */ /* 0x000fe80000100800 */
[----:B------:R-:W-:Y:S01]  /*5530*/  STL [R1+0x57c], R19 ;  /* 0x00057c1301007387 */ /* 0x000fe20000100800 */
[----:B------:R-:W-:Y:S01]  /*5540*/  ISETP.GE.U32.AND P4, PT, R7, 0x7fffff5b, PT ;  /* 0x7fffff5b0700780c */ /* 0x000fe20003f86070 */
[----:B------:R-:W-:-:S02]  /*5550*/  IMAD R7, R14, 0xd, RZ ;  /* 0x0000000d0e077824 */ /* 0x000fc400078e02ff */
[----:B--2---:R1:W-:Y:S02]  /*5560*/  STL [R1+0x10], R16 ;  /* 0x0000101001007387 */ /* 0x0043e40000100800 */
[----:B-1----:R-:W-:-:S04]  /*5570*/  IADD3 R16, P6, PT, R5, R11, RZ ;  /* 0x0000000b05107210 */ /* 0x002fc80007fde0ff */
[----:B------:R-:W-:Y:S01]  /*5580*/  LEA.HI.X.SX32 R17, R5, R12, 0x1, P6 ;  /* 0x0000000c05117211 */ /* 0x000fe200030f0eff */
[----:B------:R-:W-:Y:S01]  /*5590*/  STL [R1+0x1d0], R16 ;  /* 0x0001d01001007387 */ /* 0x000fe20000100800 */
[----:B------:R-:W-:Y:S01]  /*55a0*/  PRMT R33, RZ, 0x7610, R33 ;  /* 0x00007610ff217816 */ /* 0x000fe20000000021 */
[----:B0-----:R-:W-:Y:S02]  /*55b0*/  @!P5 IMAD.MOV.U32 R2, RZ, RZ, R16 ;  /* 0x000000ffff02d224 */ /* 0x001fe400078e0010 */
[----:B------:R-:W-:Y:S01]  /*55c0*/  @!P5 IMAD.MOV.U32 R3, RZ, RZ, R17 ;  /* 0x000000ffff03d224 */ /* 0x000fe200078e0011 */
[----:B------:R-:W-:-:S04]  /*55d0*/  PRMT R10, RZ, 0x7610, R10 ;  /* 0x00007610ff0a7816 */ /* 0x000fc8000000000a */
[----:B------:R0:W2:Y:S04]  /*55e0*/  @!P5 LDG.E.U8 R33, desc[UR20][R2.64] ;  /* 0x000000140221d981 */ /* 0x0000a8000c1e1100 */
[----:B---3--:R1:W-:Y:S02]  /*55f0*/  STL [R1+0x4], R8 ;  /* 0x0000040801007387 */ /* 0x0083e40000100800 */
[----:B-1----:R-:W-:Y:S01]  /*5600*/  VIADD R8, R18, 0xffffffd2 ;  /* 0xffffffd212087836 */ /* 0x002fe20000000000 */
[----:B------:R-:W-:-:S04]  /*5610*/  IADD3 R18, P6, PT, R7, R11, RZ ;  /* 0x0000000b07127210 */ /* 0x000fc80007fde0ff */
[----:B------:R-:W-:Y:S01]  /*5620*/  LEA.HI.X.SX32 R19, R7, R12, 0x1, P6 ;  /* 0x0000000c07137211 */ /* 0x000fe200030f0eff */
[----:B0-----:R-:W-:-:S04]  /*5630*/  @!P0 IMAD.MOV.U32 R2, RZ, RZ, R18 ;  /* 0x000000ffff028224 */ /* 0x001fc800078e0012 */
[----:B------:R-:W-:-:S05]  /*5640*/  @!P0 IMAD.MOV.U32 R3, RZ, RZ, R19 ;  /* 0x000000ffff038224 */ /* 0x000fca00078e0013 */
[----:B------:R0:W3:Y:S01]  /*5650*/  @!P0 LDG.E.U8 R10, desc[UR20][R2.64] ;  /* 0x00000014020a8981 */ /* 0x0000e2000c1e1100 */
[----:B------:R-:W-:-:S05]  /*5660*/  IMAD R5, R14, 0x15, RZ ;  /* 0x000000150e057824 */ /* 0x000fca00078e02ff */
[----:B------:R-:W-:Y:S01]  /*5670*/  IADD3 R16, P6, PT, R5, R11, RZ ;  /* 0x0000000b05107210 */ /* 0x000fe20007fde0ff */
[----:B------:R1:W-:Y:S01]  /*5680*/  STL [R1+0x1cc], R17 ;  /* 0x0001cc1101007387 */ /* 0x0003e20000100800 */
[----:B------:R-:W-:-:S03]  /*5690*/  IMAD R7, R14, 0x1d, RZ ;  /* 0x0000001d0e077824 */ /* 0x000fc600078e02ff */
[----:B------:R-:W-:Y:S01]  /*56a0*/  STL [R1+0x210], R18 ;  /* 0x0002101201007387 */ /* 0x000fe20000100800 */
[----:B-1----:R-:W-:-:S03]  /*56b0*/  LEA.HI.X.SX32 R17, R5, R12, 0x1, P6 ;  /* 0x0000000c05117211 */ /* 0x002fc600030f0eff */
[----:B------:R-:W-:Y:S04]  /*56c0*/  STL [R1+0x20c], R19 ;  /* 0x00020c1301007387 */ /* 0x000fe80000100800 */
[----:B------:R-:W-:Y:S04]  /*56d0*/  STL [R1+0x370], R16 ;  /* 0x0003701001007387 */ /* 0x000fe80000100800 */
[----:B------:R-:W-:Y:S01]  /*56e0*/  STL [R1+0x36c], R17 ;  /* 0x00036c1101007387 */ /* 0x000fe20000100800 */
[----:B------:R-:W-:Y:S01]  /*56f0*/  PRMT R9, RZ, 0x7610, R9 ;  /* 0x00007610ff097816 */ /* 0x000fe20000000009 */
[----:B0-----:R-:W-:-:S02]  /*5700*/  @!P2 IMAD.MOV.U32 R2, RZ, RZ, R16 ;  /* 0x000000ffff02a224 */ /* 0x001fc400078e0010 */
[----:B------:R-:W-:Y:S01]  /*5710*/  @!P2 IMAD.MOV.U32 R3, RZ, RZ, R17 ;  /* 0x000000ffff03a224 */ /* 0x000fe200078e0011 */
[----:B------:R-:W-:-:S04]  /*5720*/  PRMT R32, RZ, 0x7610, R32 ;  /* 0x00007610ff207816 */ /* 0x000fc80000000020 */
[----:B------:R0:W2:Y:S04]  /*5730*/  @!P2 LDG.E.U8 R9, desc[UR20][R2.64] ;  /* 0x000000140209a981 */ /* 0x0000a8000c1e1100 */
[----:B---3--:R1:W-:Y:S02]  /*5740*/  STL [R1+0xc], R10 ;  /* 0x00000c0a01007387 */ /* 0x0083e40000100800 */
[----:B-1----:R-:W-:-:S04]  /*5750*/  IADD3 R10, P0, PT, R7, R11, RZ ;  /* 0x0000000b070a7210 */ /* 0x002fc80007f1e0ff */
[----:B------:R-:W-:Y:S01]  /*5760*/  LEA.HI.X.SX32 R16, R7, R12, 0x1, P0 ;  /* 0x0000000c07107211 */ /* 0x000fe200000f0eff */
[----:B0-----:R-:W-:-:S04]  /*5770*/  @!P3 IMAD.MOV.U32 R2, RZ, RZ, R10 ;  /* 0x000000ffff02b224 */ /* 0x001fc800078e000a */
[----:B------:R-:W-:-:S05]  /*5780*/  @!P3 IMAD.MOV.U32 R3, RZ, RZ, R16 ;  /* 0x000000ffff03b224 */ /* 0x000fca00078e0010 */
[----:B------:R0:W3:Y:S01]  /*5790*/  @!P3 LDG.E.U8 R32, desc[UR20][R2.64] ;  /* 0x000000140220b981 */ /* 0x0000e2000c1e1100 */
[----:B------:R-:W-:Y:S01]  /*57a0*/  IMAD R5, R14, 0x25, RZ ;  /* 0x000000250e057824 */ /* 0x000fe200078e02ff */
[----:B------:R-:W-:-:S04]  /*57b0*/  ISETP.GE.U32.AND P5, PT, R8, 0x7fffff53, PT ;  /* 0x7fffff530800780c */ /* 0x000fc80003fa6070 */
[----:B------:R-:W-:Y:S01]  /*57c0*/  IADD3 R8, P2, PT, R5, R11, RZ ;  /* 0x0000000b05087210 */ /* 0x000fe20007f5e0ff */
[----:B------:R-:W-:Y:S04]  /*57d0*/  STL [R1+0x3a0], R10 ;  /* 0x0003a00a01007387 */ /* 0x000fe80000100800 */
[----:B------:R-:W-:Y:S04]  /*57e0*/  STL [R1+0x3d0], R8 ;  /* 0x0003d00801007387 */ /* 0x000fe80000100800 */
[----:B------:R-:W-:Y:S04]  /*57f0*/  STL [R1+0x39c], R16 ;  /* 0x00039c1001007387 */ /* 0x000fe80000100800 */
[----:B--2---:R1:W-:Y:S01]  /*5800*/  STL [R1+0x8], R9 ;  /* 0x0000080901007387 */ /* 0x0043e20000100800 */
[----:B------:R-:W-:Y:S01]  /*5810*/  IMAD R7, R14, 0x2d, RZ ;  /* 0x0000002d0e077824 */ /* 0x000fe200078e02ff */
[----:B------:R-:W-:Y:S01]  /*5820*/  PRMT R15, RZ, 0x7610, R15 ;  /* 0x00007610ff0f7816 */ /* 0x000fe2000000000f */
[----:B------:R-:W-:-:S02]  /*5830*/  IMAD.SHL.U32 R6, R6, 0x10, RZ ;  /* 0x0000001006067824 */ /* 0x000fc400078e00ff */
[----:B0-----:R-:W-:Y:S01]  /*5840*/  @!P4 IMAD.MOV.U32 R2, RZ, RZ, R8 ;  /* 0x000000ffff02c224 */ /* 0x001fe200078e0008 */
[----:B-1----:R-:W-:Y:S02]  /*5850*/  LEA.HI.X.SX32 R9, R5, R12, 0x1, P2 ;  /* 0x0000000c05097211 */ /* 0x002fe400010f0eff */
[----:B------:R-:W-:-:S03]  /*5860*/  IADD3 R5, P0, PT, R7, R11, RZ ;  /* 0x0000000b07057210 */ /* 0x000fc60007f1e0ff */
[----:B------:R-:W-:Y:S01]  /*5870*/  @!P4 IMAD.MOV.U32 R3, RZ, RZ, R9 ;  /* 0x000000ffff03c224 */ /* 0x000fe200078e0009 */
[----:B------:R-:W-:Y:S02]  /*5880*/  LEA.HI.X.SX32 R7, R7, R12, 0x1, P0 ;  /* 0x0000000c07077211 */ /* 0x000fe400000f0eff */
[----:B------:R-:W-:Y:S02]  /*5890*/  PRMT R37, RZ, 0x7610, R37 ;  /* 0x00007610ff257816 */ /* 0x000fe40000000025 */
[----:B------:R0:W2:Y:S02]  /*58a0*/  @!P4 LDG.E.U8 R15, desc[UR20][R2.64] ;  /* 0x00000014020fc981 */ /* 0x0000a4000c1e1100 */
[----:B0-----:R-:W-:Y:S02]  /*58b0*/  @!P5 IMAD.MOV.U32 R2, RZ, RZ, R5 ;  /* 0x000000ffff02d224 */ /* 0x001fe400078e0005 */
[----:B------:R-:W-:-:S05]  /*58c0*/  @!P5 IMAD.MOV.U32 R3, RZ, RZ, R7 ;  /* 0x000000ffff03d224 */ /* 0x000fca00078e0007 */
[----:B------:R0:W2:Y:S01]  /*58d0*/  @!P5 LDG.E.U8 R37, desc[UR20][R2.64] ;  /* 0x000000140225d981 */ /* 0x0000a2000c1e1100 */
[----:B------:R-:W-:Y:S02]  /*58e0*/  PRMT R36, RZ, 0x7610, R36 ;  /* 0x00007610ff247816 */ /* 0x000fe40000000024 */
[----:B------:R-:W-:Y:S01]  /*58f0*/  PRMT R35, RZ, 0x7610, R35 ;  /* 0x00007610ff237816 */ /* 0x000fe20000000023 */
[----:B---3--:R1:W-:Y:S02]  /*5900*/  STL.64 [R1+0x630], R32 ;  /* 0x0006302001007387 */ /* 0x0083e40000100a00 */
[----:B-1----:R-:W1:Y:S01]  /*5910*/  S2R R33, SR_TID.X ;  /* 0x0000000000217919 */ /* 0x002e620000002100 */
[----:B------:R-:W3:Y:S01]  /*5920*/  LDC R32, c[0x0][0x3a0] ;  /* 0x0000e800ff207b82 */ /* 0x000ee20000000800 */
[----:B------:R-:W-:Y:S04]  /*5930*/  STL [R1+0x3cc], R9 ;  /* 0x0003cc0901007387 */ /* 0x000fe80000100800 */
[----:B------:R-:W-:Y:S04]  /*5940*/  STL [R1+0x400], R5 ;  /* 0x0004000501007387 */ /* 0x000fe80000100800 */
[----:B------:R-:W-:Y:S04]  /*5950*/  STL [R1+0x5e4], R6 ;  /* 0x0005e40601007387 */ /* 0x000fe80000100800 */
[----:B------:R0:W-:Y:S01]  /*5960*/  STL [R1+0x3fc], R7 ;  /* 0x0003fc0701007387 */ /* 0x0001e20000100800 */
[----:B-1----:R-:W-:-:S04]  /*5970*/  SHF.R.U32.HI R10, RZ, 0x7, R33 ;  /* 0x00000007ff0a7819 */ /* 0x002fc80000011621 */
[----:B------:R-:W-:-:S04]  /*5980*/  SGXT.U32 R10, R10, 0x1 ;  /* 0x000000010a0a781a */ /* 0x000fc80000000000 */
[----:B------:R-:W-:-:S04]  /*5990*/  LOP3.LUT R10, R6, R10, RZ, 0xfc, !PT ;  /* 0x0000000a060a7212 */ /* 0x000fc800078efcff */
[C---:B------:R-:W-:Y:S02]  /*59a0*/  LOP3.LUT R24, R10.reuse, 0x2, RZ, 0xfc, !PT ;  /* 0x000000020a187812 */ /* 0x040fe400078efcff */
[----:B0-----:R-:W-:Y:S02]  /*59b0*/  IABS R3, R10 ;  /* 0x0000000a00037213 */ /* 0x001fe40000000000 */
[----:B------:R-:W-:Y:S02]  /*59c0*/  IABS R7, R24 ;  /* 0x0000001800077213 */ /* 0x000fe40000000000 */
[----:B------:R-:W-:Y:S01]  /*59d0*/  LOP3.LUT R19, R10, 0x4, RZ, 0xfc, !PT ;  /* 0x000000040a137812 */ /* 0x000fe200078efcff */
[----:B------:R-:W-:Y:S01]  /*59e0*/  IMAD.HI.U32 R8, R4, R3, RZ ;  /* 0x0000000304087227 */ /* 0x000fe200078e00ff */
[----:B------:R-:W-:-:S03]  /*59f0*/  LOP3.LUT R23, R10, 0x6, RZ, 0xfc, !PT ;  /* 0x000000060a177812 */ /* 0x000fc600078efcff */
[----:B------:R-:W-:Y:S01]  /*5a00*/  IMAD.HI.U32 R2, R4, R7, RZ ;  /* 0x0000000704027227 */ /* 0x000fe200078e00ff */
[----:B------:R-:W-:Y:S02]  /*5a10*/  LOP3.LUT R25, R10, 0x8, RZ, 0xfc, !PT ;  /* 0x000000080a197812 */ /* 0x000fe400078efcff */
[----:B------:R-:W-:Y:S01]  /*5a20*/  IABS R6, R19 ;  /* 0x0000001300067213 */ /* 0x000fe20000000000 */
[----:B------:R-:W-:Y:S01]  /*5a30*/  IMAD.MOV R2, RZ, RZ, -R2 ;  /* 0x000000ffff027224 */ /* 0x000fe200078e0a02 */
[----:B------:R-:W-:Y:S01]  /*5a40*/  IABS R5, R23 ;  /* 0x0000001700057213 */ /* 0x000fe20000000000 */
[----:B------:R-:W-:Y:S01]  /*5a50*/  IMAD.MOV R8, RZ, RZ, -R8 ;  /* 0x000000ffff087224 */ /* 0x000fe200078e0a08 */
[----:B------:R-:W-:Y:S01]  /*5a60*/  IABS R9, R25 ;  /* 0x0000001900097213 */ /* 0x000fe20000000000 */
[C---:B------:R-:W-:Y:S02]  /*5a70*/  IMAD R7, R0.reuse, R2, R7 ;  /* 0x0000000200077224 */ /* 0x040fe400078e0207 */
[----:B------:R-:W-:-:S02]  /*5a80*/  IMAD R8, R0, R8, R3 ;  /* 0x0000000800087224 */ /* 0x000fc400078e0203 */
[----:B------:R-:W-:-:S04]  /*5a90*/  IMAD.HI.U32 R2, R4, R6, RZ ;  /* 0x0000000604027227 */ /* 0x000fc800078e00ff */
[----:B------:R-:W-:Y:S01]  /*5aa0*/  IMAD.HI.U32 R3, R4, R5, RZ ;  /* 0x0000000504037227 */ /* 0x000fe200078e00ff */
[----:B------:R-:W-:-:S03]  /*5ab0*/  LOP3.LUT R21, R10, 0xa, RZ, 0xfc, !PT ;  /* 0x0000000a0a157812 */ /* 0x000fc600078efcff */
[----:B------:R-:W-:Y:S01]  /*5ac0*/  IMAD.HI.U32 R16, R4, R9, RZ ;  /* 0x0000000904107227 */ /* 0x000fe200078e00ff */
[----:B------:R-:W-:-:S03]  /*5ad0*/  LOP3.LUT R20, R10, 0xc, RZ, 0xfc, !PT ;  /* 0x0000000c0a147812 */ /* 0x000fc600078efcff */
[----:B------:R-:W-:Y:S02]  /*5ae0*/  IMAD.MOV R2, RZ, RZ, -R2 ;  /* 0x000000ffff027224 */ /* 0x000fe400078e0a02 */
[----:B------:R-:W-:Y:S01]  /*5af0*/  IMAD.MOV R3, RZ, RZ, -R3 ;  /* 0x000000ffff037224 */ /* 0x000fe200078e0a03 */
[----:B------:R-:W-:Y:S01]  /*5b00*/  LOP3.LUT R22, R10, 0xe, RZ, 0xfc, !PT ;  /* 0x0000000e0a167812 */ /* 0x000fe200078efcff */
[----:B------:R-:W-:Y:S02]  /*5b10*/  IMAD.MOV R16, RZ, RZ, -R16 ;  /* 0x000000ffff107224 */ /* 0x000fe400078e0a10 */
[C---:B------:R-:W-:Y:S01]  /*5b20*/  IMAD R6, R0.reuse, R2, R6 ;  /* 0x0000000200067224 */ /* 0x040fe200078e0206 */
[----:B------:R-:W-:Y:S01]  /*5b30*/  IABS R2, R21 ;  /* 0x0000001500027213 */ /* 0x000fe20000000000 */
[C---:B------:R-:W-:Y:S01]  /*5b40*/  IMAD R5, R0.reuse, R3, R5 ;  /* 0x0000000300057224 */ /* 0x040fe200078e0205 */
[----:B------:R-:W-:Y:S01]  /*5b50*/  IABS R3, R20 ;  /* 0x0000001400037213 */ /* 0x000fe20000000000 */
[----:B------:R-:W-:Y:S01]  /*5b60*/  IMAD R9, R0, R16, R9 ;  /* 0x0000001000097224 */ /* 0x000fe200078e0209 */
[----:B------:R-:W-:Y:S01]  /*5b70*/  IABS R16, R22 ;  /* 0x0000001600107213 */ /* 0x000fe20000000000 */
[----:B------:R-:W-:-:S04]  /*5b80*/  IMAD.HI.U32 R18, R4, R2, RZ ;  /* 0x0000000204127227 */ /* 0x000fc800078e00ff */
[----:B------:R-:W-:-:S04]  /*5b90*/  IMAD.HI.U32 R17, R4, R3, RZ ;  /* 0x0000000304117227 */ /* 0x000fc800078e00ff */
[----:B------:R-:W-:-:S04]  /*5ba0*/  IMAD.HI.U32 R4, R4, R16, RZ ;  /* 0x0000001004047227 */ /* 0x000fc800078e00ff */
[----:B------:R-:W-:Y:S02]  /*5bb0*/  IMAD.MOV R31, RZ, RZ, -R18 ;  /* 0x000000ffff1f7224 */ /* 0x000fe400078e0a12 */
[----:B------:R-:W-:Y:S02]  /*5bc0*/  IMAD.MOV R18, RZ, RZ, -R17 ;  /* 0x000000ffff127224 */ /* 0x000fe400078e0a11 */
[----:B------:R-:W-:Y:S02]  /*5bd0*/  IMAD.MOV R17, RZ, RZ, -R4 ;  /* 0x000000ffff117224 */ /* 0x000fe400078e0a04 */
[C---:B------:R-:W-:Y:S02]  /*5be0*/  IMAD R4, R0.reuse, R31, R2 ;  /* 0x0000001f00047224 */ /* 0x040fe400078e0202 */
[----:B------:R-:W-:Y:S02]  /*5bf0*/  IMAD R2, R0, R17, R16 ;  /* 0x0000001100027224 */ /* 0x000fe400078e0210 */
[----:B---3--:R-:W-:-:S05]  /*5c00*/  VIADD R16, R32, 0xffffffca ;  /* 0xffffffca20107836 */ /* 0x008fca0000000000 */
[----:B------:R-:W-:Y:S01]  /*5c10*/  ISETP.GE.U32.AND P0, PT, R16, 0x7fffff4b, PT ;  /* 0x7fffff4b1000780c */ /* 0x000fe20003f06070 */
[----:B------:R-:W-:Y:S02]  /*5c20*/  IMAD R16, R14, 0x35, RZ ;  /* 0x000000350e107824 */ /* 0x000fe400078e02ff */
[----:B------:R-:W-:-:S03]  /*5c30*/  IMAD R3, R0, R18, R3 ;  /* 0x0000001200037224 */ /* 0x000fc600078e0203 */
[----:B------:R-:W-:Y:S02]  /*5c40*/  IADD3 R18, P2, PT, R16, R11, RZ ;  /* 0x0000000b10127210 */ /* 0x000fe40007f5e0ff */
[----:B------:R-:W-:Y:S02]  /*5c50*/  ISETP.GT.U32.AND P5, PT, R0, R6, PT ;  /* 0x000000060000720c */ /* 0x000fe40003fa4070 */
[----:B------:R-:W-:-:S03]  /*5c60*/  LEA.HI.X.SX32 R17, R16, R12, 0x1, P2 ;  /* 0x0000000c10117211 */ /* 0x000fc600010f0eff */
[----:B------:R-:W-:Y:S01]  /*5c70*/  @!P0 IMAD.MOV.U32 R16, RZ, RZ, R18 ;  /* 0x000000ffff108224 */ /* 0x000fe200078e0012 */
[C---:B------:R-:W-:Y:S02]  /*5c80*/  ISETP.GT.U32.AND P6, PT, R0.reuse, R7, PT ;  /* 0x000000070000720c */ /* 0x040fe40003fc4070 */
[C---:B------:R-:W-:Y:S02]  /*5c90*/  ISETP.GT.U32.AND P2, PT, R0.reuse, R9, PT ;  /* 0x000000090000720c */ /* 0x040fe40003f44070 */
[----:B------:R0:W2:Y:S01]  /*5ca0*/  @!P0 LDG.E.U8 R36, desc[UR20][R16.64] ;  /* 0x0000001410248981 */ /* 0x0000a2000c1e1100 */
[C---:B------:R-:W-:Y:S02]  /*5cb0*/  ISETP.GT.U32.AND P0, PT, R0.reuse, R8, PT ;  /* 0x000000080000720c */ /* 0x040fe40003f04070 */
[----:B------:R-:W-:Y:S01]  /*5cc0*/  ISETP.GT.U32.AND P3, PT, R0, R5, PT ;  /* 0x000000050000720c */ /* 0x000fe20003f64070 */
[----:B------:R-:W-:Y:S01]  /*5cd0*/  @!P5 IMAD.IADD R6, R6, 0x1, -R0 ;  /* 0x000000010606d824 */ /* 0x000fe200078e0a00 */
[----:B------:R-:W-:-:S02]  /*5ce0*/  ISETP.GT.U32.AND P5, PT, R0, R2, PT ;  /* 0x000000020000720c */ /* 0x000fc40003fa4070 */
[----:B------:R-:W-:Y:S02]  /*5cf0*/  ISETP.GT.U32.AND P4, PT, R0, R4, PT ;  /* 0x000000040000720c */ /* 0x000fe40003f84070 */
[--C-:B------:R-:W-:Y:S02]  /*5d00*/  @!P6 IMAD.IADD R7, R7, 0x1, -R0.reuse ;  /* 0x000000010707e824 */ /* 0x100fe400078e0a00 */
[----:B------:R-:W-:-:S03]  /*5d10*/  @!P2 IMAD.IADD R9, R9, 0x1, -R0 ;  /* 0x000000010909a824 */ /* 0x000fc600078e0a00 */
[--C-:B------:R-:W-:Y:S01]  /*5d20*/  @!P0 IMAD.IADD R8, R8, 0x1, -R0.reuse ;  /* 0x0000000108088824 */ /* 0x100fe200078e0a00 */
[C---:B------:R-:W-:Y:S01]  /*5d30*/  ISETP.GT.U32.AND P0, PT, R0.reuse, R3, PT ;  /* 0x000000030000720c */ /* 0x040fe20003f04070 */
[--C-:B------:R-:W-:Y:S01]  /*5d40*/  @!P3 IMAD.IADD R5, R5, 0x1, -R0.reuse ;  /* 0x000000010505b824 */ /* 0x100fe200078e0a00 */
[----:B------:R-:W-:Y:S01]  /*5d50*/  ISETP.GT.U32.AND P2, PT, R0, R7, PT ;  /* 0x000000070000720c */ /* 0x000fe20003f44070 */
[----:B------:R-:W-:-:S03]  /*5d60*/  @!P5 IMAD.IADD R2, R2, 0x1, -R0 ;  /* 0x000000010202d824 */ /* 0x000fc600078e0a00 */
[----:B------:R-:W-:Y:S01]  /*5d70*/  ISETP.GT.U32.AND P5, PT, R0, R5, PT ;  /* 0x000000050000720c */ /* 0x000fe20003fa4070 */
[----:B------:R-:W-:-:S06]  /*5d80*/  @!P4 IMAD.IADD R4, R4, 0x1, -R0 ;  /* 0x000000010404c824 */ /* 0x000fcc00078e0a00 */
[--C-:B------:R-:W-:Y:S01]  /*5d90*/  @!P0 IMAD.IADD R3, R3, 0x1, -R0.reuse ;  /* 0x0000000103038824 */ /* 0x100fe200078e0a00 */
[----:B------:R-:W-:Y:S01]  /*5da0*/  ISETP.GE.AND P0, PT, R10, RZ, PT ;  /* 0x000000ff0a00720c */ /* 0x000fe20003f06270 */
[--C-:B------:R-:W-:Y:S01]  /*5db0*/  @!P2 IMAD.IADD R7, R7, 0x1, -R0.reuse ;  /* 0x000000010707a824 */ /* 0x100fe200078e0a00 */
[----:B------:R-:W-:Y:S01]  /*5dc0*/  ISETP.GT.U32.AND P2, PT, R0, R4, PT ;  /* 0x000000040000720c */ /* 0x000fe20003f44070 */
[----:B------:R-:W-:Y:S02]  /*5dd0*/  VIADD R10, R32, 0xffffffc2 ;  /* 0xffffffc2200a7836 */ /* 0x000fe40000000000 */
[----:B------:R-:W-:-:S03]  /*5de0*/  @!P5 IMAD.IADD R5, R5, 0x1, -R0 ;  /* 0x000000010505d824 */ /* 0x000fc600078e0a00 */
[----:B------:R-:W-:Y:S01]  /*5df0*/  ISETP.GE.U32.AND P5, PT, R10, 0x7fffff43, PT ;  /* 0x7fffff430a00780c */ /* 0x000fe20003fa6070 */
[----:B------:R-:W-:Y:S01]  /*5e00*/  IMAD R10, R14, 0x3d, RZ ;  /* 0x0000003d0e0a7824 */ /* 0x000fe200078e02ff */
[----:B------:R1:W-:Y:S05]  /*5e10*/  STL [R1+0x430], R18 ;  /* 0x0004301201007387 */ /* 0x0003ea0000100800 */
[----:B------:R-:W-:Y:S01]  /*5e20*/  @!P2 IMAD.IADD R4, R4, 0x1, -R0 ;  /* 0x000000010404a824 */ /* 0x000fe200078e0a00 */
[----:B------:R3:W-:Y:S01]  /*5e30*/  STL [R1+0x42c], R17 ;  /* 0x00042c1101007387 */ /* 0x0007e20000100800 */
[----:B-1----:R-:W-:-:S05]  /*5e40*/  IADD3 R18, P2, PT, R10, R11, RZ ;  /* 0x0000000b0a127210 */ /* 0x002fca0007f5e0ff */
[----:B0-----:R-:W-:Y:S01]  /*5e50*/  @!P5 IMAD.MOV.U32 R16, RZ, RZ, R18 ;  /* 0x000000ffff10d224 */ /* 0x001fe200078e0012 */
[----:B---3--:R-:W-:-:S05]  /*5e60*/  LEA.HI.X.SX32 R17, R10, R12, 0x1, P2 ;  /* 0x0000000c0a117211 */ /* 0x008fca00010f0eff */
[----:B------:R0:W3:Y:S01]  /*5e70*/  @!P5 LDG.E.U8 R35, desc[UR20][R16.64] ;  /* 0x000000141023d981 */ /* 0x0000e2000c1e1100 */
[----:B------:R-:W-:-:S13]  /*5e80*/  ISETP.GT.U32.AND P3, PT, R0, R8, PT ;  /* 0x000000080000720c */ /* 0x000fda0003f64070 */
[----:B------:R-:W-:Y:S01]  /*5e90*/  @!P3 IMAD.IADD R8, R8, 0x1, -R0 ;  /* 0x000000010808b824 */ /* 0x000fe200078e0a00 */
[C---:B------:R-:W-:Y:S02]  /*5ea0*/  ISETP.GT.U32.AND P3, PT, R0.reuse, R9, PT ;  /* 0x000000090000720c */ /* 0x040fe40003f64070 */
[C---:B------:R-:W-:Y:S02]  /*5eb0*/  ISETP.GT.U32.AND P4, PT, R0.reuse, R6, PT ;  /* 0x000000060000720c */ /* 0x040fe40003f84070 */
[----:B------:R-:W-:-:S09]  /*5ec0*/  ISETP.GT.U32.AND P6, PT, R0, R2, PT ;  /* 0x000000020000720c */ /* 0x000fd20003fc4070 */
[--C-:B------:R-:W-:Y:S01]  /*5ed0*/  @!P3 IMAD.IADD R9, R9, 0x1, -R0.reuse ;  /* 0x000000010909b824 */ /* 0x100fe200078e0a00 */
[----:B------:R-:W-:Y:S01]  /*5ee0*/  ISETP.GT.U32.AND P3, PT, R0, R3, PT ;  /* 0x000000030000720c */ /* 0x000fe20003f64070 */
[--C-:B------:R-:W-:Y:S02]  /*5ef0*/  @!P4 IMAD.IADD R6, R6, 0x1, -R0.reuse ;  /* 0x000000010606c824 */ /* 0x100fe400078e0a00 */
[----:B------:R-:W-:-:S10]  /*5f00*/  @!P6 IMAD.IADD R2, R2, 0x1, -R0 ;  /* 0x000000010202e824 */ /* 0x000fd400078e0a00 */
[----:B------:R-:W-:Y:S02]  /*5f10*/  @!P3 IMAD.IADD R3, R3, 0x1, -R0 ;  /* 0x000000010303b824 */ /* 0x000fe400078e0a00 */
[----:B------:R-:W-:-:S05]  /*5f20*/  VIADD R0, R32, 0xffffffba ;  /* 0xffffffba20007836 */ /* 0x000fca0000000000 */
[----:B------:R-:W-:Y:S01]  /*5f30*/  ISETP.GE.U32.AND P6, PT, R0, 0x7fffff3b, PT ;  /* 0x7fffff3b0000780c */ /* 0x000fe20003fc6070 */
[----:B------:R-:W-:-:S05]  /*5f40*/  IMAD R0, R14, 0x45, RZ ;  /* 0x000000450e007824 */ /* 0x000fca00078e02ff */
[----:B------:R-:W-:Y:S02]  /*5f50*/  IADD3 R10, P5, PT, R0, R11, RZ ;  /* 0x0000000b000a7210 */ /* 0x000fe40007fbe0ff */
[----:B------:R-:W-:-:S05]  /*5f60*/  PRMT R31, RZ, 0x7610, R31 ;  /* 0x00007610ff1f7816 */ /* 0x000fca000000001f */
[----:B0-----:R-:W-:Y:S01]  /*5f70*/  @!P6 IMAD.MOV.U32 R16, RZ, RZ, R10 ;  /* 0x000000ffff10e224 */ /* 0x001fe200078e000a */
[----:B--2---:R-:W-:Y:S04]  /*5f80*/  STL.64 [R1+0x620], R36 ;  /* 0x0006202401007387 */ /* 0x004fe80000100a00 */
[----:B------:R0:W-:Y:S04]  /*5f90*/  STL [R1+0x45c], R18 ;  /* 0x00045c1201007387 */ /* 0x0001e80000100800 */
[----:B------:R1:W-:Y:S01]  /*5fa0*/  STL [R1+0x458], R17 ;  /* 0x0004581101007387 */ /* 0x0003e20000100800 */
[----:B0-----:R-:W-:-:S05]  /*5fb0*/  LEA.HI.X.SX32 R18, R0, R12, 0x1, P5 ;  /* 0x0000000c00127211 */ /* 0x001fca00028f0eff */
[----:B-1----:R-:W-:Y:S01]  /*5fc0*/  @!P6 IMAD.MOV.U32 R17, RZ, RZ, R18 ;  /* 0x000000ffff11e224 */ /* 0x002fe200078e0012 */
[----:B------:R-:W-:-:S04]  /*5fd0*/  LOP3.LUT R0, R33, 0x7f, RZ, 0xc0, !PT ;  /* 0x0000007f21007812 */ /* 0x000fc800078ec0ff */
[----:B------:R0:W2:Y:S02]  /*5fe0*/  @!P6 LDG.E.U8 R31, desc[UR20][R16.64] ;  /* 0x00000014101fe981 */ /* 0x0000a4000c1e1100 */
[----:B0-----:R-:W-:Y:S02]  /*5ff0*/  LOP3.LUT R17, R33, 0x80, RZ, 0xc0, !PT ;  /* 0x0000008021117812 */ /* 0x001fe400078ec0ff */
[----:B---3--:R0:W-:Y:S04]  /*6000*/  STL.64 [R1+0x638], R34 ;  /* 0x0006382201007387 */ /* 0x0081e80000100a00 */
[----:B------:R-:W-:Y:S04]  /*6010*/  STL [R1+0x2b0], R10 ;  /* 0x0002b00a01007387 */ /* 0x000fe80000100800 */
[----:B------:R1:W-:Y:S04]  /*6020*/  STL [R1+0x2ac], R18 ;  /* 0x0002ac1201007387 */ /* 0x0003e80000100800 */
[----:B0-----:R-:W3:Y:S04]  /*6030*/  LDL.LU R35, [R1+0xf8] ;  /* 0x0000f80001237983 */ /* 0x001ee80000300800 */
[----:B-1----:R-:W2:Y:S04]  /*6040*/  LDL.LU R18, [R1+0x120] ;  /* 0x0001200001127983 */ /* 0x002ea80000300800 */
[----:B------:R-:W3:Y:S01]  /*6050*/  LDL.LU R33, [R1+0x11c] ;  /* 0x00011c0001217983 */ /* 0x000ee20000300800 */
[----:B------:R-:W-:-:S02]  /*6060*/  ISETP.GE.AND P4, PT, R24, RZ, PT ;  /* 0x000000ff1800720c */ /* 0x000fc40003f86270 */
[----:B------:R-:W-:Y:S02]  /*6070*/  ISETP.GE.AND P2, PT, R19, RZ, PT ;  /* 0x000000ff1300720c */ /* 0x000fe40003f46270 */
[----:B------:R-:W-:Y:S01]  /*6080*/  ISETP.GE.AND P3, PT, R23, RZ, PT ;  /* 0x000000ff1700720c */ /* 0x000fe20003f66270 */
[----:B------:R-:W-:Y:S01]  /*6090*/  @!P0 IMAD.MOV R8, RZ, RZ, -R8 ;  /* 0x000000ffff088224 */ /* 0x000fe200078e0a08 */
[----:B------:R-:W-:Y:S01]  /*60a0*/  ISETP.GE.AND P5, PT, R25, RZ, PT ;  /* 0x000000ff1900720c */ /* 0x000fe20003fa6270 */
[----:B------:R-:W4:Y:S01]  /*60b0*/  LDL.LU R19, [R1+0x114] ;  /* 0x0001140001137983 */ /* 0x000f220000300800 */
[----:B------:R-:W-:Y:S02]  /*60c0*/  ISETP.GE.AND P0, PT, R21, RZ, PT ;  /* 0x000000ff1500720c */ /* 0x000fe40003f06270 */
[----:B------:R-:W-:-:S03]  /*60d0*/  LOP3.LUT R10, RZ, R13, RZ, 0x33, !PT ;  /* 0x0000000dff0a7212 */ /* 0x000fc600078e33ff */
[----:B------:R-:W-:Y:S01]  /*60e0*/  @!P4 IMAD.MOV R7, RZ, RZ, -R7 ;  /* 0x000000ffff07c224 */ /* 0x000fe200078e0a07 */
[----:B------:R-:W-:Y:S01]  /*60f0*/  ISETP.GE.AND P4, PT, R20, RZ, PT ;  /* 0x000000ff1400720c */ /* 0x000fe20003f86270 */
[----:B------:R-:W-:Y:S01]  /*6100*/  @!P2 IMAD.MOV R6, RZ, RZ, -R6 ;  /* 0x000000ffff06a224 */ /* 0x000fe200078e0a06 */
[----:B------:R-:W-:Y:S02]  /*6110*/  ISETP.NE.AND P2, PT, R13, RZ, PT ;  /* 0x000000ff0d00720c */ /* 0x000fe40003f45270 */
[----:B------:R-:W-:Y:S01]  /*6120*/  ISETP.GE.AND P6, PT, R22, RZ, PT ;  /* 0x000000ff1600720c */ /* 0x000fe20003fc6270 */
[----:B------:R-:W-:Y:S01]  /*6130*/  @!P3 IMAD.MOV R5, RZ, RZ, -R5 ;  /* 0x000000ffff05b224 */ /* 0x000fe200078e0a05 */
[C---:B------:R-:W-:Y:S02]  /*6140*/  SEL R16, R10.reuse, R8, !P2 ;  /* 0x000000080a107207 */ /* 0x040fe40005000000 */
[C---:B------:R-:W-:Y:S02]  /*6150*/  SEL R7, R10.reuse, R7, !P2 ;  /* 0x000000070a077207 */ /* 0x040fe40005000000 */
[C---:B------:R-:W-:Y:S01]  /*6160*/  SEL R6, R10.reuse, R6, !P2 ;  /* 0x000000060a067207 */ /* 0x040fe20005000000 */
[----:B------:R-:W-:Y:S01]  /*6170*/  STL [R1+0x138], R16 ;  /* 0x0001381001007387 */ /* 0x000fe20000100800 */
[----:B------:R-:W-:Y:S01]  /*6180*/  SEL R5, R10, R5, !P2 ;  /* 0x000000050a057207 */ /* 0x000fe20005000000 */
[----:B------:R-:W-:-:S02]  /*6190*/  @!P5 IMAD.MOV R9, RZ, RZ, -R9 ;  /* 0x000000ffff09d224 */ /* 0x000fc400078e0a09 */
[----:B------:R-:W-:Y:S01]  /*61a0*/  STL [R1+0x140], R7 ;  /* 0x0001400701007387 */ /* 0x000fe20000100800 */
[----:B------:R-:W-:-:S03]  /*61b0*/  @!P0 IMAD.MOV R4, RZ, RZ, -R4 ;  /* 0x000000ffff048224 */ /* 0x000fc600078e0a04 */
[----:B------:R-:W4:Y:S01]  /*61c0*/  LDL.LU R36, [R1+0x134] ;  /* 0x0001340001247983 */ /* 0x000f220000300800 */
[----:B------:R-:W-:-:S03]  /*61d0*/  @!P4 IMAD.MOV R3, RZ, RZ, -R3 ;  /* 0x000000ffff03c224 */ /* 0x000fc600078e0a03 */
[----:B------:R-:W-:Y:S01]  /*61e0*/  STL [R1+0x148], R6 ;  /* 0x0001480601007387 */ /* 0x000fe20000100800 */
[----:B------:R-:W-:-:S03]  /*61f0*/  @!P6 IMAD.MOV R2, RZ, RZ, -R2 ;  /* 0x000000ffff02e224 */ /* 0x000fc600078e0a02 */
[----:B------:R-:W5:Y:S01]  /*6200*/  LDL.LU R37, [R1+0x128] ;  /* 0x0001280001257983 */ /* 0x000f620000300800 */
[----:B------:R-:W-:-:S03]  /*6210*/  SEL R4, R10, R4, !P2 ;  /* 0x000000040a047207 */ /* 0x000fc60005000000 */
[----:B------:R0:W-:Y:S01]  /*6220*/  STL [R1+0x154], R5 ;  /* 0x0001540501007387 */ /* 0x0001e20000100800 */
[C---:B------:R-:W-:Y:S02]  /*6230*/  SEL R3, R10.reuse, R3, !P2 ;  /* 0x000000030a037207 */ /* 0x040fe40005000000 */
[C---:B------:R-:W-:Y:S02]  /*6240*/  SEL R2, R10.reuse, R2, !P2 ;  /* 0x000000020a027207 */ /* 0x040fe40005000000 */
[----:B0-----:R-:W-:-:S05]  /*6250*/  SEL R5, R10, R9, !P2 ;  /* 0x000000090a057207 */ /* 0x001fca0005000000 */
[----:B------:R-:W-:Y:S04]  /*6260*/  STL [R1+0x13c], R5 ;  /* 0x00013c0501007387 */ /* 0x000fe80000100800 */
[----:B------:R-:W5:Y:S04]  /*6270*/  LDL.LU R24, [R1+0x124] ;  /* 0x0001240001187983 */ /* 0x000f680000300800 */
[----:B------:R-:W-:Y:S04]  /*6280*/  STL [R1+0x144], R4 ;  /* 0x0001440401007387 */ /* 0x000fe80000100800 */
[----:B------:R-:W-:Y:S04]  /*6290*/  STL [R1+0x14c], R3 ;  /* 0x00014c0301007387 */ /* 0x000fe80000100800 */
[----:B------:R0:W-:Y:S02]  /*62a0*/  STL [R1+0x150], R2 ;  /* 0x0001500201007387 */ /* 0x0001e40000100800 */
[----:B0-----:R-:W-:-:S05]  /*62b0*/  VIADD R2, R32, 0xffffffb2 ;  /* 0xffffffb220027836 */ /* 0x001fca0000000000 */
[----:B------:R-:W-:Y:S01]  /*62c0*/  ISETP.GE.U32.AND P0, PT, R2, 0x7fffff33, PT ;  /* 0x7fffff330200780c */ /* 0x000fe20003f06070 */
[----:B------:R-:W-:-:S05]  /*62d0*/  IMAD R2, R14, 0x4d, RZ ;  /* 0x0000004d0e027824 */ /* 0x000fca00078e02ff */
[----:B------:R-:W-:-:S04]  /*62e0*/  IADD3 R3, P2, PT, R2, R11, RZ ;  /* 0x0000000b02037210 */ /* 0x000fc80007f5e0ff */
[----:B------:R-:W-:Y:S01]  /*62f0*/  LEA.HI.X.SX32 R4, R2, R12, 0x1, P2 ;  /* 0x0000000c02047211 */ /* 0x000fe200010f0eff */
[----:B------:R-:W-:Y:S01]  /*6300*/  STL [R1+0x2c8], R3 ;  /* 0x0002c80301007387 */ /* 0x000fe20000100800 */
[----:B------:R-:W-:-:S03]  /*6310*/  PRMT R2, RZ, 0x7610, R2 ;  /* 0x00007610ff027816 */ /* 0x000fc60000000002 */
[----:B------:R0:W-:Y:S01]  /*6320*/  STL [R1+0x2c4], R4 ;  /* 0x0002c40401007387 */ /* 0x0001e20000100800 */
[----:B------:R-:W-:Y:S01]  /*6330*/  @!P0 IMAD.MOV.U32 R5, RZ, RZ, R4 ;  /* 0x000000ffff058224 */ /* 0x000fe200078e0004 */
[----:B------:R-:W-:-:S04]  /*6340*/  @!UP1 UIADD3 UR4, UPT, UPT, -UR12, 0x100000, URZ ;  /* 0x001000000c049890 */ /* 0x000fc8000fffe1ff */
[----:B------:R-:W-:Y:S02]  /*6350*/  @!UP1 USHF.L.U32 UR5, UR4, 0xb, URZ ;  /* 0x0000000b04059899 */ /* 0x000fe400080006ff */
[----:B------:R-:W-:Y:S01]  /*6360*/  @!UP1 USHF.L.U32 UR4, UR4, 0x1, URZ ;  /* 0x0000000104049899 */ /* 0x000fe200080006ff */
[----:B------:R-:W-:Y:S01]  /*6370*/  VOTEU.ALL UP2, P1 ;  /* 0x0000000000ff7886 */ /* 0x000fe20000840000 */
[----:B------:R-:W-:Y:S01]  /*6380*/  IMAD R13, R17, 0x80, R0 ;  /* 0x00000080110d7824 */ /* 0x000fe200078e0200 */
[----:B------:R-:W5:Y:S01]  /*6390*/  LDL.LU R34, [R1+0x130] ;  /* 0x0001300001227983 */ /* 0x000f620000300800 */
[----:B0-----:R-:W-:Y:S02]  /*63a0*/  @!P0 IMAD.MOV.U32 R4, RZ, RZ, R3 ;  /* 0x000000ffff048224 */ /* 0x001fe400078e0003 */
[----:B------:R-:W-:-:S06]  /*63b0*/  VIADD R3, R32, 0xffffffaa ;  /* 0xffffffaa20037836 */ /* 0x000fcc0000000000 */
[----:B------:R0:W1:Y:S01]  /*63c0*/  @!UP2 SYNCS.EXCH.64 URZ, [UR9+0x11008], UR4 ;  /* 0x0110080409ffa5b2 */ /* 0x0000620008000100 */
[----:B------:R0:W5:Y:S01]  /*63d0*/  @!P0 LDG.E.U8 R2, desc[UR20][R4.64] ;  /* 0x0000001404028981 */ /* 0x000162000c1e1100 */
[----:B------:R-:W-:Y:S01]  /*63e0*/  ISETP.GE.U32.AND P0, PT, R3, 0x7fffff2b, PT ;  /* 0x7fffff2b0300780c */ /* 0x000fe20003f06070 */
[----:B------:R-:W-:-:S05]  /*63f0*/  IMAD R3, R14, 0x55, RZ ;  /* 0x000000550e037824 */ /* 0x000fca00078e02ff */
[C---:B------:R-:W-:Y:S02]  /*6400*/  IADD3 R6, P2, PT, R3.reuse, R11, RZ ;  /* 0x0000000b03067210 */ /* 0x040fe40007f5e0ff */
[----:B0-----:R-:W-:Y:S01]  /*6410*/  PRMT R5, RZ, 0x7610, R5 ;  /* 0x00007610ff057816 */ /* 0x001fe20000000005 */
[----:B------:R-:W0:Y:S01]  /*6420*/  LDCU UR4, c[0x0][0x3b0] ;  /* 0x00007600ff0477ac */ /* 0x000e220008000800 */
[----:B------:R-:W-:Y:S01]  /*6430*/  LEA.HI.X.SX32 R7, R3, R12, 0x1, P2 ;  /* 0x0000000c03077211 */ /* 0x000fe200010f0eff */
[----:B------:R-:W-:-:S04]  /*6440*/  VIADD R3, R32, 0xffffffa2 ;  /* 0xffffffa220037836 */ /* 0x000fc80000000000 */
[----:B------:R0:W5:Y:S01]  /*6450*/  @!P0 LDG.E.U8 R5, desc[UR20][R6.64] ;  /* 0x0000001406058981 */ /* 0x000162000c1e1100 */
[----:B------:R-:W-:Y:S01]  /*6460*/  ISETP.GE.U32.AND P0, PT, R3, 0x7fffff23, PT ;  /* 0x7fffff230300780c */ /* 0x000fe20003f06070 */
[----:B------:R-:W-:Y:S01]  /*6470*/  IMAD R3, R14, 0x5d, RZ ;  /* 0x0000005d0e037824 */ /* 0x000fe200078e02ff */
[----:B------:R-:W-:Y:S01]  /*6480*/  PRMT R4, RZ, 0x7610, R4 ;  /* 0x00007610ff047816 */ /* 0x000fe20000000004 */
[----:B--2---:R2:W-:Y:S04]  /*6490*/  STS.U8 [R13+UR9+0x400], R18 ;  /* 0x000400120d007988 */ /* 0x0045e80008000009 */
[----:B---3--:R3:W-:Y:S04]  /*64a0*/  STS.U8 [R13+UR9+0x800], R33 ;  /* 0x000800210d007988 */ /* 0x0087e80008000009 */
[----:B--2---:R-:W2:Y:S04]  /*64b0*/  LDL.LU R18, [R1+0x118] ;  /* 0x0001180001127983 */ /* 0x004ea80000300800 */
[----:B---3--:R-:W3:Y:S04]  /*64c0*/  LDL.LU R33, [R1+0x110] ;  /* 0x0001100001217983 */ /* 0x008ee80000300800 */
[----:B------:R0:W-:Y:S04]  /*64d0*/  STL [R1+0x2e0], R6 ;  /* 0x0002e00601007387 */ /* 0x0001e80000100800 */
[----:B------:R1:W-:Y:S01]  /*64e0*/  STL [R1+0x2dc], R7 ;  /* 0x0002dc0701007387 */ /* 0x0003e20000100800 */
[----:B0-----:R-:W-:-:S04]  /*64f0*/  IADD3 R6, P2, PT, R3, R11, RZ ;  /* 0x0000000b03067210 */ /* 0x001fc80007f5e0ff */
[----:B-1----:R-:W-:-:S05]  /*6500*/  LEA.HI.X.SX32 R7, R3, R12, 0x1, P2 ;  /* 0x0000000c03077211 */ /* 0x002fca00010f0eff */
[----:B------:R-:W2:Y:S04]  /*6510*/  @!P0 LDG.E.U8 R4, desc[UR20][R6.64] ;  /* 0x0000001406048981 */ /* 0x000ea8000c1e1100 */
[----:B------:R0:W-:Y:S04]  /*6520*/  STS.U8 [R13+UR9], R35 ;  /* 0x000000230d007988 */ /* 0x0001e80008000009 */
[----:B----4-:R1:W-:Y:S04]  /*6530*/  STS.U8 [R13+UR9+0x1000], R36 ;  /* 0x001000240d007988 */ /* 0x0103e80008000009 */
[----:B-----5:R4:W-:Y:S04]  /*6540*/  STS.U8 [R13+UR9+0x1400], R37 ;  /* 0x001400250d007988 */ /* 0x0209e80008000009 */
[----:B0-----:R-:W5:Y:S04]  /*6550*/  LDL.LU R35, [R1+0x12c] ;  /* 0x00012c0001237983 */ /* 0x001f680000300800 */
[----:B-1----:R-:W3:Y:S04]  /*6560*/  LDL.LU R36, [R1+0x10c] ;  /* 0x00010c0001247983 */ /* 0x002ee80000300800 */
[----:B----4-:R-:W4:Y:S04]  /*6570*/  LDL.LU R37, [R1+0x100] ;  /* 0x0001000001257983 */ /* 0x010f280000300800 */
[----:B------:R-:W-:Y:S04]  /*6580*/  STL [R1+0x2f8], R6 ;  /* 0x0002f80601007387 */ /* 0x000fe80000100800 */
[----:B------:R0:W-:Y:S04]  /*6590*/  STS.U8 [R13+UR9+0xc00], R19 ;  /* 0x000c00130d007988 */ /* 0x0001e80008000009 */
[----:B------:R-:W-:Y:S04]  /*65a0*/  STL [R1+0x2f4], R7 ;  /* 0x0002f40701007387 */ /* 0x000fe80000100800 */
[----:B------:R1:W-:Y:S04]  /*65b0*/  STS.U8 [R13+UR9+0x1800], R24 ;  /* 0x001800180d007988 */ /* 0x0003e80008000009 */
[----:B0-----:R-:W3:Y:S04]  /*65c0*/  LDL.LU R19, [R1+0x108] ;  /* 0x0001080001137983 */ /* 0x001ee80000300800 */
[----:B-1----:R-:W3:Y:S04]  /*65d0*/  LDL.LU R24, [R1+0x104] ;  /* 0x0001040001187983 */ /* 0x002ee80000300800 */
[----:B------:R-:W3:Y:S04]  /*65e0*/  LDL.LU R32, [R1+0xf0] ;  /* 0x0000f00001207983 */ /* 0x000ee80000300800 */
[----:B--2---:R0:W-:Y:S02]  /*65f0*/  STL.64 [R1+0x608], R4 ;  /* 0x0006080401007387 */ /* 0x0041e40000100a00 */
[----:B0-----:R-:W0:Y:S02]  /*6600*/  LDC R5, c[0x0][0x3a0] ;  /* 0x0000e800ff057b82 */ /* 0x001e240000000800 */
[----:B------:R1:W-:Y:S04]  /*6610*/  STS.U8 [R13+UR9+0x2000], R18 ;  /* 0x002000120d007988 */ /* 0x0003e80008000009 */
[----:B-1----:R-:W2:Y:S01]  /*6620*/  LDL.LU R18, [R1+0xec] ;  /* 0x0000ec0001127983 */ /* 0x002ea20000300800 */
        /* <DEDUP_REMOVED lines=8> */
[----:B------:R-:W-:Y:S02]  /*66b0*/  @!P0 IMAD.MOV.U32 R7, RZ, RZ, R6 ;  /* 0x000000ffff078224 */ /* 0x000fe400078e0006 */
[----:B0-----:R-:W-:-:S05]  /*66c0*/  @!P0 IMAD.MOV.U32 R6, RZ, RZ, R4 ;  /* 0x000000ffff068224 */ /* 0x001fca00078e0004 */
[----:B------:R0:W2:Y:S04]  /*66d0*/  @!P0 LDG.E.U8 R3, desc[UR20][R6.64] ;  /* 0x0000001406038981 */ /* 0x0000a8000c1e1100 */
[----:B---3--:R1:W-:Y:S04]  /*66e0*/  STS.U8 [R13+UR9+0x2400], R33 ;  /* 0x002400210d007988 */ /* 0x0083e80008000009 */
[----:B-1----:R-:W3:Y:S04]  /*66f0*/  LDL.LU R33, [R1+0xfc] ;  /* 0x0000fc0001217983 */ /* 0x002ee80000300800 */
[----:B------:R1:W-:Y:S04]  /*6700*/  STS.U8 [R13+UR9+0x2c00], R36 ;  /* 0x002c00240d007988 */ /* 0x0003e80008000009 */
[----:B----4-:R4:W-:Y:S01]  /*6710*/  STS.U8 [R13+UR9+0x3000], R37 ;  /* 0x003000250d007988 */ /* 0x0109e20008000009 */
[----:B0-----:R-:W-:-:S05]  /*6720*/  VIADD R6, R5, 0xffffff92 ;  /* 0xffffff9205067836 */ /* 0x001fca0000000000 */
[----:B------:R-:W-:Y:S01]  /*6730*/  ISETP.GE.U32.AND P0, PT, R6, 0x7fffff13, PT ;  /* 0x7fffff130600780c */ /* 0x000fe20003f06070 */
[----:B------:R-:W-:Y:S01]  /*6740*/  IMAD R6, R14, 0x6d, RZ ;  /* 0x0000006d0e067824 */ /* 0x000fe200078e02ff */
[----:B------:R-:W-:Y:S01]  /*6750*/  PRMT R8, RZ, 0x7610, R8 ;  /* 0x00007610ff087816 */ /* 0x000fe20000000008 */
[----:B------:R-:W-:Y:S04]  /*6760*/  STS.U8 [R13+UR9+0x1c00], R34 ;  /* 0x001c00220d007988 */ /* 0x000fe80008000009 */
[----:B-----5:R-:W-:Y:S04]  /*6770*/  STS.U8 [R13+UR9+0x2800], R35 ;  /* 0x002800230d007988 */ /* 0x020fe80008000009 */
[----:B------:R-:W-:Y:S04]  /*6780*/  STS.U8 [R13+UR9+0x3c00], R32 ;  /* 0x003c00200d007988 */ /* 0x000fe80008000009 */
[----:B--2---:R0:W-:Y:S04]  /*6790*/  STL.64 [R1+0x610], R2 ;  /* 0x0006100201007387 */ /* 0x0041e80000100a00 */
[----:B-1----:R-:W2:Y:S04]  /*67a0*/  LDL.LU R36, [R1+0xf4] ;  /* 0x0000f40001247983 */ /* 0x002ea80000300800 */
[----:B----4-:R-:W4:Y:S01]  /*67b0*/  LDL.LU R37, [R1+0xe4] ;  /* 0x0000e40001257983 */ /* 0x010f220000300800 */
[----:B0-----:R-:W-:-:S04]  /*67c0*/  IADD3 R2, P2, PT, R6, R11, RZ ;  /* 0x0000000b06027210 */ /* 0x001fc80007f5e0ff */
[----:B------:R-:W-:Y:S01]  /*67d0*/  LEA.HI.X.SX32 R3, R6, R12, 0x1, P2 ;  /* 0x0000000c06037211 */ /* 0x000fe200010f0eff */
[----:B------:R-:W-:-:S04]  /*67e0*/  @!P0 IMAD.MOV.U32 R6, RZ, RZ, R2 ;  /* 0x000000ffff068224 */ /* 0x000fc800078e0002 */
[----:B------:R-:W-:-:S05]  /*67f0*/  @!P0 IMAD.MOV.U32 R7, RZ, RZ, R3 ;  /* 0x000000ffff078224 */ /* 0x000fca00078e0003 */
[----:B------:R0:W5:Y:S02]  /*6800*/  @!P0 LDG.E.U8 R8, desc[UR20][R6.64] ;  /* 0x0000001406088981 */ /* 0x000164000c1e1100 */
[----:B0-----:R-:W-:Y:S02]  /*6810*/  VIADD R6, R5, 0xffffff8a ;  /* 0xffffff8a05067836 */ /* 0x001fe40000000000 */
[----:B------:R-:W-:Y:S03]  /*6820*/  STL [R1+0x328], R2 ;  /* 0x0003280201007387 */ /* 0x000fe60000100800 */
[----:B------:R-:W-:Y:S01]  /*6830*/  ISETP.GE.U32.AND P0, PT, R6, 0x7fffff0b, PT ;  /* 0x7fffff0b0600780c */ /* 0x000fe20003f06070 */
[----:B------:R-:W-:Y:S01]  /*6840*/  IMAD R6, R14, 0x75, RZ ;  /* 0x000000750e067824 */ /* 0x000fe200078e02ff */
[----:B------:R0:W-:Y:S01]  /*6850*/  STL [R1+0x324], R3 ;  /* 0x0003240301007387 */ /* 0x0001e20000100800 */
[----:B------:R-:W-:-:S03]  /*6860*/  PRMT R7, RZ, 0x7610, R7 ;  /* 0x00007610ff077816 */ /* 0x000fc60000000007 */
[----:B------:R-:W5:Y:S04]  /*6870*/  LDL.LU R34, [R1+0xe8] ;  /* 0x0000e80001227983 */ /* 0x000f680000300800 */
[----:B------:R-:W5:Y:S01]  /*6880*/  LDL.LU R35, [R1+0xe0] ;  /* 0x0000e00001237983 */ /* 0x000f620000300800 */
[----:B0-----:R-:W-:-:S03]  /*6890*/  IADD3 R3, P2, PT, R6, R11, RZ ;  /* 0x0000000b06037210 */ /* 0x001fc60007f5e0ff */
[----:B------:R-:W5:Y:S01]  /*68a0*/  LDL.LU R32, [R1+0xdc] ;  /* 0x0000dc0001207983 */ /* 0x000f620000300800 */
[----:B------:R-:W-:Y:S01]  /*68b0*/  LEA.HI.X.SX32 R4, R6, R12, 0x1, P2 ;  /* 0x0000000c06047211 */ /* 0x000fe200010f0eff */
[----:B------:R-:W-:Y:S02]  /*68c0*/  @!P0 IMAD.MOV.U32 R16, RZ, RZ, R3 ;  /* 0x000000ffff108224 */ /* 0x000fe400078e0003 */
[----:B------:R-:W-:Y:S02]  /*68d0*/  VIADD R6, R5, 0xffffff82 ;  /* 0xffffff8205067836 */ /* 0x000fe40000000000 */
[----:B------:R-:W-:-:S05]  /*68e0*/  @!P0 IMAD.MOV.U32 R17, RZ, RZ, R4 ;  /* 0x000000ffff118224 */ /* 0x000fca00078e0004 */
[----:B------:R0:W5:Y:S01]  /*68f0*/  @!P0 LDG.E.U8 R7, desc[UR20][R16.64] ;  /* 0x0000001410078981 */ /* 0x000162000c1e1100 */
[----:B------:R-:W-:Y:S01]  /*6900*/  ISETP.GE.U32.AND P0, PT, R6, 0x7fffff03, PT ;  /* 0x7fffff030600780c */ /* 0x000fe20003f06070 */
[----:B------:R-:W-:Y:S02]  /*6910*/  IMAD R6, R14, 0x7d, RZ ;  /* 0x0000007d0e067824 */ /* 0x000fe400078e02ff */
[----:B------:R1:W-:Y:S04]  /*6920*/  STL [R1+0x340], R3 ;  /* 0x0003400301007387 */ /* 0x0003e80000100800 */
[----:B------:R0:W-:Y:S01]  /*6930*/  STL [R1+0x33c], R4 ;  /* 0x00033c0401007387 */ /* 0x0001e20000100800 */
[----:B-1----:R-:W-:-:S04]  /*6940*/  IADD3 R3, P2, PT, R6, R11, RZ ;  /* 0x0000000b06037210 */ /* 0x002fc80007f5e0ff */
[----:B0-----:R-:W-:Y:S01]  /*6950*/  LEA.HI.X.SX32 R4, R6, R12, 0x1, P2 ;  /* 0x0000000c06047211 */ /* 0x001fe200010f0eff */
[----:B------:R-:W-:Y:S01]  /*6960*/  @!P0 IMAD.MOV.U32 R16, RZ, RZ, R3 ;  /* 0x000000ffff108224 */ /* 0x000fe200078e0003 */
[----:B------:R-:W-:-:S03]  /*6970*/  PRMT R6, RZ, 0x7610, R6 ;  /* 0x00007610ff067816 */ /* 0x000fc60000000006 */
[----:B------:R-:W-:-:S05]  /*6980*/  @!P0 IMAD.MOV.U32 R17, RZ, RZ, R4 ;  /* 0x000000ffff118224 */ /* 0x000fca00078e0004 */
[----:B------:R0:W5:Y:S01]  /*6990*/  @!P0 LDG.E.U8 R6, desc[UR20][R16.64] ;  /* 0x0000001410068981 */ /* 0x000162000c1e1100 */
[----:B------:R-:W-:-:S03]  /*69a0*/  LOP3.LUT R2, R13, 0x10, RZ, 0x3c, !PT ;  /* 0x000000100d027812 */ /* 0x000fc600078e3cff */
[----:B------:R1:W-:Y:S04]  /*69b0*/  STS.U8 [R13+UR9+0x3400], R19 ;  /* 0x003400130d007988 */ /* 0x0003e80008000009 */
[----:B------:R-:W-:Y:S04]  /*69c0*/  STS.U8 [R13+UR9+0x3800], R24 ;  /* 0x003800180d007988 */ /* 0x000fe80008000009 */
[----:B------:R0:W-:Y:S04]  /*69d0*/  STS.U8 [R2+UR9+0x480], R18 ;  /* 0x0004801202007988 */ /* 0x0001e80008000009 */
[----:B-1----:R-:W5:Y:S04]  /*69e0*/  LDL.LU R19, [R1+0xd8] ;  /* 0x0000d80001137983 */ /* 0x002f680000300800 */
[----:B---3--:R1:W-:Y:S04]  /*69f0*/  STS.U8 [R2+UR9+0x880], R33 ;  /* 0x0008802102007988 */ /* 0x0083e80008000009 */
[----:B0-----:R-:W3:Y:S04]  /*6a00*/  LDL.LU R18, [R1+0xd0] ;  /* 0x0000d00001127983 */ /* 0x001ee80000300800 */
[----:B-1----:R-:W3:Y:S04]  /*6a10*/  LDL.LU R33, [R1+0xcc] ;  /* 0x0000cc0001217983 */ /* 0x002ee80000300800 */
[----:B------:R-:W-:Y:S04]  /*6a20*/  STL [R1+0x358], R3 ;  /* 0x0003580301007387 */ /* 0x000fe80000100800 */
[----:B------:R-:W-:Y:S04]  /*6a30*/  STL [R1+0x354], R4 ;  /* 0x0003540401007387 */ /* 0x000fe80000100800 */
[----:B------:R-:W3:Y:S04]  /*6a40*/  LDL.LU R24, [R1+0xd4] ;  /* 0x0000d40001187983 */ /* 0x000ee80000300800 */
[----:B--2---:R0:W-:Y:S04]  /*6a50*/  STS.U8 [R2+UR9+0xc80], R36 ;  /* 0x000c802402007988 */ /* 0x0041e80008000009 */
[----:B----4-:R1:W-:Y:S04]  /*6a60*/  STS.U8 [R2+UR9+0x1080], R37 ;  /* 0x0010802502007988 */ /* 0x0103e80008000009 */
[----:B0-----:R-:W2:Y:S04]  /*6a70*/  LDL.LU R36, [R1+0xc8] ;  /* 0x0000c80001247983 */ /* 0x001ea80000300800 */
[----:B-1----:R-:W4:Y:S01]  /*6a80*/  LDL.LU R37, [R1+0xb8] ;  /* 0x0000b80001257983 */ /* 0x002f220000300800 */
[----:B------:R-:W-:-:S05]  /*6a90*/  VIADD R9, R5, 0xfffffff9 ;  /* 0xfffffff905097836 */ /* 0x000fca0000000000 */
[----:B------:R-:W-:Y:S01]  /*6aa0*/  ISETP.GE.U32.AND P0, PT, R9, 0x7fffff7a, PT ;  /* 0x7fffff7a0900780c */ /* 0x000fe20003f06070 */
[----:B------:R-:W-:-:S05]  /*6ab0*/  IMAD R9, R14, 0x6, RZ ;  /* 0x000000060e097824 */ /* 0x000fca00078e02ff */
[----:B------:R-:W-:-:S04]  /*6ac0*/  IADD3 R3, P2, PT, R9, R11, RZ ;  /* 0x0000000b09037210 */ /* 0x000fc80007f5e0ff */
[----:B------:R-:W-:Y:S02]  /*6ad0*/  LEA.HI.X.SX32 R4, R9, R12, 0x1, P2 ;  /* 0x0000000c09047211 */ /* 0x000fe400010f0eff */
[----:B------:R-:W-:Y:S01]  /*6ae0*/  PRMT R9, RZ, 0x7610, R9 ;  /* 0x00007610ff097816 */ /* 0x000fe20000000009 */
[----:B------:R-:W-:Y:S01]  /*6af0*/  @!P0 IMAD.MOV.U32 R16, RZ, RZ, R3 ;  /* 0x000000ffff108224 */ /* 0x000fe200078e0003 */
[----:B-----5:R0:W-:Y:S04]  /*6b00*/  STS.U8 [R2+UR9+0x1480], R34 ;  /* 0x0014802202007988 */ /* 0x0201e80008000009 */
[----:B------:R1:W-:Y:S04]  /*6b10*/  STS.U8 [R2+UR9+0x1880], R35 ;  /* 0x0018802302007988 */ /* 0x0003e80008000009 */
[----:B------:R5:W-:Y:S01]  /*6b20*/  STS.U8 [R2+UR9+0x1c80], R32 ;  /* 0x001c802002007988 */ /* 0x000be20008000009 */
[----:B------:R-:W-:-:S02]  /*6b30*/  @!P0 IMAD.MOV.U32 R17, RZ, RZ, R4 ;  /* 0x000000ffff118224 */ /* 0x000fc400078e0004 */
[----:B------:R-:W-:-:S03]  /*6b40*/  VIADD R10, R5, 0xfffffff1 ;  /* 0xfffffff1050a7836 */ /* 0x000fc60000000000 */
[----:B------:R0:W4:Y:S02]  /*6b50*/  @!P0 LDG.E.U8 R9, desc[UR20][R16.64] ;  /* 0x0000001410098981 */ /* 0x000124000c1e1100 */
[----:B------:R-:W-:Y:S01]  /*6b60*/  ISETP.GE.U32.AND P0, PT, R10, 0x7fffff72, PT ;  /* 0x7fffff720a00780c */ /* 0x000fe20003f06070 */
[----:B------:R-:W-:Y:S01]  /*6b70*/  IMAD R10, R14, 0xe, RZ ;  /* 0x0000000e0e0a7824 */ /* 0x000fe200078e02ff */
[----:B------:R-:W-:Y:S04]  /*6b80*/  STL.64 [R1+0x628], R6 ;  /* 0x0006280601007387 */ /* 0x000fe80000100a00 */
[----:B------:R1:W-:Y:S04]  /*6b90*/  STL [R1+0x1d8], R3 ;  /* 0x0001d80301007387 */ /* 0x0003e80000100800 */
[----:B------:R5:W-:Y:S04]  /*6ba0*/  STL [R1+0x1d4], R4 ;  /* 0x0001d40401007387 */ /* 0x000be80000100800 */
[----:B0-----:R-:W4:Y:S04]  /*6bb0*/  LDL.LU R34, [R1+0xc4] ;  /* 0x0000c40001227983 */ /* 0x001f280000300800 */
[----:B-1----:R-:W4:Y:S04]  /*6bc0*/  LDL.LU R35, [R1+0xc0] ;  /* 0x0000c00001237983 */ /* 0x002f280000300800 */
[----:B-----5:R-:W5:Y:S01]  /*6bd0*/  LDL.LU R32, [R1+0xb0] ;  /* 0x0000b00001207983 */ /* 0x020f620000300800 */
[----:B------:R-:W-:-:S03]  /*6be0*/  IADD3 R3, P2, PT, R10, R11, RZ ;  /* 0x0000000b0a037210 */ /* 0x000fc60007f5e0ff */
[----:B------:R0:W-:Y:S01]  /*6bf0*/  STS.U8 [R2+UR9+0x2080], R19 ;  /* 0x0020801302007988 */ /* 0x0001e20008000009 */
[----:B------:R-:W-:-:S03]  /*6c00*/  LEA.HI.X.SX32 R4, R10, R12, 0x1, P2 ;  /* 0x0000000c0a047211 */ /* 0x000fc600010f0eff */
[----:B---3--:R1:W-:Y:S04]  /*6c10*/  STS.U8 [R2+UR9+0x2480], R18 ;  /* 0x0024801202007988 */ /* 0x0083e80008000009 */
[----:B------:R3:W-:Y:S01]  /*6c20*/  STS.U8 [R2+UR9+0x2880], R33 ;  /* 0x0028802102007988 */ /* 0x0007e20008000009 */
[----:B------:R-:W-:Y:S01]  /*6c30*/  PRMT R17, RZ, 0x7610, R17 ;  /* 0x00007610ff117816 */ /* 0x000fe20000000011 */
[----:B0-----:R-:W-:Y:S02]  /*6c40*/  @!P0 IMAD.MOV.U32 R19, RZ, RZ, R4 ;  /* 0x000000ffff138224 */ /* 0x001fe400078e0004 */
[----:B------:R-:W-:Y:S02]  /*6c50*/  VIADD R10, R5, 0xffffffe9 ;  /* 0xffffffe9050a7836 */ /* 0x000fe40000000000 */
[----:B-1----:R-:W-:Y:S01]  /*6c60*/  @!P0 IMAD.MOV.U32 R18, RZ, RZ, R3 ;  /* 0x000000ffff128224 */ /* 0x002fe200078e0003 */
[----:B---3--:R-:W3:Y:S04]  /*6c70*/  LDL.LU R33, [R1+0xa8] ;  /* 0x0000a80001217983 */ /* 0x008ee80000300800 */
[----:B------:R0:W3:Y:S01]  /*6c80*/  @!P0 LDG.E.U8 R17, desc[UR20][R18.64] ;  /* 0x0000001412118981 */ /* 0x0000e2000c1e1100 */
[----:B------:R-:W-:Y:S01]  /*6c90*/  ISETP.GE.U32.AND P0, PT, R10, 0x7fffff6a, PT ;  /* 0x7fffff6a0a00780c */ /* 0x000fe20003f06070 */
[----:B------:R-:W-:-:S02]  /*6ca0*/  IMAD R10, R14, 0x16, RZ ;  /* 0x000000160e0a7824 */ /* 0x000fc400078e02ff */
[----:B------:R1:W-:Y:S04]  /*6cb0*/  STL [R1+0x218], R3 ;  /* 0x0002180301007387 */ /* 0x0003e80000100800 */
[----:B------:R0:W-:Y:S04]  /*6cc0*/  STL [R1+0x214], R4 ;  /* 0x0002140401007387 */ /* 0x0001e80000100800 */
[----:B------:R0:W-:Y:S01]  /*6cd0*/  STS.U8 [R2+UR9+0x2c80], R24 ;  /* 0x002c801802007988 */ /* 0x0001e20008000009 */
[----:B-1----:R-:W-:-:S03]  /*6ce0*/  IADD3 R3, P2, PT, R10, R11, RZ ;  /* 0x0000000b0a037210 */ /* 0x002fc60007f5e0ff */
[----:B------:R-:W3:Y:S01]  /*6cf0*/  LDL.LU R25, [R1+0xb4] ;  /* 0x0000b40001197983 */ /* 0x000ee20000300800 */
[----:B0-----:R-:W-:-:S03]  /*6d00*/  LEA.HI.X.SX32 R4, R10, R12, 0x1, P2 ;  /* 0x0000000c0a047211 */ /* 0x001fc600010f0eff */
[----:B------:R-:W3:Y:S04]  /*6d10*/  LDL.LU R24, [R1+0xac] ;  /* 0x0000ac0001187983 */ /* 0x000ee80000300800 */
[----:B--2---:R0:W-:Y:S04]  /*6d20*/  STS.U8 [R2+UR9+0x3080], R36 ;  /* 0x0030802402007988 */ /* 0x0041e80008000009 */
[----:B----4-:R1:W-:Y:S04]  /*6d30*/  STS.U8 [R2+UR9+0x3480], R37 ;  /* 0x0034802502007988 */ /* 0x0103e80008000009 */
[----:B0-----:R-:W2:Y:S04]  /*6d40*/  LDL.LU R36, [R1+0xa0] ;  /* 0x0000a00001247983 */ /* 0x001ea80000300800 */
[----:B------:R0:W-:Y:S04]  /*6d50*/  STL [R1+0x250], R3 ;  /* 0x0002500301007387 */ /* 0x0001e80000100800 */
[----:B------:R4:W-:Y:S04]  /*6d60*/  STL [R1+0x24c], R4 ;  /* 0x00024c0401007387 */ /* 0x0009e80000100800 */
[----:B-1----:R-:W2:Y:S01]  /*6d70*/  LDL.LU R37, [R1+0xa4] ;  /* 0x0000a40001257983 */ /* 0x002ea20000300800 */
[----:B------:R-:W-:Y:S01]  /*6d80*/  PRMT R16, RZ, 0x7610, R16 ;  /* 0x00007610ff107816 */ /* 0x000fe20000000010 */
[----:B------:R-:W-:-:S02]  /*6d90*/  @!P0 IMAD.MOV.U32 R18, RZ, RZ, R3 ;  /* 0x000000ffff128224 */ /* 0x000fc400078e0003 */
[----:B------:R-:W-:Y:S01]  /*6da0*/  @!P0 IMAD.MOV.U32 R19, RZ, RZ, R4 ;  /* 0x000000ffff138224 */ /* 0x000fe200078e0004 */
[----:B------:R-:W2:Y:S01]  /*6db0*/  LDL.LU R23, [R1+0x9c] ;  /* 0x00009c0001177983 */ /* 0x000ea20000300800 */
[----:B------:R-:W-:-:S03]  /*6dc0*/  VIADD R10, R5, 0xffffffe1 ;  /* 0xffffffe1050a7836 */ /* 0x000fc60000000000 */
[----:B------:R1:W2:Y:S02]  /*6dd0*/  @!P0 LDG.E.U8 R16, desc[UR20][R18.64] ;  /* 0x0000001412108981 */ /* 0x0002a4000c1e1100 */
[----:B------:R-:W-:Y:S01]  /*6de0*/  ISETP.GE.U32.AND P0, PT, R10, 0x7fffff62, PT ;  /* 0x7fffff620a00780c */ /* 0x000fe20003f06070 */
[----:B------:R-:W-:-:S05]  /*6df0*/  IMAD R10, R14, 0x1e, RZ ;  /* 0x0000001e0e0a7824 */ /* 0x000fca00078e02ff */
[----:B0-----:R-:W-:-:S04]  /*6e00*/  IADD3 R3, P2, PT, R10, R11, RZ ;  /* 0x0000000b0a037210 */ /* 0x001fc80007f5e0ff */
[----:B----4-:R-:W-:Y:S02]  /*6e10*/  LEA.HI.X.SX32 R4, R10, R12, 0x1, P2 ;  /* 0x0000000c0a047211 */ /* 0x010fe400010f0eff */
[----:B------:R-:W-:Y:S01]  /*6e20*/  PRMT R10, RZ, 0x7610, R10 ;  /* 0x00007610ff0a7816 */ /* 0x000fe2000000000a */
[----:B-1----:R-:W-:Y:S02]  /*6e30*/  @!P0 IMAD.MOV.U32 R18, RZ, RZ, R3 ;  /* 0x000000ffff128224 */ /* 0x002fe400078e0003 */
[----:B------:R-:W-:-:S05]  /*6e40*/  @!P0 IMAD.MOV.U32 R19, RZ, RZ, R4 ;  /* 0x000000ffff138224 */ /* 0x000fca00078e0004 */
[----:B------:R0:W4:Y:S02]  /*6e50*/  @!P0 LDG.E.U8 R10, desc[UR20][R18.64] ;  /* 0x00000014120a8981 */ /* 0x000124000c1e1100 */
[----:B0-----:R-:W-:Y:S02]  /*6e60*/  VIADD R18, R5, 0xffffffd9 ;  /* 0xffffffd905127836 */ /* 0x001fe40000000000 */
[----:B------:R0:W-:Y:S04]  /*6e70*/  STS.U8 [R2+UR9+0x3880], R34 ;  /* 0x0038802202007988 */ /* 0x0001e80008000009 */
[----:B------:R1:W-:Y:S04]  /*6e80*/  STS.U8 [R2+UR9+0x3c80], R35 ;  /* 0x003c802302007988 */ /* 0x0003e80008000009 */
[----:B0-----:R-:W4:Y:S04]  /*6e90*/  LDL.LU R34, [R1+0x98] ;  /* 0x0000980001227983 */ /* 0x001f280000300800 */
[----:B------:R-:W-:Y:S04]  /*6ea0*/  STL [R1+0x260], R3 ;  /* 0x0002600301007387 */ /* 0x000fe80000100800 */
[----:B------:R-:W-:Y:S04]  /*6eb0*/  STL [R1+0x25c], R4 ;  /* 0x00025c0401007387 */ /* 0x000fe80000100800 */
[----:B-----5:R0:W-:Y:S04]  /*6ec0*/  STS.U8 [R2+UR9+0x80], R32 ;  /* 0x0000802002007988 */ /* 0x0201e80008000009 */
[----:B-1----:R-:W5:Y:S04]  /*6ed0*/  LDL.LU R35, [R1+0x94] ;  /* 0x0000940001237983 */ /* 0x002f680000300800 */
[----:B0-----:R-:W5:Y:S01]  /*6ee0*/  LDL.LU R32, [R1+0x8c] ;  /* 0x00008c0001207983 */ /* 0x001f620000300800 */
[----:B------:R-:W-:-:S05]  /*6ef0*/  LOP3.LUT R2, R13, 0x20, RZ, 0x3c, !PT ;  /* 0x000000200d027812 */ /* 0x000fca00078e3cff */
[----:B---3--:R0:W-:Y:S01]  /*6f00*/  STS.U8 [R2+UR9+0x100], R33 ;  /* 0x0001002102007988 */ /* 0x0081e20008000009 */
[----:B------:R-:W-:Y:S01]  /*6f10*/  ISETP.GE.U32.AND P0, PT, R18, 0x7fffff5a, PT ;  /* 0x7fffff5a1200780c */ /* 0x000fe20003f06070 */
[----:B------:R-:W-:Y:S02]  /*6f20*/  IMAD R18, R14, 0x26, RZ ;  /* 0x000000260e127824 */ /* 0x000fe400078e02ff */
[----:B0-----:R-:W3:Y:S03]  /*6f30*/  LDL.LU R33, [R1+0x88] ;  /* 0x0000880001217983 */ /* 0x001ee60000300800 */
[----:B------:R-:W-:-:S04]  /*6f40*/  IADD3 R3, P2, PT, R18, R11, RZ ;  /* 0x0000000b12037210 */ /* 0x000fc80007f5e0ff */
[----:B------:R-:W-:Y:S01]  /*6f50*/  LEA.HI.X.SX32 R4, R18, R12, 0x1, P2 ;  /* 0x0000000c12047211 */ /* 0x000fe200010f0eff */
[----:B------:R-:W-:Y:S04]  /*6f60*/  STS.U8 [R2+UR9+0x500], R25 ;  /* 0x0005001902007988 */ /* 0x000fe80008000009 */
[----:B------:R-:W-:Y:S04]  /*6f70*/  STL [R1+0x270], R3 ;  /* 0x0002700301007387 */ /* 0x000fe80000100800 */
[----:B------:R0:W-:Y:S04]  /*6f80*/  STS.U8 [R2+UR9+0x900], R24 ;  /* 0x0009001802007988 */ /* 0x0001e80008000009 */
[----:B------:R-:W-:Y:S04]  /*6f90*/  STL [R1+0x26c], R4 ;  /* 0x00026c0401007387 */ /* 0x000fe80000100800 */
[----:B0-----:R-:W3:Y:S04]  /*6fa0*/  LDL.LU R24, [R1+0x90] ;  /* 0x0000900001187983 */ /* 0x001ee80000300800 */
[----:B--2---:R0:W-:Y:S04]  /*6fb0*/  STS.U8 [R2+UR9+0xd00], R36 ;  /* 0x000d002402007988 */ /* 0x0041e80008000009 */
[----:B0-----:R-:W2:Y:S04]  /*6fc0*/  LDL.LU R36, [R1+0x84] ;  /* 0x0000840001247983 */ /* 0x001ea80000300800 */
[----:B------:R0:W-:Y:S04]  /*6fd0*/  STS.U8 [R2+UR9+0x1100], R37 ;  /* 0x0011002502007988 */ /* 0x0001e80008000009 */
[----:B0-----:R-:W2:Y:S01]  /*6fe0*/  LDL.LU R37, [R1+0x78] ;  /* 0x0000780001257983 */ /* 0x001ea20000300800 */
[----:B------:R-:W-:Y:S01]  /*6ff0*/  PRMT R20, RZ, 0x7610, R20 ;  /* 0x00007610ff147816 */ /* 0x000fe20000000014 */
[----:B------:R-:W-:-:S02]  /*7000*/  @!P0 IMAD.MOV.U32 R18, RZ, RZ, R3 ;  /* 0x000000ffff128224 */ /* 0x000fc400078e0003 */
[----:B------:R-:W-:-:S05]  /*7010*/  @!P0 IMAD.MOV.U32 R19, RZ, RZ, R4 ;  /* 0x000000ffff138224 */ /* 0x000fca00078e0004 */
[----:B------:R0:W2:Y:S02]  /*7020*/  @!P0 LDG.E.U8 R20, desc[UR20][R18.64] ;  /* 0x0000001412148981 */ /* 0x0000a4000c1e1100 */
[----:B0-----:R-:W-:-:S05]  /*7030*/  VIADD R18, R5, 0xffffffd1 ;  /* 0xffffffd105127836 */ /* 0x001fca0000000000 */
[----:B------:R-:W-:Y:S01]  /*7040*/  ISETP.GE.U32.AND P0, PT, R18, 0x7fffff52, PT ;  /* 0x7fffff521200780c */ /* 0x000fe20003f06070 */
[----:B------:R-:W-:-:S05]  /*7050*/  IMAD R18, R14, 0x2e, RZ ;  /* 0x0000002e0e127824 */ /* 0x000fca00078e02ff */
[----:B------:R-:W-:-:S04]  /*7060*/  IADD3 R3, P2, PT, R18, R11, RZ ;  /* 0x0000000b12037210 */ /* 0x000fc80007f5e0ff */
[----:B------:R-:W-:Y:S01]  /*7070*/  LEA.HI.X.SX32 R4, R18, R12, 0x1, P2 ;  /* 0x0000000c12047211 */ /* 0x000fe200010f0eff */
[----:B------:R0:W-:Y:S02]  /*7080*/  STL [R1+0x280], R3 ;  /* 0x0002800301007387 */ /* 0x0001e40000100800 */
[----:B------:R-:W-:Y:S02]  /*7090*/  @!P0 IMAD.MOV.U32 R22, RZ, RZ, R3 ;  /* 0x000000ffff168224 */ /* 0x000fe400078e0003 */
[----:B------:R-:W-:Y:S04]  /*70a0*/  STL [R1+0x27c], R4 ;  /* 0x00027c0401007387 */ /* 0x000fe80000100800 */
[----:B------:R-:W2:Y:S04]  /*70b0*/  LDL.LU R7, [R1+0x80] ;  /* 0x0000800001077983 */ /* 0x000ea80000300800 */
[----:B0-----:R-:W2:Y:S04]  /*70c0*/  LDL.LU R3, [R1+0x7c] ;  /* 0x00007c0001037983 */ /* 0x001ea80000300800 */
[----:B------:R0:W-:Y:S02]  /*70d0*/  STS.U8 [R2+UR9+0x1500], R23 ;  /* 0x0015001702007988 */ /* 0x0001e40008000009 */
[----:B0-----:R-:W-:-:S02]  /*70e0*/  @!P0 IMAD.MOV.U32 R23, RZ, RZ, R4 ;  /* 0x000000ffff178224 */ /* 0x001fc400078e0004 */
[----:B------:R-:W2:Y:S01]  /*70f0*/  LDL.LU R4, [R1+0x6c] ;  /* 0x00006c0001047983 */ /* 0x000ea20000300800 */
[----:B------:R-:W-:Y:S01]  /*7100*/  PRMT R19, RZ, 0x7610, R19 ;  /* 0x00007610ff137816 */ /* 0x000fe20000000013 */
[----:B------:R-:W-:Y:S02]  /*7110*/  VIADD R18, R5, 0xffffffc9 ;  /* 0xffffffc905127836 */ /* 0x000fe40000000000 */
[----:B----4-:R-:W-:Y:S04]  /*7120*/  STS.U8 [R2+UR9+0x1900], R34 ;  /* 0x0019002202007988 */ /* 0x010fe80008000009 */
[----:B------:R0:W4:Y:S01]  /*7130*/  @!P0 LDG.E.U8 R19, desc[UR20][R22.64] ;  /* 0x0000001416138981 */ /* 0x000122000c1e1100 */
[----:B------:R-:W-:Y:S01]  /*7140*/  ISETP.GE.U32.AND P0, PT, R18, 0x7fffff4a, PT ;  /* 0x7fffff4a1200780c */ /* 0x000fe20003f06070 */
[----:B------:R-:W-:-:S02]  /*7150*/  IMAD R18, R14, 0x36, RZ ;  /* 0x000000360e127824 */ /* 0x000fc400078e02ff */
[----:B-----5:R-:W-:Y:S04]  /*7160*/  STS.U8 [R2+UR9+0x1d00], R35 ;  /* 0x001d002302007988 */ /* 0x020fe80008000009 */
[----:B------:R1:W-:Y:S01]  /*7170*/  STS.U8 [R2+UR9+0x2100], R32 ;  /* 0x0021002002007988 */ /* 0x0003e20008000009 */
[----:B------:R-:W-:-:S03]  /*7180*/  IADD3 R6, P2, PT, R18, R11, RZ ;  /* 0x0000000b12067210 */ /* 0x000fc60007f5e0ff */
[----:B-1----:R-:W5:Y:S01]  /*7190*/  LDL.LU R32, [R1+0x68] ;  /* 0x0000680001207983 */ /* 0x002f620000300800 */
[----:B------:R-:W-:-:S03]  /*71a0*/  LEA.HI.X.SX32 R21, R18, R12, 0x1, P2 ;  /* 0x0000000c12157211 */ /* 0x000fc600010f0eff */
[----:B------:R-:W-:Y:S04]  /*71b0*/  STL [R1+0x290], R6 ;  /* 0x0002900601007387 */ /* 0x000fe80000100800 */
[----:B------:R-:W-:Y:S04]  /*71c0*/  STL [R1+0x28c], R21 ;  /* 0x00028c1501007387 */ /* 0x000fe80000100800 */
[----:B------:R-:W4:Y:S04]  /*71d0*/  LDL.LU R34, [R1+0x74] ;  /* 0x0000740001227983 */ /* 0x000f280000300800 */
[----:B---3--:R1:W-:Y:S04]  /*71e0*/  STS.U8 [R2+UR9+0x2500], R33 ;  /* 0x0025002102007988 */ /* 0x0083e80008000009 */
[----:B------:R-:W3:Y:S01]  /*71f0*/  LDL.LU R35, [R1+0x70] ;  /* 0x0000700001237983 */ /* 0x000ee20000300800 */
[----:B------:R-:W-:Y:S01]  /*7200*/  PRMT R18, RZ, 0x7610, R18 ;  /* 0x00007610ff127816 */ /* 0x000fe20000000012 */
[----:B0-----:R-:W-:-:S02]  /*7210*/  @!P0 IMAD.MOV.U32 R22, RZ, RZ, R6 ;  /* 0x000000ffff168224 */ /* 0x001fc400078e0006 */
[----:B-1----:R-:W3:Y:S01]  /*7220*/  LDL.LU R33, [R1+0x60] ;  /* 0x0000600001217983 */ /* 0x002ee20000300800 */
[----:B------:R-:W-:Y:S02]  /*7230*/  @!P0 IMAD.MOV.U32 R23, RZ, RZ, R21 ;  /* 0x000000ffff178224 */ /* 0x000fe400078e0015 */
[----:B------:R-:W-:-:S03]  /*7240*/  VIADD R21, R5, 0xffffffc1 ;  /* 0xffffffc105157836 */ /* 0x000fc60000000000 */
[----:B------:R0:W3:Y:S02]  /*7250*/  @!P0 LDG.E.U8 R18, desc[UR20][R22.64] ;  /* 0x0000001416128981 */ /* 0x0000e4000c1e1100 */
[----:B------:R-:W-:Y:S01]  /*7260*/  ISETP.GE.U32.AND P0, PT, R21, 0x7fffff42, PT ;  /* 0x7fffff421500780c */ /* 0x000fe20003f06070 */
[----:B------:R-:W-:Y:S01]  /*7270*/  IMAD R21, R14, 0x3e, RZ ;  /* 0x0000003e0e157824 */ /* 0x000fe200078e02ff */
[----:B------:R1:W-:Y:S04]  /*7280*/  STS.U8 [R2+UR9+0x2900], R24 ;  /* 0x0029001802007988 */ /* 0x0003e80008000009 */
[----:B------:R-:W-:-:S04]  /*7290*/  IADD3 R6, P2, PT, R21, R11, RZ ;  /* 0x0000000b15067210 */ /* 0x000fc80007f5e0ff */
[----:B-1----:R-:W-:Y:S01]  /*72a0*/  LEA.HI.X.SX32 R24, R21, R12, 0x1, P2 ;  /* 0x0000000c15187211 */ /* 0x002fe200010f0eff */
[----:B--2---:R1:W-:Y:S04]  /*72b0*/  STS.U8 [R2+UR9+0x2d00], R36 ;  /* 0x002d002402007988 */ /* 0x0043e80008000009 */
[----:B-1----:R-:W2:Y:S04]  /*72c0*/  LDL.LU R36, [R1+0x64] ;  /* 0x0000640001247983 */ /* 0x002ea80000300800 */
[----:B------:R-:W-:Y:S04]  /*72d0*/  STL [R1+0x2a0], R6 ;  /* 0x0002a00601007387 */ /* 0x000fe80000100800 */
[----:B------:R1:W-:Y:S04]  /*72e0*/  STS.U8 [R2+UR9+0x3100], R37 ;  /* 0x0031002502007988 */ /* 0x0003e80008000009 */
[----:B------:R0:W-:Y:S04]  /*72f0*/  STL [R1+0x29c], R24 ;  /* 0x00029c1801007387 */ /* 0x0001e80000100800 */
[----:B-1----:R-:W2:Y:S01]  /*7300*/  LDL.LU R37, [R1+0x5c] ;  /* 0x00005c0001257983 */ /* 0x002ea20000300800 */
[----:B0-----:R-:W-:Y:S01]  /*7310*/  PRMT R23, RZ, 0x7610, R23 ;  /* 0x00007610ff177816 */ /* 0x001fe20000000017 */
[----:B------:R-:W-:-:S02]  /*7320*/  @!P0 IMAD.MOV.U32 R25, RZ, RZ, R24 ;  /* 0x000000ffff198224 */ /* 0x000fc400078e0018 */
[----:B------:R-:W-:Y:S02]  /*7330*/  @!P0 IMAD.MOV.U32 R24, RZ, RZ, R6 ;  /* 0x000000ffff188224 */ /* 0x000fe400078e0006 */
[----:B------:R-:W-:-:S03]  /*7340*/  VIADD R21, R5, 0xffffffb9 ;  /* 0xffffffb905157836 */ /* 0x000fc60000000000 */
[----:B------:R0:W2:Y:S02]  /*7350*/  @!P0 LDG.E.U8 R23, desc[UR20][R24.64] ;  /* 0x0000001418178981 */ /* 0x0000a4000c1e1100 */
[----:B------:R-:W-:Y:S01]  /*7360*/  ISETP.GE.U32.AND P0, PT, R21, 0x7fffff3a, PT ;  /* 0x7fffff3a1500780c */ /* 0x000fe20003f06070 */
[----:B------:R-:W-:Y:S01]  /*7370*/  IMAD R21, R14, 0x46, RZ ;  /* 0x000000460e157824 */ /* 0x000fe200078e02ff */
[----:B------:R-:W-:Y:S01]  /*7380*/  PRMT R22, RZ, 0x7610, R22 ;  /* 0x00007610ff167816 */ /* 0x000fe20000000016 */
[----:B------:R-:W-:Y:S04]  /*7390*/  STS.U8 [R2+UR9+0x3500], R7 ;  /* 0x0035000702007988 */ /* 0x000fe80008000009 */
[----:B------:R1:W-:Y:S02]  /*73a0*/  STS.U8 [R2+UR9+0x3900], R3 ;  /* 0x0039000302007988 */ /* 0x0003e40008000009 */
[----:B-1----:R-:W-:-:S02]  /*73b0*/  IADD3 R3, P2, PT, R21, R11, RZ ;  /* 0x0000000b15037210 */ /* 0x002fc40007f5e0ff */
[----:B------:R1:W-:Y:S03]  /*73c0*/  STS.U8 [R2+UR9+0x3d00], R4 ;  /* 0x003d000402007988 */ /* 0x0003e60008000009 */
[----:B0-----:R-:W-:Y:S01]  /*73d0*/  @!P0 IMAD.MOV.U32 R24, RZ, RZ, R3 ;  /* 0x000000ffff188224 */ /* 0x001fe200078e0003 */
[----:B-1----:R-:W-:Y:S01]  /*73e0*/  LEA.HI.X.SX32 R4, R21, R12, 0x1, P2 ;  /* 0x0000000c15047211 */ /* 0x002fe200010f0eff */
[----:B------:R-:W-:Y:S01]  /*73f0*/  VIADD R21, R5, 0xffffffb1 ;  /* 0xffffffb105157836 */ /* 0x000fe20000000000 */
[----:B------:R-:W-:-:S03]  /*7400*/  LOP3.LUT R2, R13, 0x30, RZ, 0x3c, !PT ;  /* 0x000000300d027812 */ /* 0x000fc600078e3cff */
[----:B------:R-:W-:-:S05]  /*7410*/  @!P0 IMAD.MOV.U32 R25, RZ, RZ, R4 ;  /* 0x000000ffff198224 */ /* 0x000fca00078e0004 */
[----:B------:R0:W2:Y:S01]  /*7420*/  @!P0 LDG.E.U8 R22, desc[UR20][R24.64] ;  /* 0x0000001418168981 */ /* 0x0000a2000c1e1100 */
[----:B------:R-:W-:Y:S01]  /*7430*/  ISETP.GE.U32.AND P0, PT, R21, 0x7fffff32, PT ;  /* 0x7fffff321500780c */ /* 0x000fe20003f06070 */
[----:B------:R-:W-:Y:S02]  /*7440*/  IMAD R21, R14, 0x4e, RZ ;  /* 0x0000004e0e157824 */ /* 0x000fe400078e02ff */
[----:B-----5:R1:W-:Y:S04]  /*7450*/  STS.U8 [R2+UR9+0x180], R32 ;  /* 0x0001802002007988 */ /* 0x0203e80008000009 */
[----:B-1----:R-:W5:Y:S04]  /*7460*/  LDL.LU R32, [R1+0x58] ;  /* 0x0000580001207983 */ /* 0x002f680000300800 */
[----:B------:R1:W-:Y:S04]  /*7470*/  STL [R1+0x2b8], R3 ;  /* 0x0002b80301007387 */ /* 0x0003e80000100800 */
[----:B------:R0:W-:Y:S01]  /*7480*/  STL [R1+0x2b4], R4 ;  /* 0x0002b40401007387 */ /* 0x0001e20000100800 */
[----:B-1----:R-:W-:-:S04]  /*7490*/  IADD3 R3, P2, PT, R21, R11, RZ ;  /* 0x0000000b15037210 */ /* 0x002fc80007f5e0ff */
[----:B0-----:R-:W-:Y:S01]  /*74a0*/  LEA.HI.X.SX32 R4, R21, R12, 0x1, P2 ;  /* 0x0000000c15047211 */ /* 0x001fe200010f0eff */
[----:B------:R-:W-:Y:S01]  /*74b0*/  @!P0 IMAD.MOV.U32 R24, RZ, RZ, R3 ;  /* 0x000000ffff188224 */ /* 0x000fe200078e0003 */
[----:B------:R-:W-:-:S03]  /*74c0*/  PRMT R21, RZ, 0x7610, R21 ;  /* 0x00007610ff157816 */ /* 0x000fc60000000015 */
[----:B------:R-:W-:Y:S01]  /*74d0*/  @!P0 IMAD.MOV.U32 R25, RZ, RZ, R4 ;  /* 0x000000ffff198224 */ /* 0x000fe200078e0004 */
[----:B----4-:R-:W-:Y:S04]  /*74e0*/  STS.U8 [R2+UR9+0x580], R34 ;  /* 0x0005802202007988 */ /* 0x010fe80008000009 */
[----:B------:R0:W4:Y:S04]  /*74f0*/  @!P0 LDG.E.U8 R21, desc[UR20][R24.64] ;  /* 0x0000001418158981 */ /* 0x000128000c1e1100 */
[----:B---3--:R-:W-:Y:S04]  /*7500*/  STS.U8 [R2+UR9+0x980], R35 ;  /* 0x0009802302007988 */ /* 0x008fe80008000009 */
[----:B------:R1:W-:Y:S01]  /*7510*/  STS.U8 [R2+UR9+0xd80], R33 ;  /* 0x000d802102007988 */ /* 0x0003e20008000009 */
[----:B0-----:R-:W-:-:S05]  /*7520*/  VIADD R24, R5, 0xffffffa9 ;  /* 0xffffffa905187836 */ /* 0x001fca0000000000 */
[----:B------:R-:W-:Y:S01]  /*7530*/  ISETP.GE.U32.AND P0, PT, R24, 0x7fffff2a, PT ;  /* 0x7fffff2a1800780c */ /* 0x000fe20003f06070 */
[----:B-1----:R-:W3:Y:S01]  /*7540*/  LDL.LU R33, [R1+0x54] ;  /* 0x0000540001217983 */ /* 0x002ee20000300800 */
[----:B------:R-:W-:-:S03]  /*7550*/  IMAD R24, R14, 0x56, RZ ;  /* 0x000000560e187824 */ /* 0x000fc600078e02ff */
[----:B------:R0:W-:Y:S04]  /*7560*/  STL [R1+0x2d0], R3 ;  /* 0x0002d00301007387 */ /* 0x0001e80000100800 */
[----:B------:R1:W-:Y:S04]  /*7570*/  STL [R1+0x2cc], R4 ;  /* 0x0002cc0401007387 */ /* 0x0003e80000100800 */
[----:B------:R-:W4:Y:S04]  /*7580*/  LDL.LU R34, [R1+0x50] ;  /* 0x0000500001227983 */ /* 0x000f280000300800 */
[----:B------:R-:W4:Y:S01]  /*7590*/  LDL.LU R35, [R1+0x3c] ;  /* 0x00003c0001237983 */ /* 0x000f220000300800 */
[----:B0-----:R-:W-:-:S04]  /*75a0*/  IADD3 R3, P2, PT, R24, R11, RZ ;  /* 0x0000000b18037210 */ /* 0x001fc80007f5e0ff */
[----:B-1----:R-:W-:Y:S01]  /*75b0*/  LEA.HI.X.SX32 R4, R24, R12, 0x1, P2 ;  /* 0x0000000c18047211 */ /* 0x002fe200010f0eff */
[----:B------:R0:W-:Y:S01]  /*75c0*/  STL [R1+0x2e8], R3 ;  /* 0x0002e80301007387 */ /* 0x0001e20000100800 */
[----:B------:R-:W-:-:S03]  /*75d0*/  @!P0 IMAD.MOV.U32 R24, RZ, RZ, R3 ;  /* 0x000000ffff188224 */ /* 0x000fc600078e0003 */
[----:B------:R-:W-:Y:S04]  /*75e0*/  STL [R1+0x2e4], R4 ;  /* 0x0002e40401007387 */ /* 0x000fe80000100800 */
[----:B------:R-:W4:Y:S04]  /*75f0*/  LDL.LU R7, [R1+0x4c] ;  /* 0x00004c0001077983 */ /* 0x000f280000300800 */
[----:B0-----:R-:W4:Y:S04]  /*7600*/  LDL.LU R3, [R1+0x48] ;  /* 0x0000480001037983 */ /* 0x001f280000300800 */
[----:B--2---:R0:W-:Y:S04]  /*7610*/  STS.U8 [R2+UR9+0x1180], R36 ;  /* 0x0011802402007988 */ /* 0x0041e80008000009 */
[----:B0-----:R-:W2:Y:S04]  /*7620*/  LDL.LU R36, [R1+0x34] ;  /* 0x0000340001247983 */ /* 0x001ea80000300800 */
[----:B------:R0:W-:Y:S04]  /*7630*/  STS.U8 [R2+UR9+0x1580], R37 ;  /* 0x0015802502007988 */ /* 0x0001e80008000009 */
[----:B0-----:R-:W2:Y:S01]  /*7640*/  LDL.LU R37, [R1+0x30] ;  /* 0x0000300001257983 */ /* 0x001ea20000300800 */
[----:B------:R-:W-:-:S03]  /*7650*/  @!P0 IMAD.MOV.U32 R25, RZ, RZ, R4 ;  /* 0x000000ffff198224 */ /* 0x000fc600078e0004 */
[----:B------:R0:W-:Y:S02]  /*7660*/  STS.U8 [R2+UR9+0x1980], R26 ;  /* 0x0019801a02007988 */ /* 0x0001e40008000009 */
[----:B0-----:R-:W-:-:S06]  /*7670*/  PRMT R26, RZ, 0x7610, R26 ;  /* 0x00007610ff1a7816 */ /* 0x001fcc000000001a */
[----:B------:R0:W2:Y:S02]  /*7680*/  @!P0 LDG.E.U8 R26, desc[UR20][R24.64] ;  /* 0x00000014181a8981 */ /* 0x0000a4000c1e1100 */
[----:B0-----:R-:W-:-:S05]  /*7690*/  VIADD R24, R5, 0xffffffa1 ;  /* 0xffffffa105187836 */ /* 0x001fca0000000000 */
[----:B------:R-:W-:Y:S01]  /*76a0*/  ISETP.GE.U32.AND P0, PT, R24, 0x7fffff22, PT ;  /* 0x7fffff221800780c */ /* 0x000fe20003f06070 */
[----:B------:R-:W-:-:S05]  /*76b0*/  IMAD R24, R14, 0x5e, RZ ;  /* 0x0000005e0e187824 */ /* 0x000fca00078e02ff */
[----:B------:R-:W-:-:S04]  /*76c0*/  IADD3 R4, P2, PT, R24, R11, RZ ;  /* 0x0000000b18047210 */ /* 0x000fc80007f5e0ff */
[----:B------:R-:W-:Y:S02]  /*76d0*/  LEA.HI.X.SX32 R6, R24, R12, 0x1, P2 ;  /* 0x0000000c18067211 */ /* 0x000fe400010f0eff */
[----:B------:R-:W-:Y:S01]  /*76e0*/  PRMT R25, RZ, 0x7610, R25 ;  /* 0x00007610ff197816 */ /* 0x000fe20000000019 */
[----:B------:R-:W-:Y:S01]  /*76f0*/  VIADD R24, R5, 0xffffff99 ;  /* 0xffffff9905187836 */ /* 0x000fe20000000000 */
[----:B------:R-:W-:Y:S04]  /*7700*/  STL [R1+0x300], R4 ;  /* 0x0003000401007387 */ /* 0x000fe80000100800 */
[----:B------:R-:W-:Y:S04]  /*7710*/  STL [R1+0x2fc], R6 ;  /* 0x0002fc0601007387 */ /* 0x000fe80000100800 */
[----:B-----5:R-:W-:Y:S04]  /*7720*/  STS.U8 [R2+UR9+0x1d80], R32 ;  /* 0x001d802002007988 */ /* 0x020fe80008000009 */
[----:B------:R0:W-:Y:S04]  /*7730*/  STS.U8 [R2+UR9+0x2180], R29 ;  /* 0x0021801d02007988 */ /* 0x0001e80008000009 */
[----:B------:R1:W-:Y:S01]  /*7740*/  STS.U8 [R2+UR9+0x2580], R28 ;  /* 0x0025801c02007988 */ /* 0x0003e20008000009 */
[----:B0-----:R-:W-:-:S02]  /*7750*/  @!P0 IMAD.MOV.U32 R29, RZ, RZ, R6 ;  /* 0x000000ffff1d8224 */ /* 0x001fc400078e0006 */
[----:B-1----:R-:W-:Y:S02]  /*7760*/  @!P0 IMAD.MOV.U32 R28, RZ, RZ, R4 ;  /* 0x000000ffff1c8224 */ /* 0x002fe400078e0004 */
[----:B------:R-:W5:Y:S04]  /*7770*/  LDL.LU R4, [R1+0x44] ;  /* 0x0000440001047983 */ /* 0x000f680000300800 */
[----:B------:R0:W5:Y:S01]  /*7780*/  @!P0 LDG.E.U8 R25, desc[UR20][R28.64] ;  /* 0x000000141c198981 */ /* 0x000162000c1e1100 */
[----:B------:R-:W-:Y:S01]  /*7790*/  ISETP.GE.U32.AND P0, PT, R24, 0x7fffff1a, PT ;  /* 0x7fffff1a1800780c */ /* 0x000fe20003f06070 */
[----:B------:R-:W-:Y:S02]  /*77a0*/  IMAD R24, R14, 0x66, RZ ;  /* 0x000000660e187824 */ /* 0x000fe400078e02ff */
[----:B------:R-:W5:Y:S03]  /*77b0*/  LDL.LU R32, [R1+0x40] ;  /* 0x0000400001207983 */ /* 0x000f660000300800 */
[----:B------:R-:W-:-:S04]  /*77c0*/  IADD3 R6, P2, PT, R24, R11, RZ ;  /* 0x0000000b18067210 */ /* 0x000fc80007f5e0ff */
[----:B0-----:R-:W-:Y:S01]  /*77d0*/  LEA.HI.X.SX32 R28, R24, R12, 0x1, P2 ;  /* 0x0000000c181c7211 */ /* 0x001fe200010f0eff */
[----:B---3--:R0:W-:Y:S04]  /*77e0*/  STS.U8 [R2+UR9+0x2980], R33 ;  /* 0x0029802102007988 */ /* 0x0081e80008000009 */
[----:B0-----:R-:W3:Y:S04]  /*77f0*/  LDL.LU R33, [R1+0x2c] ;  /* 0x00002c0001217983 */ /* 0x001ee80000300800 */
[----:B------:R-:W-:Y:S04]  /*7800*/  STL [R1+0x318], R6 ;  /* 0x0003180601007387 */ /* 0x000fe80000100800 */
[----:B----4-:R0:W-:Y:S04]  /*7810*/  STS.U8 [R2+UR9+0x2d80], R34 ;  /* 0x002d802202007988 */ /* 0x0101e80008000009 */
[----:B------:R-:W-:Y:S04]  /*7820*/  STL [R1+0x314], R28 ;  /* 0x0003141c01007387 */ /* 0x000fe80000100800 */
[----:B------:R1:W-:Y:S04]  /*7830*/  STS.U8 [R2+UR9+0x3180], R35 ;  /* 0x0031802302007988 */ /* 0x0003e80008000009 */
[----:B0-----:R-:W4:Y:S04]  /*7840*/  LDL.LU R34, [R1+0x38] ;  /* 0x0000380001227983 */ /* 0x001f280000300800 */
[----:B-1----:R-:W4:Y:S04]  /*7850*/  LDL.LU R35, [R1+0x28] ;  /* 0x0000280001237983 */ /* 0x002f280000300800 */
[----:B------:R-:W-:Y:S04]  /*7860*/  STS.U8 [R2+UR9+0x3580], R7 ;  /* 0x0035800702007988 */ /* 0x000fe80008000009 */
[----:B------:R-:W-:Y:S04]  /*7870*/  STS.U8 [R2+UR9+0x3980], R3 ;  /* 0x0039800302007988 */ /* 0x000fe80008000009 */
[----:B--2---:R0:W-:Y:S02]  /*7880*/  STS.U8 [R2+UR9+0x3d80], R36 ;  /* 0x003d802402007988 */ /* 0x0041e40008000009 */
[----:B0-----:R-:W-:-:S02]  /*7890*/  LOP3.LUT R2, R13, 0x40, RZ, 0x3c, !PT ;  /* 0x000000400d027812 */ /* 0x001fc400078e3cff */
[----:B------:R-:W2:Y:S04]  /*78a0*/  LDL.LU R36, [R1+0x24] ;  /* 0x0000240001247983 */ /* 0x000ea80000300800 */
        /* <DEDUP_REMOVED lines=11> */
[----:B------:R-:W-:Y:S01]  /*7960*/  STL [R1+0x330], R3 ;  /* 0x0003300301007387 */ /* 0x000fe20000100800 */
[----:B------:R-:W-:Y:S01]  /*7970*/  PRMT R29, RZ, 0x7610, R29 ;  /* 0x00007610ff1d7816 */ /* 0x000fe2000000001d */
[----:B------:R-:W-:Y:S02]  /*7980*/  VIADD R28, R5, 0xffffff89 ;  /* 0xffffff89051c7836 */ /* 0x000fe40000000000 */
[----:B------:R0:W-:Y:S01]  /*7990*/  STL [R1+0x32c], R6 ;  /* 0x00032c0601007387 */ /* 0x0001e20000100800 */
[----:B------:R-:W-:Y:S02]  /*79a0*/  @!P0 IMAD.MOV.U32 R7, RZ, RZ, R6 ;  /* 0x000000ffff078224 */ /* 0x000fe400078e0006 */
[----:B0-----:R-:W-:-:S05]  /*79b0*/  @!P0 IMAD.MOV.U32 R6, RZ, RZ, R3 ;  /* 0x000000ffff068224 */ /* 0x001fca00078e0003 */
[----:B------:R0:W2:Y:S01]  /*79c0*/  @!P0 LDG.E.U8 R29, desc[UR20][R6.64] ;  /* 0x00000014061d8981 */ /* 0x0000a2000c1e1100 */
[----:B------:R-:W-:Y:S01]  /*79d0*/  ISETP.GE.U32.AND P0, PT, R28, 0x7fffff0a, PT ;  /* 0x7fffff0a1c00780c */ /* 0x000fe20003f06070 */
[----:B------:R-:W-:-:S05]  /*79e0*/  IMAD R28, R14, 0x76, RZ ;  /* 0x000000760e1c7824 */ /* 0x000fca00078e02ff */
[----:B------:R-:W-:-:S07]  /*79f0*/  IADD3 R3, P2, PT, R28, R11, RZ ;  /* 0x0000000b1c037210 */ /* 0x000fce0007f5e0ff */
[----:B0-----:R-:W-:Y:S01]  /*7a00*/  @!P0 IMAD.MOV.U32 R6, RZ, RZ, R3 ;  /* 0x000000ffff068224 */ /* 0x001fe200078e0003 */
[----:B-----5:R0:W-:Y:S04]  /*7a10*/  STS.U8 [R2+UR9+0x600], R4 ;  /* 0x0006000402007988 */ /* 0x0201e80008000009 */
[----:B------:R1:W-:Y:S01]  /*7a20*/  STS.U8 [R2+UR9+0xa00], R32 ;  /* 0x000a002002007988 */ /* 0x0003e20008000009 */
[----:B0-----:R-:W-:Y:S02]  /*7a30*/  LEA.HI.X.SX32 R4, R28, R12, 0x1, P2 ;  /* 0x0000000c1c047211 */ /* 0x001fe400010f0eff */
[----:B------:R-:W-:-:S03]  /*7a40*/  PRMT R28, RZ, 0x7610, R28 ;  /* 0x00007610ff1c7816 */ /* 0x000fc6000000001c */
[----:B------:R-:W-:Y:S01]  /*7a50*/  @!P0 IMAD.MOV.U32 R7, RZ, RZ, R4 ;  /* 0x000000ffff078224 */ /* 0x000fe200078e0004 */
[----:B-1----:R-:W5:Y:S04]  /*7a60*/  LDL.LU R32, [R1+0x20] ;  /* 0x0000200001207983 */ /* 0x002f680000300800 */
[----:B------:R0:W5:Y:S04]  /*7a70*/  @!P0 LDG.E.U8 R28, desc[UR20][R6.64] ;  /* 0x00000014061c8981 */ /* 0x000168000c1e1100 */
[----:B---3--:R1:W-:Y:S04]  /*7a80*/  STS.U8 [R2+UR9+0xe00], R33 ;  /* 0x000e002102007988 */ /* 0x0083e80008000009 */
[----:B-1----:R-:W3:Y:S04]  /*7a90*/  LDL.LU R33, [R1+0x18] ;  /* 0x0000180001217983 */ /* 0x002ee80000300800 */
[----:B----4-:R-:W-:Y:S04]  /*7aa0*/  STS.U8 [R2+UR9+0x1200], R34 ;  /* 0x0012002202007988 */ /* 0x010fe80008000009 */
[----:B------:R-:W-:Y:S04]  /*7ab0*/  STS.U8 [R2+UR9+0x1600], R35 ;  /* 0x0016002302007988 */ /* 0x000fe80008000009 */
[----:B------:R1:W-:Y:S02]  /*7ac0*/  STS.U8 [R2+UR9+0x1a00], R27 ;  /* 0x001a001b02007988 */ /* 0x0003e40008000009 */
[----:B-1----:R-:W-:-:S05]  /*7ad0*/  VIADD R27, R5, 0xffffff81 ;  /* 0xffffff81051b7836 */ /* 0x002fca0000000000 */
[----:B------:R-:W-:Y:S01]  /*7ae0*/  ISETP.GE.U32.AND P0, PT, R27, 0x7fffff02, PT ;  /* 0x7fffff021b00780c */ /* 0x000fe20003f06070 */
[----:B------:R-:W-:Y:S01]  /*7af0*/  IMAD R27, R14, 0x7e, RZ ;  /* 0x0000007e0e1b7824 */ /* 0x000fe200078e02ff */
[----:B------:R1:W-:Y:S04]  /*7b00*/  STL [R1+0x348], R3 ;  /* 0x0003480301007387 */ /* 0x0003e80000100800 */
[C---:B0-----:R-:W-:Y:S01]  /*7b10*/  IADD3 R6, P2, PT, R27.reuse, R11, RZ ;  /* 0x0000000b1b067210 */ /* 0x041fe20007f5e0ff */
[----:B------:R0:W-:Y:S03]  /*7b20*/  STL [R1+0x344], R4 ;  /* 0x0003440401007387 */ /* 0x0001e60000100800 */
[----:B------:R-:W-:Y:S01]  /*7b30*/  LEA.HI.X.SX32 R34, R27, R12, 0x1, P2 ;  /* 0x0000000c1b227211 */ /* 0x000fe200010f0eff */
[----:B------:R-:W4:Y:S01]  /*7b40*/  LDL.LU R7, [R1+0x14] ;  /* 0x0000140001077983 */ /* 0x000f220000300800 */
[----:B------:R-:W-:-:S03]  /*7b50*/  PRMT R27, RZ, 0x7610, R27 ;  /* 0x00007610ff1b7816 */ /* 0x000fc6000000001b */
[----:B-1----:R-:W4:Y:S01]  /*7b60*/  LDL.LU R3, [R1+0x10] ;  /* 0x0000100001037983 */ /* 0x002f220000300800 */
[----:B------:R-:W-:-:S03]  /*7b70*/  @!P0 IMAD.MOV.U32 R35, RZ, RZ, R34 ;  /* 0x000000ffff238224 */ /* 0x000fc600078e0022 */
[----:B0-----:R-:W4:Y:S04]  /*7b80*/  LDL.LU R4, [R1+0x4] ;  /* 0x0000040001047983 */ /* 0x001f280000300800 */
[----:B------:R-:W-:Y:S04]  /*7b90*/  STL [R1+0x360], R6 ;  /* 0x0003600601007387 */ /* 0x000fe80000100800 */
[----:B------:R0:W-:Y:S02]  /*7ba0*/  STL [R1+0x35c], R34 ;  /* 0x00035c2201007387 */ /* 0x0001e40000100800 */
[----:B0-----:R-:W-:-:S05]  /*7bb0*/  @!P0 IMAD.MOV.U32 R34, RZ, RZ, R6 ;  /* 0x000000ffff228224 */ /* 0x001fca00078e0006 */
[----:B------:R0:W4:Y:S04]  /*7bc0*/  @!P0 LDG.E.U8 R27, desc[UR20][R34.64] ;  /* 0x00000014221b8981 */ /* 0x000128000c1e1100 */
[----:B--2---:R1:W-:Y:S04]  /*7bd0*/  STS.U8 [R2+UR9+0x1e00], R36 ;  /* 0x001e002402007988 */ /* 0x0043e80008000009 */
[----:B-1----:R-:W2:Y:S04]  /*7be0*/  LDL.LU R36, [R1+0xc] ;  /* 0x00000c0001247983 */ /* 0x002ea80000300800 */
[----:B------:R1:W-:Y:S04]  /*7bf0*/  STS.U8 [R2+UR9+0x2200], R37 ;  /* 0x0022002502007988 */ /* 0x0003e80008000009 */
        /* <DEDUP_REMOVED lines=13> */
[----:B------:R-:W2:Y:S04]  /*7cd0*/  LDL.LU.64 R34, [R1+0x638] ;  /* 0x0006380001227983 */ /* 0x000ea80000300a00 */
[----:B-----5:R-:W-:Y:S04]  /*7ce0*/  STS.U8 [R2+UR9+0x2a00], R32 ;  /* 0x002a002002007988 */ /* 0x020fe80008000009 */
[----:B---3--:R-:W-:Y:S04]  /*7cf0*/  STS.U8 [R2+UR9+0x2e00], R33 ;  /* 0x002e002102007988 */ /* 0x008fe80008000009 */
[----:B--2---:R0:W-:Y:S02]  /*7d00*/  STS.U8 [R2+UR9+0x3200], R34 ;  /* 0x0032002202007988 */ /* 0x0041e40008000009 */
        /* <DEDUP_REMOVED lines=11> */
[----:B------:R-:W3:Y:S04]  /*7dc0*/  LDL.LU.64 R32, [R1+0x630] ;  /* 0x0006300001207983 */ /* 0x000ee80000300a00 */
[----:B----4-:R-:W-:Y:S04]  /*7dd0*/  STS.U8 [R2+UR9+0x3600], R7 ;  /* 0x0036000702007988 */ /* 0x010fe80008000009 */
[----:B------:R-:W-:Y:S04]  /*7de0*/  STS.U8 [R2+UR9+0x3a00], R3 ;  /* 0x003a000302007988 */ /* 0x000fe80008000009 */
[----:B------:R1:W-:Y:S02]  /*7df0*/  STS.U8 [R2+UR9+0x3e00], R4 ;  /* 0x003e000402007988 */ /* 0x0003e40008000009 */
[----:B-1----:R-:W-:-:S02]  /*7e00*/  VIADD R2, R5, 0xffffffe8 ;  /* 0xffffffe805027836 */ /* 0x002fc40000000000 */
[----:B------:R-:W-:-:S03]  /*7e10*/  IMAD R4, R14, 0x17, RZ ;  /* 0x000000170e047824 */ /* 0x000fc600078e02ff */
[----:B------:R-:W-:Y:S02]  /*7e20*/  ISETP.GE.U32.AND P0, PT, R2, 0x7fffff69, PT ;  /* 0x7fffff690200780c */ /* 0x000fe40003f06070 */
[C---:B------:R-:W-:Y:S02]  /*7e30*/  IADD3 R3, P2, PT, R4.reuse, R11, RZ ;  /* 0x0000000b04037210 */ /* 0x040fe40007f5e0ff */
[----:B------:R-:W-:Y:S02]  /*7e40*/  LOP3.LUT R2, R13, 0x50, RZ, 0x3c, !PT ;  /* 0x000000500d027812 */ /* 0x000fe400078e3cff */
[----:B------:R-:W-:-:S07]  /*7e50*/  LEA.HI.X.SX32 R4, R4, R12, 0x1, P2 ;  /* 0x0000000c04047211 */ /* 0x000fce00010f0eff */
[----:B------:R-:W-:Y:S02]  /*7e60*/  @!P0 IMAD.MOV.U32 R6, RZ, RZ, R3 ;  /* 0x000000ffff068224 */ /* 0x000fe400078e0003 */
[----:B------:R-:W-:Y:S01]  /*7e70*/  @!P0 IMAD.MOV.U32 R7, RZ, RZ, R4 ;  /* 0x000000ffff078224 */ /* 0x000fe200078e0004 */
[----:B------:R-:W-:Y:S04]  /*7e80*/  STL [R1+0x258], R3 ;  /* 0x0002580301007387 */ /* 0x000fe80000100800 */
[----:B------:R-:W-:Y:S04]  /*7e90*/  STL [R1+0x254], R4 ;  /* 0x0002540401007387 */ /* 0x000fe80000100800 */
[----:B---3--:R0:W-:Y:S04]  /*7ea0*/  STS.U8 [R2+UR9+0x280], R33 ;  /* 0x0002802102007988 */ /* 0x0081e80008000009 */
[----:B------:R-:W-:Y:S04]  /*7eb0*/  STS.U8 [R2+UR9+0x680], R36 ;  /* 0x0006802402007988 */ /* 0x000fe80008000009 */
[----:B------:R-:W-:Y:S01]  /*7ec0*/  STS.U8 [R2+UR9+0xa80], R37 ;  /* 0x000a802502007988 */ /* 0x000fe20008000009 */
[----:B0-----:R-:W-:-:S03]  /*7ed0*/  PRMT R33, RZ, 0x7610, R33 ;  /* 0x00007610ff217816 */ /* 0x001fc60000000021 */
[----:B------:R0:W-:Y:S04]  /*7ee0*/  STS.U8 [R2+UR9+0xe80], R32 ;  /* 0x000e802002007988 */ /* 0x0001e80008000009 */
[----:B------:R-:W3:Y:S01]  /*7ef0*/  @!P0 LDG.E.U8 R33, desc[UR20][R6.64] ;  /* 0x0000001406218981 */ /* 0x000ee2000c1e1100 */
[----:B0-----:R-:W-:-:S03]  /*7f00*/  VIADD R32, R5, 0xffffffe0 ;  /* 0xffffffe005207836 */ /* 0x001fc60000000000 */
[----:B------:R-:W4:Y:S02]  /*7f10*/  LDL.LU.64 R6, [R1+0x628] ;  /* 0x0006280001067983 */ /* 0x000f240000300a00 */
[----:B------:R-:W-:Y:S01]  /*7f20*/  ISETP.GE.U32.AND P0, PT, R32, 0x7fffff61, PT ;  /* 0x7fffff612000780c */ /* 0x000fe20003f06070 */
[----:B------:R-:W-:-:S05]  /*7f30*/  IMAD R32, R14, 0x1f, RZ ;  /* 0x0000001f0e207824 */ /* 0x000fca00078e02ff */
[----:B------:R-:W-:-:S04]  /*7f40*/  IADD3 R3, P2, PT, R32, R11, RZ ;  /* 0x0000000b20037210 */ /* 0x000fc80007f5e0ff */
[----:B------:R-:W-:Y:S02]  /*7f50*/  LEA.HI.X.SX32 R4, R32, R12, 0x1, P2 ;  /* 0x0000000c20047211 */ /* 0x000fe400010f0eff */
[----:B------:R-:W-:Y:S01]  /*7f60*/  PRMT R32, RZ, 0x7610, R32 ;  /* 0x00007610ff207816 */ /* 0x000fe20000000020 */
[----:B------:R-:W-:Y:S02]  /*7f70*/  @!P0 IMAD.MOV.U32 R36, RZ, RZ, R3 ;  /* 0x000000ffff248224 */ /* 0x000fe400078e0003 */
[----:B------:R-:W-:Y:S01]  /*7f80*/  @!P0 IMAD.MOV.U32 R37, RZ, RZ, R4 ;  /* 0x000000ffff258224 */ /* 0x000fe200078e0004 */
[----:B------:R-:W-:Y:S04]  /*7f90*/  STL [R1+0x268], R3 ;  /* 0x0002680301007387 */ /* 0x000fe80000100800 */
[----:B------:R-:W-:Y:S04]  /*7fa0*/  STL [R1+0x264], R4 ;  /* 0x0002640401007387 */ /* 0x000fe80000100800 */
[----:B------:R0:W5:Y:S04]  /*7fb0*/  @!P0 LDG.E.U8 R32, desc[UR20][R36.64] ;  /* 0x0000001424208981 */ /* 0x000168000c1e1100 */
[----:B------:R-:W2:Y:S04]  /*7fc0*/  LDL.LU.64 R36, [R1+0x620] ;  /* 0x0006200001247983 */ /* 0x000ea80000300a00 */
[----:B------:R1:W-:Y:S04]  /*7fd0*/  STS.U8 [R2+UR9+0x1280], R15 ;  /* 0x0012800f02007988 */ /* 0x0003e80008000009 */
[----:B-1----:R-:W3:Y:S04]  /*7fe0*/  LDL.LU R15, [R1+0x618] ;  /* 0x00061800010f7983 */ /* 0x002ee80000300800 */
[----:B--2---:R0:W-:Y:S02]  /*7ff0*/  STS.U8 [R2+UR9+0x1680], R37 ;  /* 0x0016802502007988 */ /* 0x0041e40008000009 */
[----:B0-----:R-:W-:-:S05]  /*8000*/  LOP3.LUT R37, R13, 0x50, RZ, 0x3c, !PT ;  /* 0x000000500d257812 */ /* 0x001fca00078e3cff */
[----:B------:R0:W-:Y:S02]  /*8010*/  STS.U8 [R37+UR9+0x1a80], R36 ;  /* 0x001a802425007988 */ /* 0x0001e40008000009 */
[----:B0-----:R-:W-:-:S05]  /*8020*/  VIADD R36, R5, 0xffffffd8 ;  /* 0xffffffd805247836 */ /* 0x001fca0000000000 */
[----:B------:R-:W-:Y:S01]  /*8030*/  ISETP.GE.U32.AND P0, PT, R36, 0x7fffff59, PT ;  /* 0x7fffff592400780c */ /* 0x000fe20003f06070 */
[----:B------:R-:W-:-:S05]  /*8040*/  IMAD R36, R14, 0x27, RZ ;  /* 0x000000270e247824 */ /* 0x000fca00078e02ff */
[----:B------:R-:W-:-:S04]  /*8050*/  IADD3 R2, P2, PT, R36, R11, RZ ;  /* 0x0000000b24027210 */ /* 0x000fc80007f5e0ff */
[----:B------:R-:W-:Y:S02]  /*8060*/  LEA.HI.X.SX32 R3, R36, R12, 0x1, P2 ;  /* 0x0000000c24037211 */ /* 0x000fe400010f0eff */
[----:B------:R-:W-:Y:S01]  /*8070*/  PRMT R36, RZ, 0x7610, R36 ;  /* 0x00007610ff247816 */ /* 0x000fe20000000024 */
[----:B------:R-:W-:Y:S04]  /*8080*/  STL [R1+0x278], R2 ;  /* 0x0002780201007387 */ /* 0x000fe80000100800 */
[----:B------:R0:W-:Y:S04]  /*8090*/  STL [R1+0x274], R3 ;  /* 0x0002740301007387 */ /* 0x0001e80000100800 */
[----:B------:R1:W2:Y:S04]  /*80a0*/  @!P0 LDG.E.U8 R36, desc[UR20][R2.64] ;  /* 0x0000001402248981 */ /* 0x0002a8000c1e1100 */
[----:B0-----:R-:W2:Y:S04]  /*80b0*/  LDL.LU.64 R2, [R1+0x610] ;  /* 0x0006100001027983 */ /* 0x001ea80000300a00 */
[----:B------:R0:W-:Y:S04]  /*80c0*/  STS.U8 [R37+UR9+0x1e80], R35 ;  /* 0x001e802325007988 */ /* 0x0001e80008000009 */
[----:B------:R-:W-:Y:S01]  /*80d0*/  STS.U8 [R37+UR9+0x2280], R31 ;  /* 0x0022801f25007988 */ /* 0x000fe20008000009 */
[----:B0-----:R-:W-:-:S03]  /*80e0*/  PRMT R35, RZ, 0x7610, R35 ;  /* 0x00007610ff237816 */ /* 0x001fc60000000023 */
[----:B--2---:R1:W-:Y:S02]  /*80f0*/  STS.U8 [R37+UR9+0x2680], R2 ;  /* 0x0026800225007988 */ /* 0x0043e40008000009 */
[----:B-1----:R-:W-:-:S05]  /*8100*/  VIADD R2, R5, 0xffffffd0 ;  /* 0xffffffd005027836 */ /* 0x002fca0000000000 */
[----:B------:R-:W-:Y:S01]  /*8110*/  ISETP.GE.U32.AND P0, PT, R2, 0x7fffff51, PT ;  /* 0x7fffff510200780c */ /* 0x000fe20003f06070 */
[----:B------:R-:W-:-:S05]  /*8120*/  IMAD R2, R14, 0x2f, RZ ;  /* 0x0000002f0e027824 */ /* 0x000fca00078e02ff */
[----:B------:R-:W-:-:S04]  /*8130*/  IADD3 R4, P2, PT, R2, R11, RZ ;  /* 0x0000000b02047210 */ /* 0x000fc80007f5e0ff */
[----:B------:R-:W-:Y:S01]  /*8140*/  LEA.HI.X.SX32 R5, R2, R12, 0x1, P2 ;  /* 0x0000000c02057211 */ /* 0x000fe200010f0eff */
[----:B------:R-:W-:Y:S04]  /*8150*/  STL [R1+0x288], R4 ;  /* 0x0002880401007387 */ /* 0x000fe80000100800 */
[----:B------:R0:W-:Y:S04]  /*8160*/  STL [R1+0x284], R5 ;  /* 0x0002840501007387 */ /* 0x0001e80000100800 */
[----:B------:R1:W2:Y:S04]  /*8170*/  @!P0 LDG.E.U8 R35, desc[UR20][R4.64] ;  /* 0x0000001404238981 */ /* 0x0002a8000c1e1100 */
[----:B0-----:R-:W2:Y:S01]  /*8180*/  LDL.LU.64 R4, [R1+0x608] ;  /* 0x0006080001047983 */ /* 0x001ea20000300a00 */
[----:B------:R-:W-:-:S03]  /*8190*/  PRMT R31, RZ, 0x7610, R31 ;  /* 0x00007610ff1f7816 */ /* 0x000fc6000000001f */
[----:B--2---:R1:W-:Y:S02]  /*81a0*/  STS.U8 [R37+UR9+0x2a80], R5 ;  /* 0x002a800525007988 */ /* 0x0043e40008000009 */
[----:B-1----:R-:W0:Y:S02]  /*81b0*/  LDC R5, c[0x0][0x3a0] ;  /* 0x0000e800ff057b82 */ /* 0x002e240000000800 */
[----:B------:R1:W-:Y:S04]  /*81c0*/  STS.U8 [R37+UR9+0x2e80], R4 ;  /* 0x002e800425007988 */ /* 0x0003e80008000009 */
[----:B------:R2:W-:Y:S01]  /*81d0*/  STS.U8 [R37+UR9+0x3280], R3 ;  /* 0x0032800325007988 */ /* 0x0005e20008000009 */
[----:B0-----:R-:W-:-:S05]  /*81e0*/  VIADD R2, R5, 0xffffffc8 ;  /* 0xffffffc805027836 */ /* 0x001fca0000000000 */
[----:B------:R-:W-:Y:S01]  /*81f0*/  ISETP.GE.U32.AND P0, PT, R2, 0x7fffff49, PT ;  /* 0x7fffff490200780c */ /* 0x000fe20003f06070 */
[----:B------:R-:W-:-:S05]  /*8200*/  IMAD R2, R14, 0x37, RZ ;  /* 0x000000370e027824 */ /* 0x000fca00078e02ff */
[----:B-1----:R-:W-:-:S04]  /*8210*/  IADD3 R4, P2, PT, R2, R11, RZ ;  /* 0x0000000b02047210 */ /* 0x002fc80007f5e0ff */
[----:B--2---:R-:W-:-:S03]  /*8220*/  LEA.HI.X.SX32 R3, R2, R12, 0x1, P2 ;  /* 0x0000000c02037211 */ /* 0x004fc600010f0eff */
[----:B------:R-:W-:-:S05]  /*8230*/  @!P0 IMAD.MOV.U32 R2, RZ, RZ, R4 ;  /* 0x000000ffff028224 */ /* 0x000fca00078e0004 */
[----:B------:R0:W2:Y:S02]  /*8240*/  @!P0 LDG.E.U8 R31, desc[UR20][R2.64] ;  /* 0x00000014021f8981 */ /* 0x0000a4000c1e1100 */
[----:B0-----:R-:W-:Y:S02]  /*8250*/  VIADD R2, R5, 0xffffffc0 ;  /* 0xffffffc005027836 */ /* 0x001fe40000000000 */
[----:B------:R-:W-:Y:S03]  /*8260*/  STL [R1+0x298], R4 ;  /* 0x0002980401007387 */ /* 0x000fe60000100800 */
[----:B------:R-:W-:Y:S01]  /*8270*/  ISETP.GE.U32.AND P0, PT, R2, 0x7fffff41, PT ;  /* 0x7fffff410200780c */ /* 0x000fe20003f06070 */
[----:B------:R-:W-:Y:S01]  /*8280*/  IMAD R2, R14, 0x3f, RZ ;  /* 0x0000003f0e027824 */ /* 0x000fe200078e02ff */
[----:B------:R0:W-:Y:S04]  /*8290*/  STL [R1+0x294], R3 ;  /* 0x0002940301007387 */ /* 0x0001e80000100800 */
[C---:B0-----:R-:W-:Y:S01]  /*82a0*/  IADD3 R3, P2, PT, R2.reuse, R11, RZ ;  /* 0x0000000b02037210 */ /* 0x041fe20007f5e0ff */
[----:B------:R0:W-:Y:S03]  /*82b0*/  STS.U8 [R37+UR9+0x3680], R8 ;  /* 0x0036800825007988 */ /* 0x0001e60008000009 */
[----:B------:R-:W-:Y:S01]  /*82c0*/  LEA.HI.X.SX32 R4, R2, R12, 0x1, P2 ;  /* 0x0000000c02047211 */ /* 0x000fe200010f0eff */
[----:B------:R1:W-:Y:S02]  /*82d0*/  STL [R1+0x2a8], R3 ;  /* 0x0002a80301007387 */ /* 0x0003e40000100800 */
[----:B------:R-:W-:Y:S01]  /*82e0*/  @!P0 IMAD.MOV.U32 R2, RZ, RZ, R3 ;  /* 0x000000ffff028224 */ /* 0x000fe200078e0003 */
[----:B0-----:R-:W-:Y:S01]  /*82f0*/  PRMT R8, RZ, 0x7610, R8 ;  /* 0x00007610ff087816 */ /* 0x001fe20000000008 */
[----:B-1----:R-:W-:-:S05]  /*8300*/  @!P0 IMAD.MOV.U32 R3, RZ, RZ, R4 ;  /* 0x000000ffff038224 */ /* 0x002fca00078e0004 */
[----:B------:R0:W2:Y:S02]  /*8310*/  @!P0 LDG.E.U8 R8, desc[UR20][R2.64] ;  /* 0x0000001402088981 */ /* 0x0000a4000c1e1100 */
[----:B0-----:R-:W-:Y:S02]  /*8320*/  VIADD R2, R5, 0xffffffb8 ;  /* 0xffffffb805027836 */ /* 0x001fe40000000000 */
[----:B----4-:R-:W-:Y:S03]  /*8330*/  STS.U8 [R37+UR9+0x3a80], R7 ;  /* 0x003a800725007988 */ /* 0x010fe60008000009 */
[----:B------:R-:W-:Y:S01]  /*8340*/  ISETP.GE.U32.AND P0, PT, R2, 0x7fffff39, PT ;  /* 0x7fffff390200780c */ /* 0x000fe20003f06070 */
[----:B------:R-:W-:Y:S01]  /*8350*/  IMAD R2, R14, 0x47, RZ ;  /* 0x000000470e027824 */ /* 0x000fe200078e02ff */
[----:B------:R0:W-:Y:S04]  /*8360*/  STS.U8 [R37+UR9+0x3e80], R6 ;  /* 0x003e800625007988 */ /* 0x0001e80008000009 */
[----:B------:R1:W-:Y:S01]  /*8370*/  STL [R1+0x2a4], R4 ;  /* 0x0002a40401007387 */ /* 0x0003e20000100800 */
[----:B0-----:R-:W-:-:S02]  /*8380*/  LOP3.LUT R37, R13, 0x60, RZ, 0x3c, !PT ;  /* 0x000000600d257812 */ /* 0x001fc400078e3cff */
[----:B-1----:R-:W-:-:S03]  /*8390*/  IADD3 R4, P2, PT, R2, R11, RZ ;  /* 0x0000000b02047210 */ /* 0x002fc60007f5e0ff */
[----:B------:R0:W-:Y:S01]  /*83a0*/  STS.U8 [R37+UR9+0x300], R9 ;  /* 0x0003000925007988 */ /* 0x0001e20008000009 */
[----:B------:R-:W-:-:S03]  /*83b0*/  PRMT R7, RZ, 0x7610, R7 ;  /* 0x00007610ff077816 */ /* 0x000fc60000000007 */
[----:B------:R-:W-:Y:S04]  /*83c0*/  STS.U8 [R37+UR9+0x700], R17 ;  /* 0x0007001125007988 */ /* 0x000fe80008000009 */
[----:B------:R-:W-:Y:S01]  /*83d0*/  STS.U8 [R37+UR9+0xb00], R16 ;  /* 0x000b001025007988 */ /* 0x000fe20008000009 */
[----:B0-----:R-:W-:-:S03]  /*83e0*/  LEA.HI.X.SX32 R9, R2, R12, 0x1, P2 ;  /* 0x0000000c02097211 */ /* 0x001fc600010f0eff */
[----:B------:R-:W-:Y:S01]  /*83f0*/  STS.U8 [R37+UR9+0xf00], R10 ;  /* 0x000f000a25007988 */ /* 0x000fe20008000009 */
[----:B------:R-:W-:Y:S02]  /*8400*/  @!P0 IMAD.MOV.U32 R2, RZ, RZ, R4 ;  /* 0x000000ffff028224 */ /* 0x000fe400078e0004 */
[----:B------:R-:W-:Y:S01]  /*8410*/  @!P0 IMAD.MOV.U32 R3, RZ, RZ, R9 ;  /* 0x000000ffff038224 */ /* 0x000fe200078e0009 */
[----:B------:R-:W-:Y:S04]  /*8420*/  STS.U8 [R37+UR9+0x1300], R20 ;  /* 0x0013001425007988 */ /* 0x000fe80008000009 */
[----:B------:R-:W-:Y:S04]  /*8430*/  STS.U8 [R37+UR9+0x1700], R19 ;  /* 0x0017001325007988 */ /* 0x000fe80008000009 */
[----:B------:R-:W-:Y:S04]  /*8440*/  STS.U8 [R37+UR9+0x1b00], R18 ;  /* 0x001b001225007988 */ /* 0x000fe80008000009 */
[----:B------:R-:W-:Y:S04]  /*8450*/  STS.U8 [R37+UR9+0x1f00], R23 ;  /* 0x001f001725007988 */ /* 0x000fe80008000009 */
[----:B------:R0:W-:Y:S04]  /*8460*/  STS.U8 [R37+UR9+0x2300], R22 ;  /* 0x0023001625007988 */ /* 0x0001e80008000009 */
[----:B------:R1:W4:Y:S01]  /*8470*/  @!P0 LDG.E.U8 R7, desc[UR20][R2.64] ;  /* 0x0000001402078981 */ /* 0x000322000c1e1100 */
[----:B0-----:R-:W0:Y:S01]  /*8480*/  LDC R22, c[0x0][0x3a0] ;  /* 0x0000e800ff167b82 */ /* 0x001e220000000800 */
[----:B-1----:R-:W-:-:S05]  /*8490*/  VIADD R2, R5, 0xffffffb0 ;  /* 0xffffffb005027836 */ /* 0x002fca0000000000 */
[----:B------:R-:W-:Y:S01]  /*84a0*/  ISETP.GE.U32.AND P0, PT, R2, 0x7fffff31, PT ;  /* 0x7fffff310200780c */ /* 0x000fe20003f06070 */
[----:B------:R-:W-:Y:S01]  /*84b0*/  IMAD R2, R14, 0x4f, RZ ;  /* 0x0000004f0e027824 */ /* 0x000fe200078e02ff */
[----:B------:R1:W-:Y:S04]  /*84c0*/  STL [R1+0x2c0], R4 ;  /* 0x0002c00401007387 */ /* 0x0003e80000100800 */
[C---:B------:R-:W-:Y:S01]  /*84d0*/  IADD3 R3, P2, PT, R2.reuse, R11, RZ ;  /* 0x0000000b02037210 */ /* 0x040fe20007f5e0ff */
[----:B------:R-:W-:Y:S03]  /*84e0*/  STL [R1+0x2bc], R9 ;  /* 0x0002bc0901007387 */ /* 0x000fe60000100800 */
[----:B-1----:R-:W-:Y:S01]  /*84f0*/  LEA.HI.X.SX32 R4, R2, R12, 0x1, P2 ;  /* 0x0000000c02047211 */ /* 0x002fe200010f0eff */
[----:B------:R-:W-:Y:S01]  /*8500*/  STL [R1+0x2d8], R3 ;  /* 0x0002d80301007387 */ /* 0x000fe20000100800 */
[----:B------:R-:W-:-:S03]  /*8510*/  PRMT R2, RZ, 0x7610, R2 ;  /* 0x00007610ff027816 */ /* 0x000fc60000000002 */
[----:B------:R1:W-:Y:S01]  /*8520*/  STL [R1+0x2d4], R4 ;  /* 0x0002d40401007387 */ /* 0x0003e20000100800 */
[----:B------:R-:W-:Y:S02]  /*8530*/  @!P0 IMAD.MOV.U32 R5, RZ, RZ, R4 ;  /* 0x000000ffff058224 */ /* 0x000fe400078e0004 */
[----:B-1----:R-:W-:Y:S02]  /*8540*/  @!P0 IMAD.MOV.U32 R4, RZ, RZ, R3 ;  /* 0x000000ffff048224 */ /* 0x002fe400078e0003 */
[----:B0-----:R-:W-:-:S03]  /*8550*/  VIADD R3, R22, 0xffffffa8 ;  /* 0xffffffa816037836 */ /* 0x001fc60000000000 */
[----:B------:R0:W4:Y:S02]  /*8560*/  @!P0 LDG.E.U8 R2, desc[UR20][R4.64] ;  /* 0x0000001404028981 */ /* 0x000124000c1e1100 */
[----:B------:R-:W-:Y:S01]  /*8570*/  ISETP.GE.U32.AND P0, PT, R3, 0x7fffff29, PT ;  /* 0x7fffff290300780c */ /* 0x000fe20003f06070 */
[----:B------:R-:W-:-:S05]  /*8580*/  IMAD R3, R14, 0x57, RZ ;  /* 0x000000570e037824 */ /* 0x000fca00078e02ff */
[----:B------:R-:W-:-:S04]  /*8590*/  IADD3 R9, P2, PT, R3, R11, RZ ;  /* 0x0000000b03097210 */ /* 0x000fc80007f5e0ff */
[----:B------:R-:W-:Y:S02]  /*85a0*/  LEA.HI.X.SX32 R10, R3, R12, 0x1, P2 ;  /* 0x0000000c030a7211 */ /* 0x000fe400010f0eff */
[----:B0-----:R-:W-:Y:S01]  /*85b0*/  PRMT R4, RZ, 0x7610, R4 ;  /* 0x00007610ff047816 */ /* 0x001fe20000000004 */
[----:B------:R-:W-:Y:S02]  /*85c0*/  @!P0 IMAD.MOV.U32 R16, RZ, RZ, R9 ;  /* 0x000000ffff108224 */ /* 0x000fe400078e0009 */
[----:B------:R-:W-:Y:S02]  /*85d0*/  @!P0 IMAD.MOV.U32 R17, RZ, RZ, R10 ;  /* 0x000000ffff118224 */ /* 0x000fe400078e000a */
[----:B------:R-:W-:-:S03]  /*85e0*/  VIADD R3, R22, 0xffffffa0 ;  /* 0xffffffa016037836 */ /* 0x000fc60000000000 */
[----:B------:R0:W4:Y:S02]  /*85f0*/  @!P0 LDG.E.U8 R4, desc[UR20][R16.64] ;  /* 0x0000001410048981 */ /* 0x000124000c1e1100 */
[----:B------:R-:W-:Y:S01]  /*8600*/  ISETP.GE.U32.AND P0, PT, R3, 0x7fffff21, PT ;  /* 0x7fffff210300780c */ /* 0x000fe20003f06070 */
[----:B------:R-:W-:Y:S01]  /*8610*/  IMAD R3, R14, 0x5f, RZ ;  /* 0x0000005f0e037824 */ /* 0x000fe200078e02ff */
[----:B------:R1:W-:Y:S04]  /*8620*/  STL [R1+0x2f0], R9 ;  /* 0x0002f00901007387 */ /* 0x0003e80000100800 */
[C---:B------:R-:W-:Y:S01]  /*8630*/  IADD3 R5, P2, PT, R3.reuse, R11, RZ ;  /* 0x0000000b03057210 */ /* 0x040fe20007f5e0ff */
[----:B------:R-:W-:Y:S03]  /*8640*/  STL [R1+0x2ec], R10 ;  /* 0x0002ec0a01007387 */ /* 0x000fe60000100800 */
[----:B-1----:R-:W-:Y:S01]  /*8650*/  LEA.HI.X.SX32 R9, R3, R12, 0x1, P2 ;  /* 0x0000000c03097211 */ /* 0x002fe200010f0eff */
[----:B------:R1:W-:Y:S01]  /*8660*/  STL [R1+0x308], R5 ;  /* 0x0003080501007387 */ /* 0x0003e20000100800 */
[----:B------:R-:W-:Y:S01]  /*8670*/  PRMT R3, RZ, 0x7610, R3 ;  /* 0x00007610ff037816 */ /* 0x000fe20000000003 */
[----:B0-----:R-:W-:-:S02]  /*8680*/  @!P0 IMAD.MOV.U32 R16, RZ, RZ, R5 ;  /* 0x000000ffff108224 */ /* 0x001fc400078e0005 */
[----:B------:R-:W-:-:S05]  /*8690*/  @!P0 IMAD.MOV.U32 R17, RZ, RZ, R9 ;  /* 0x000000ffff118224 */ /* 0x000fca00078e0009 */
[----:B------:R0:W4:Y:S01]  /*86a0*/  @!P0 LDG.E.U8 R3, desc[UR20][R16.64] ;  /* 0x0000001410038981 */ /* 0x000122000c1e1100 */
[----:B-1----:R-:W-:-:S05]  /*86b0*/  VIADD R5, R22, 0xffffff98 ;  /* 0xffffff9816057836 */ /* 0x002fca0000000000 */
[----:B------:R-:W-:Y:S01]  /*86c0*/  ISETP.GE.U32.AND P0, PT, R5, 0x7fffff19, PT ;  /* 0x7fffff190500780c */ /* 0x000fe20003f06070 */
[----:B------:R-:W-:Y:S01]  /*86d0*/  IMAD R5, R14, 0x67, RZ ;  /* 0x000000670e057824 */ /* 0x000fe200078e02ff */
[----:B------:R1:W-:Y:S01]  /*86e0*/  STL [R1+0x304], R9 ;  /* 0x0003040901007387 */ /* 0x0003e20000100800 */
[----:B------:R-:W-:-:S03]  /*86f0*/  PRMT R6, RZ, 0x7610, R6 ;  /* 0x00007610ff067816 */ /* 0x000fc60000000006 */
[----:B-1----:R-:W-:-:S04]  /*8700*/  IADD3 R9, P2, PT, R5, R11, RZ ;  /* 0x0000000b05097210 */ /* 0x002fc80007f5e0ff */
[----:B------:R-:W-:-:S03]  /*8710*/  LEA.HI.X.SX32 R10, R5, R12, 0x1, P2 ;  /* 0x0000000c050a7211 */ /* 0x000fc600010f0eff */
[----:B0-----:R-:W-:Y:S02]  /*8720*/  @!P0 IMAD.MOV.U32 R16, RZ, RZ, R9 ;  /* 0x000000ffff108224 */ /* 0x001fe400078e0009 */
[----:B------:R-:W-:Y:S02]  /*8730*/  VIADD R5, R22, 0xffffff90 ;  /* 0xffffff9016057836 */ /* 0x000fe40000000000 */
[----:B------:R-:W-:-:S05]  /*8740*/  @!P0 IMAD.MOV.U32 R17, RZ, RZ, R10 ;  /* 0x000000ffff118224 */ /* 0x000fca00078e000a */
[----:B------:R0:W4:Y:S01]  /*8750*/  @!P0 LDG.E.U8 R6, desc[UR20][R16.64] ;  /* 0x0000001410068981 */ /* 0x000122000c1e1100 */
[----:B------:R-:W-:Y:S01]  /*8760*/  ISETP.GE.U32.AND P0, PT, R5, 0x7fffff11, PT ;  /* 0x7fffff110500780c */ /* 0x000fe20003f06070 */
[----:B------:R-:W-:Y:S02]  /*8770*/  IMAD R5, R14, 0x6f, RZ ;  /* 0x0000006f0e057824 */ /* 0x000fe400078e02ff */
[----:B------:R1:W-:Y:S04]  /*8780*/  STL [R1+0x320], R9 ;  /* 0x0003200901007387 */ /* 0x0003e80000100800 */
[----:B------:R0:W-:Y:S01]  /*8790*/  STL [R1+0x31c], R10 ;  /* 0x00031c0a01007387 */ /* 0x0001e20000100800 */
[----:B-1----:R-:W-:-:S04]  /*87a0*/  IADD3 R9, P2, PT, R5, R11, RZ ;  /* 0x0000000b05097210 */ /* 0x002fc80007f5e0ff */
[----:B0-----:R-:W-:Y:S01]  /*87b0*/  LEA.HI.X.SX32 R10, R5, R12, 0x1, P2 ;  /* 0x0000000c050a7211 */ /* 0x001fe200010f0eff */
[----:B------:R-:W-:Y:S04]  /*87c0*/  STL [R1+0x338], R9 ;  /* 0x0003380901007387 */ /* 0x000fe80000100800 */
[----:B------:R0:W-:Y:S01]  /*87d0*/  STL [R1+0x334], R10 ;  /* 0x0003340a01007387 */ /* 0x0001e20000100800 */
[----:B------:R-:W-:-:S03]  /*87e0*/  @!P0 IMAD.MOV.U32 R17, RZ, RZ, R10 ;  /* 0x000000ffff118224 */ /* 0x000fc600078e000a */
[----:B0-----:R-:W4:Y:S01]  /*87f0*/  LDL.LU R10, [R1+0x138] ;  /* 0x00013800010a7983 */ /* 0x001f220000300800 */
[----:B------:R-:W-:Y:S01]  /*8800*/  PRMT R5, RZ, 0x7610, R5 ;  /* 0x00007610ff057816 */ /* 0x000fe20000000005 */
[----:B------:R-:W-:Y:S02]  /*8810*/  @!P0 IMAD.MOV.U32 R16, RZ, RZ, R9 ;  /* 0x000000ffff108224 */ /* 0x000fe400078e0009 */
[----:B------:R-:W-:Y:S01]  /*8820*/  STS.U8 [R37+UR9+0x2700], R21 ;  /* 0x0027001525007988 */ /* 0x000fe20008000009 */
[----:B------:R-:W-:Y:S01]  /*8830*/  VIADD R9, R22, 0xffffff88 ;  /* 0xffffff8816097836 */ /* 0x000fe20000000000 */
[----:B------:R-:W-:Y:S02]  /*8840*/  LOP3.LUT R23, R13, 0x70, RZ, 0x3c, !PT ;  /* 0x000000700d177812 */ /* 0x000fe400078e3cff */
[----:B------:R-:W-:Y:S04]  /*8850*/  STS.U8 [R37+UR9+0x2b00], R26 ;  /* 0x002b001a25007988 */ /* 0x000fe80008000009 */
[----:B------:R-:W-:Y:S04]  /*8860*/  STS.U8 [R37+UR9+0x2f00], R25 ;  /* 0x002f001925007988 */ /* 0x000fe80008000009 */
[----:B------:R-:W-:Y:S04]  /*8870*/  STS.U8 [R37+UR9+0x3300], R24 ;  /* 0x0033001825007988 */ /* 0x000fe80008000009 */
[----:B------:R-:W-:Y:S04]  /*8880*/  STS.U8 [R37+UR9+0x3700], R29 ;  /* 0x0037001d25007988 */ /* 0x000fe80008000009 */
[----:B------:R-:W-:Y:S04]  /*8890*/  STS.U8 [R37+UR9+0x3b00], R28 ;  /* 0x003b001c25007988 */ /* 0x000fe80008000009 */
[----:B------:R0:W4:Y:S01]  /*88a0*/  @!P0 LDG.E.U8 R5, desc[UR20][R16.64] ;  /* 0x0000001410058981 */ /* 0x000122000c1e1100 */
[----:B------:R-:W-:Y:S01]  /*88b0*/  ISETP.GE.U32.AND P0, PT, R9, 0x7fffff09, PT ;  /* 0x7fffff090900780c */ /* 0x000fe20003f06070 */
[----:B------:R-:W-:-:S02]  /*88c0*/  IMAD R9, R14, 0x77, RZ ;  /* 0x000000770e097824 */ /* 0x000fc400078e02ff */
[----:B------:R-:W-:Y:S04]  /*88d0*/  STS.U8 [R37+UR9+0x3f00], R27 ;  /* 0x003f001b25007988 */ /* 0x000fe80008000009 */
[----:B------:R-:W-:Y:S04]  /*88e0*/  STS.U8 [R23+UR9+0x380], R30 ;  /* 0x0003801e17007988 */ /* 0x000fe80008000009 */
[----:B------:R-:W-:Y:S01]  /*88f0*/  STS.U8 [R23+UR9+0x780], R34 ;  /* 0x0007802217007988 */ /* 0x000fe20008000009 */
[----:B------:R-:W-:-:S03]  /*8900*/  IADD3 R18, P2, PT, R9, R11, RZ ;  /* 0x0000000b09127210 */ /* 0x000fc60007f5e0ff */
[----:B---3--:R-:W-:Y:S04]  /*8910*/  STS.U8 [R23+UR9+0xb80], R33 ;  /* 0x000b802117007988 */ /* 0x008fe80008000009 */
[----:B-----5:R-:W-:Y:S04]  /*8920*/  STS.U8 [R23+UR9+0xf80], R32 ;  /* 0x000f802017007988 */ /* 0x020fe80008000009 */
[----:B------:R-:W-:Y:S01]  /*8930*/  STS.U8 [R23+UR9+0x1380], R36 ;  /* 0x0013802417007988 */ /* 0x000fe20008000009 */
[----:B0-----:R-:W-:-:S03]  /*8940*/  PRMT R16, RZ, 0x7610, R16 ;  /* 0x00007610ff107816 */ /* 0x001fc60000000010 */
[----:B------:R-:W-:Y:S01]  /*8950*/  STS.U8 [R23+UR9+0x1780], R35 ;  /* 0x0017802317007988 */ /* 0x000fe20008000009 */
[----:B------:R-:W-:-:S03]  /*8960*/  LEA.HI.X.SX32 R19, R9, R12, 0x1, P2 ;  /* 0x0000000c09137211 */ /* 0x000fc600010f0eff */
[----:B--2---:R-:W-:Y:S04]  /*8970*/  STS.U8 [R23+UR9+0x1b80], R31 ;  /* 0x001b801f17007988 */ /* 0x004fe80008000009 */
[----:B------:R-:W2:Y:S04]  /*8980*/  @!P0 LDG.E.U8 R16, desc[UR20][R18.64] ;  /* 0x0000001412108981 */ /* 0x000ea8000c1e1100 */
[----:B------:R-:W3:Y:S04]  /*8990*/  LDL.LU R20, [R1+0x13c] ;  /* 0x00013c0001147983 */ /* 0x000ee80000300800 */
[----:B------:R-:W-:Y:S01]  /*89a0*/  STS.U8 [R23+UR9+0x1f80], R8 ;  /* 0x001f800817007988 */ /* 0x000fe20008000009 */
[----:B------:R-:W-:-:S03]  /*89b0*/  PRMT R17, RZ, 0x7610, R17 ;  /* 0x00007610ff117816 */ /* 0x000fc60000000011 */
[----:B------:R-:W-:Y:S04]  /*89c0*/  STL [R1+0x350], R18 ;  /* 0x0003501201007387 */ /* 0x000fe80000100800 */
[----:B------:R-:W-:Y:S01]  /*89d0*/  STL [R1+0x34c], R19 ;  /* 0x00034c1301007387 */ /* 0x000fe20000100800 */
[----:B------:R-:W-:-:S03]  /*89e0*/  IMAD R15, R0, R15, RZ ;  /* 0x0000000f000f7224 */ /* 0x000fc600078e02ff */
[----:B----4-:R-:W-:Y:S04]  /*89f0*/  STS.U8 [R23+UR9+0x2380], R7 ;  /* 0x0023800717007988 */ /* 0x010fe80008000009 */
[----:B------:R0:W-:Y:S02]  /*8a00*/  STS.U8 [R23+UR9+0x2780], R2 ;  /* 0x0027800217007988 */ /* 0x0001e40008000009 */
[----:B0-----:R-:W-:-:S05]  /*8a10*/  VIADD R2, R22, 0xffffff80 ;  /* 0xffffff8016027836 */ /* 0x001fca0000000000 */
[----:B------:R-:W-:Y:S01]  /*8a20*/  ISETP.GE.U32.AND P0, PT, R2, 0x7fffff01, PT ;  /* 0x7fffff010200780c */ /* 0x000fe20003f06070 */
[----:B------:R-:W-:-:S05]  /*8a30*/  IMAD R2, R14, 0x7f, RZ ;  /* 0x0000007f0e027824 */ /* 0x000fca00078e02ff */
[----:B------:R-:W-:-:S04]  /*8a40*/  IADD3 R9, P2, PT, R2, R11, RZ ;  /* 0x0000000b02097210 */ /* 0x000fc80007f5e0ff */
[----:B------:R-:W-:Y:S01]  /*8a50*/  LEA.HI.X.SX32 R21, R2, R12, 0x1, P2 ;  /* 0x0000000c02157211 */ /* 0x000fe200010f0eff */
[----:B------:R0:W-:Y:S02]  /*8a60*/  STL [R1+0x368], R9 ;  /* 0x0003680901007387 */ /* 0x0001e40000100800 */
[----:B------:R-:W-:Y:S02]  /*8a70*/  @!P0 IMAD.MOV.U32 R8, RZ, RZ, R9 ;  /* 0x000000ffff088224 */ /* 0x000fe400078e0009 */
[----:B------:R1:W-:Y:S01]  /*8a80*/  STL [R1+0x364], R21 ;  /* 0x0003641501007387 */ /* 0x0003e20000100800 */
[----:B------:R-:W-:-:S03]  /*8a90*/  PRMT R2, RZ, 0x7610, R2 ;  /* 0x00007610ff027816 */ /* 0x000fc60000000002 */
[----:B------:R-:W4:Y:S01]  /*8aa0*/  LDL.LU R37, [R1+0x140] ;  /* 0x0001400001257983 */ /* 0x000f220000300800 */
[----:B0-----:R-:W-:Y:S01]  /*8ab0*/  @!P0 IMAD.MOV.U32 R9, RZ, RZ, R21 ;  /* 0x000000ffff098224 */ /* 0x001fe200078e0015 */
[----:B------:R-:W0:Y:S01]  /*8ac0*/  S2R R25, SR_TID.X ;  /* 0x0000000000197919 */ /* 0x000e220000002100 */
[----:B-1----:R-:W-:-:S03]  /*8ad0*/  VIADD R21, R22, 0x7f ;  /* 0x0000007f16157836 */ /* 0x002fc60000000000 */
[----:B------:R1:W5:Y:S02]  /*8ae0*/  @!P0 LDG.E.U8 R17, desc[UR20][R8.64] ;  /* 0x0000001408118981 */ /* 0x000364000c1e1100 */
[----:B------:R-:W-:Y:S02]  /*8af0*/  ISETP.GT.AND P0, PT, R21, 0x7f, PT ;  /* 0x0000007f1500780c */ /* 0x000fe40003f04270 */
[----:B------:R-:W-:Y:S02]  /*8b00*/  STS.U8 [R23+UR9+0x2b80], R4 ;  /* 0x002b800417007988 */ /* 0x000fe40008000009 */
[----:B------:R-:W-:Y:S02]  /*8b10*/  ISETP.LT.AND P0, PT, R0, R22, P0 ;  /* 0x000000160000720c */ /* 0x000fe40000701270 */
[----:B------:R-:W5:Y:S01]  /*8b20*/  LDL.LU R26, [R1+0x144] ;  /* 0x00014400011a7983 */ /* 0x000f620000300800 */
[----:B------:R-:W-:Y:S01]  /*8b30*/  IADD3 R0, P2, PT, R15, UR18, RZ ;  /* 0x000000120f007c10 */ /* 0x000fe2000ff5e0ff */
[----:B-1----:R-:W-:-:S03]  /*8b40*/  IMAD R9, R10, UR4, RZ ;  /* 0x000000040a097c24 */ /* 0x002fc6000f8e02ff */
[----:B------:R-:W-:Y:S01]  /*8b50*/  LEA.HI.X.SX32 R15, R15, UR19, 0x1, P2 ;  /* 0x000000130f0f7c11 */ /* 0x000fe200090f0eff */
[----:B------:R1:W-:Y:S01]  /*8b60*/  STS.U8 [R23+UR9+0x2f80], R3 ;  /* 0x002f800317007988 */ /* 0x0003e20008000009 */
[----:B------:R-:W-:-:S03]  /*8b70*/  IADD3 R10, P2, PT, R9, R0, RZ ;  /* 0x00000000090a7210 */ /* 0x000fc60007f5e0ff */
[----:B------:R-:W5:Y:S01]  /*8b80*/  LDL.LU R22, [R1+0x148] ;  /* 0x0001480001167983 */ /* 0x000f620000300800 */
[----:B------:R-:W-:Y:S01]  /*8b90*/  LEA.HI.X.SX32 R9, R9, R15, 0x1, P2 ;  /* 0x0000000f09097211 */ /* 0x000fe200010f0eff */
[----:B------:R-:W-:-:S05]  /*8ba0*/  @P0 IMAD.MOV.U32 R8, RZ, RZ, R10 ;  /* 0x000000ffff080224 */ /* 0x000fca00078e000a */
[----:B------:R0:W5:Y:S04]  /*8bb0*/  @P0 LDG.E.U8 R2, desc[UR20][R8.64] ;  /* 0x0000001408020981 */ /* 0x000168000c1e1100 */
[----:B------:R-:W-:Y:S01]  /*8bc0*/  STS.U8 [R23+UR9+0x3380], R6 ;  /* 0x0033800617007988 */ /* 0x000fe20008000009 */
[----:B-1----:R-:W-:-:S03]  /*8bd0*/  PRMT R3, RZ, 0x7610, R3 ;  /* 0x00007610ff037816 */ /* 0x002fc60000000003 */
[----:B------:R-:W-:Y:S01]  /*8be0*/  STS.U8 [R23+UR9+0x3780], R5 ;  /* 0x0037800517007988 */ /* 0x000fe20008000009 */
[----:B---3--:R-:W-:-:S03]  /*8bf0*/  IMAD R7, R20, UR4, RZ ;  /* 0x0000000414077c24 */ /* 0x008fc6000f8e02ff */
[----:B--2---:R1:W-:Y:S02]  /*8c00*/  STS.U8 [R23+UR9+0x3b80], R16 ;  /* 0x003b801017007988 */ /* 0x0043e40008000009 */
[C---:B0-----:R-:W-:Y:S02]  /*8c10*/  IADD3 R8, P2, PT, R7.reuse, R0, RZ ;  /* 0x0000000007087210 */ /* 0x041fe40007f5e0ff */
[----:B------:R-:W2:Y:S02]  /*8c20*/  LDL.LU R20, [R1+0x14c] ;  /* 0x00014c0001147983 */ /* 0x000ea40000300800 */
[----:B------:R-:W-:Y:S02]  /*8c30*/  LEA.HI.X.SX32 R7, R7, R15, 0x1, P2 ;  /* 0x0000000f07077211 */ /* 0x000fe400010f0eff */
[----:B-1----:R-:W-:Y:S01]  /*8c40*/  SHF.R.S32.HI R16, RZ, 0x7, R25 ;  /* 0x00000007ff107819 */ /* 0x002fe20000011419 */
[----:B------:R-:W-:Y:S02]  /*8c50*/  @P0 IMAD.MOV.U32 R4, RZ, RZ, R8 ;  /* 0x000000ffff040224 */ /* 0x000fe400078e0008 */
[----:B------:R-:W-:Y:S01]  /*8c60*/  @P0 IMAD.MOV.U32 R5, RZ, RZ, R7 ;  /* 0x000000ffff050224 */ /* 0x000fe200078e0007 */
[----:B------:R-:W-:-:S04]  /*8c70*/  SGXT R16, R16, 0x1 ;  /* 0x000000011010781a */ /* 0x000fc80000000200 */
[----:B------:R4:W3:Y:S01]  /*8c80*/  @P0 LDG.E.U8 R3, desc[UR20][R4.64] ;  /* 0x0000001404030981 */ /* 0x0008e2000c1e1100 */
[----:B------:R-:W-:-:S04]  /*8c90*/  LOP3.LUT R16, R16, 0x90, RZ, 0xc0, !PT ;  /* 0x0000009010107812 */ /* 0x000fc800078ec0ff */
[----:B------:R-:W-:Y:S01]  /*8ca0*/  LOP3.LUT R16, R16, 0x7f, R25, 0x78, !PT ;  /* 0x0000007f10107812 */ /* 0x000fe200078e7819 */
[----:B----4-:R-:W-:-:S05]  /*8cb0*/  IMAD R5, R37, UR4, RZ ;  /* 0x0000000425057c24 */ /* 0x010fca000f8e02ff */
[C---:B------:R-:W-:Y:S01]  /*8cc0*/  IADD3 R6, P2, PT, R5.reuse, R0, RZ ;  /* 0x0000000005067210 */ /* 0x040fe20007f5e0ff */
[----:B-----5:R0:W-:Y:S03]  /*8cd0*/  STS.U8 [R23+UR9+0x3f80], R17 ;  /* 0x003f801117007988 */ /* 0x0201e60008000009 */
[----:B------:R-:W-:Y:S01]  /*8ce0*/  LEA.HI.X.SX32 R5, R5, R15, 0x1, P2 ;  /* 0x0000000f05057211 */ /* 0x000fe200010f0eff */
[----:B------:R-:W-:Y:S01]  /*8cf0*/  @P0 IMAD.MOV.U32 R4, RZ, RZ, R6 ;  /* 0x000000ffff040224 */ /* 0x000fe200078e0006 */
[----:B0-----:R-:W4:Y:S04]  /*8d00*/  LDL.LU R23, [R1+0x154] ;  /* 0x0001540001177983 */ /* 0x001f280000300800 */
[----:B------:R-:W5:Y:S04]  /*8d10*/  LDL.LU R37, [R1+0x150] ;  /* 0x0001500001257983 */ /* 0x000f680000300800 */
[----:B------:R0:W-:Y:S02]  /*8d20*/  STS.U8 [R16+UR9+0x10000], R2 ;  /* 0x0100000210007988 */ /* 0x0001e40008000009 */
[----:B0-----:R-:W-:-:S06]  /*8d30*/  PRMT R2, RZ, 0x7610, R2 ;  /* 0x00007610ff027816 */ /* 0x001fcc0000000002 */
[----:B------:R0:W2:Y:S02]  /*8d40*/  @P0 LDG.E.U8 R2, desc[UR20][R4.64] ;  /* 0x0000001404020981 */ /* 0x0000a4000c1e1100 */
[----:B0-----:R-:W-:Y:S02]  /*8d50*/  LOP3.LUT R4, R16, 0x20, RZ, 0x3c, !PT ;  /* 0x0000002010047812 */ /* 0x001fe400078e3cff */
[----:B---3--:R0:W-:Y:S02]  /*8d60*/  STS.U8 [R16+UR9+0x10400], R3 ;  /* 0x0104000310007988 */ /* 0x0081e40008000009 */
[----:B0-----:R-:W-:-:S05]  /*8d70*/  IMAD R3, R26, UR4, RZ ;  /* 0x000000041a037c24 */ /* 0x001fca000f8e02ff */
[----:B------:R-:W-:-:S04]  /*8d80*/  IADD3 R17, P2, PT, R3, R0, RZ ;  /* 0x0000000003117210 */ /* 0x000fc80007f5e0ff */
[----:B------:R-:W-:Y:S01]  /*8d90*/  LEA.HI.X.SX32 R18, R3, R15, 0x1, P2 ;  /* 0x0000000f03127211 */ /* 0x000fe200010f0eff */
[----:B------:R-:W-:Y:S04]  /*8da0*/  STL [R1+0x198], R17 ;  /* 0x0001981101007387 */ /* 0x000fe80000100800 */
[----:B------:R0:W-:Y:S01]  /*8db0*/  STL [R1+0x194], R18 ;  /* 0x0001941201007387 */ /* 0x0001e20000100800 */
[----:B------:R-:W-:Y:S02]  /*8dc0*/  @P0 IMAD.MOV.U32 R19, RZ, RZ, R18 ;  /* 0x000000ffff130224 */ /* 0x000fe400078e0012 */
[----:B0-----:R-:W-:Y:S01]  /*8dd0*/  @P0 IMAD.MOV.U32 R18, RZ, RZ, R17 ;  /* 0x000000ffff120224 */ /* 0x001fe200078e0011 */
[----:B--2---:R0:W-:Y:S02]  /*8de0*/  STS.U8 [R4+UR9+0x10100], R2 ;  /* 0x0101000204007988 */ /* 0x0041e40008000009 */
[----:B0-----:R-:W-:-:S06]  /*8df0*/  PRMT R2, RZ, 0x7610, R2 ;  /* 0x00007610ff027816 */ /* 0x001fcc0000000002 */
[----:B------:R-:W2:Y:S01]  /*8e00*/  @P0 LDG.E.U8 R2, desc[UR20][R18.64] ;  /* 0x0000001412020981 */ /* 0x000ea2000c1e1100 */
[----:B------:R-:W-:-:S03]  /*8e10*/  IMAD R3, R22, UR4, RZ ;  /* 0x0000000416037c24 */ /* 0x000fc6000f8e02ff */
[----:B--2---:R0:W-:Y:S02]  /*8e20*/  STS.U8 [R4+UR9+0x10500], R2 ;  /* 0x0105000204007988 */ /* 0x0041e40008000009 */
[----:B0-----:R-:W-:-:S04]  /*8e30*/  IADD3 R4, P2, PT, R3, R0, RZ ;  /* 0x0000000003047210 */ /* 0x001fc80007f5e0ff */
[----:B------:R-:W-:Y:S01]  /*8e40*/  LEA.HI.X.SX32 R3, R3, R15, 0x1, P2 ;  /* 0x0000000f03037211 */ /* 0x000fe200010f0eff */
[----:B------:R-:W-:Y:S01]  /*8e50*/  @P0 IMAD.MOV.U32 R18, RZ, RZ, R4 ;  /* 0x000000ffff120224 */ /* 0x000fe200078e0004 */
[----:B------:R-:W-:-:S03]  /*8e60*/  PRMT R2, RZ, 0x7610, R2 ;  /* 0x00007610ff027816 */ /* 0x000fc60000000002 */
[----:B------:R-:W-:-:S05]  /*8e70*/  @P0 IMAD.MOV.U32 R19, RZ, RZ, R3 ;  /* 0x000000ffff130224 */ /* 0x000fca00078e0003 */
[----:B------:R0:W2:Y:S01]  /*8e80*/  @P0 LDG.E.U8 R2, desc[UR20][R18.64] ;  /* 0x0000001412020981 */ /* 0x0000a2000c1e1100 */
[----:B------:R-:W-:Y:S01]  /*8e90*/  IMAD R17, R20, UR4, RZ ;  /* 0x0000000414117c24 */ /* 0x000fe2000f8e02ff */
[----:B------:R-:W-:-:S04]  /*8ea0*/  LOP3.LUT R20, R16, 0x40, RZ, 0x3c, !PT ;  /* 0x0000004010147812 */ /* 0x000fc800078e3cff */
[----:B0-----:R-:W-:-:S04]  /*8eb0*/  IADD3 R18, P2, PT, R17, R0, RZ ;  /* 0x0000000011127210 */ /* 0x001fc80007f5e0ff */
[----:B------:R-:W-:Y:S01]  /*8ec0*/  LEA.HI.X.SX32 R19, R17, R15, 0x1, P2 ;  /* 0x0000000f11137211 */ /* 0x000fe200010f0eff */
[----:B--2---:R0:W-:Y:S02]  /*8ed0*/  STS.U8 [R20+UR9+0x10200], R2 ;  /* 0x0102000214007988 */ /* 0x0041e40008000009 */
[----:B0-----:R-:W-:-:S06]  /*8ee0*/  PRMT R2, RZ, 0x7610, R2 ;  /* 0x00007610ff027816 */ /* 0x001fcc0000000002 */
[----:B------:R5:W2:Y:S01]  /*8ef0*/  @P0 LDG.E.U8 R2, desc[UR20][R18.64] ;  /* 0x0000001412020981 */ /* 0x000aa2000c1e1100 */
[----:B----4-:R-:W-:-:S03]  /*8f00*/  IMAD R17, R23, UR4, RZ ;  /* 0x0000000417117c24 */ /* 0x010fc6000f8e02ff */
[----:B------:R5:W-:Y:S02]  /*8f10*/  STL [R1+0x1a0], R18 ;  /* 0x0001a01201007387 */ /* 0x000be40000100800 */
[----:B-----5:R-:W-:Y:S02]  /*8f20*/  IMAD R18, R37, UR4, RZ ;  /* 0x0000000425127c24 */ /* 0x020fe4000f8e02ff */
[----:B------:R-:W-:Y:S04]  /*8f30*/  STL [R1+0x19c], R19 ;  /* 0x00019c1301007387 */ /* 0x000fe80000100800 */
[----:B--2---:R0:W-:Y:S02]  /*8f40*/  STS.U8 [R20+UR9+0x10600], R2 ;  /* 0x0106000214007988 */ /* 0x0041e40008000009 */
[----:B0-----:R-:W-:-:S02]  /*8f50*/  IADD3 R2, P2, PT, R17, R0, RZ ;  /* 0x0000000011027210 */ /* 0x001fc40007f5e0ff */
[C---:B------:R-:W-:Y:S02]  /*8f60*/  IADD3 R20, P3, PT, R18.reuse, R0, RZ ;  /* 0x0000000012147210 */ /* 0x040fe40007f7e0ff */
[-C--:B------:R-:W-:Y:S02]  /*8f70*/  LEA.HI.X.SX32 R0, R17, R15.reuse, 0x1, P2 ;  /* 0x0000000f11007211 */ /* 0x080fe400010f0eff */
[----:B------:R-:W-:Y:S01]  /*8f80*/  LEA.HI.X.SX32 R22, R18, R15, 0x1, P3 ;  /* 0x0000000f12167211 */ /* 0x000fe200018f0eff */
[----:B------:R-:W-:Y:S01]  /*8f90*/  @P0 IMAD.MOV.U32 R18, RZ, RZ, R2 ;  /* 0x000000ffff120224 */ /* 0x000fe200078e0002 */
[----:B------:R-:W-:Y:S01]  /*8fa0*/  PRMT R15, RZ, 0x7610, R15 ;  /* 0x00007610ff0f7816 */ /* 0x000fe2000000000f */
[----:B------:R-:W-:-:S05]  /*8fb0*/  @P0 IMAD.MOV.U32 R19, RZ, RZ, R0 ;  /* 0x000000ffff130224 */ /* 0x000fca00078e0000 */
[----:B------:R0:W2:Y:S01]  /*8fc0*/  @P0 LDG.E.U8 R15, desc[UR20][R18.64] ;  /* 0x00000014120f0981 */ /* 0x0000a2000c1e1100 */
[----:B------:R-:W-:Y:S01]  /*8fd0*/  LOP3.LUT R16, R16, 0x60, RZ, 0x3c, !PT ;  /* 0x0000006010107812 */ /* 0x000fe200078e3cff */
[----:B0-----:R-:W-:Y:S02]  /*8fe0*/  @P0 IMAD.MOV.U32 R18, RZ, RZ, R20 ;  /* 0x000000ffff120224 */ /* 0x001fe400078e0014 */
[----:B------:R-:W-:Y:S02]  /*8ff0*/  @P0 IMAD.MOV.U32 R19, RZ, RZ, R22 ;  /* 0x000000ffff130224 */ /* 0x000fe400078e0016 */
[----:B--2---:R0:W-:Y:S02]  /*9000*/  STS.U8 [R16+UR9+0x10300], R15 ;  /* 0x0103000f10007988 */ /* 0x0041e40008000009 */
[----:B0-----:R-:W-:-:S06]  /*9010*/  PRMT R15, RZ, 0x7610, R15 ;  /* 0x00007610ff0f7816 */ /* 0x001fcc000000000f */
[----:B------:R-:W2:Y:S01]  /*9020*/  @P0 LDG.E.U8 R15, desc[UR20][R18.64] ;  /* 0x00000014120f0981 */ /* 0x000ea2000c1e1100 */
[----:B------:R-:W-:-:S03]  /*9030*/  ISETP.NE.U32.AND P0, PT, RZ, UR13, PT ;  /* 0x0000000dff007c0c */ /* 0x000fc6000bf05070 */
[----:B------:R0:W-:Y:S04]  /*9040*/  STL [R1+0x1a8], R20 ;  /* 0x0001a81401007387 */ /* 0x0001e80000100800 */
[----:B------:R0:W-:Y:S01]  /*9050*/  STL [R1+0x1a4], R22 ;  /* 0x0001a41601007387 */ /* 0x0001e20000100800 */
[C---:B------:R-:W-:Y:S02]  /*9060*/  ISETP.LT.OR P2, PT, R21.reuse, 0x80, P0 ;  /* 0x000000801500780c */ /* 0x040fe40000741670 */
[----:B------:R-:W-:Y:S01]  /*9070*/  ISETP.GE.AND P3, PT, R21, 0x100, PT ;  /* 0x000001001500780c */ /* 0x000fe20003f66270 */
[----:B--2---:R0:W-:Y:S01]  /*9080*/  STS.U8 [R16+UR9+0x10700], R15 ;  /* 0x0107000f10007988 */ /* 0x0041e20008000009 */
[----:B------:R1:W-:Y:S06]  /*9090*/  MEMBAR.ALL.CTA ;  /* 0x0000000000007992 */ /* 0x0003ec0000008000 */
[----:B-1----:R-:W1:Y:S02]  /*90a0*/  FENCE.VIEW.ASYNC.S ;  /* 0x00000000000073c6 */ /* 0x002e640000000000 */
[----:B-1----:R-:W-:Y:S06]  /*90b0*/  BAR.SYNC.DEFER_BLOCKING 0x0 ;  /* 0x0000000000007b1d */ /* 0x002fec0000010000 */
[----:B------:R-:W-:Y:S05]  /*90c0*/  @P2 BRA `(.L_x_6) ;  /* 0x0000000000d82947 */ /* 0x000fea0003800000 */
[----:B------:R-:W-:Y:S02]  /*90d0*/  USHF.R.U32.HI UR14, URZ, 0x4, UR9 ;  /* 0x00000004ff0e7899 */ /* 0x000fe40008011609 */
[----:B------:R-:W-:Y:S02]  /*90e0*/  UIADD3 UR5, UPT, UPT, UR9, 0x10000, URZ ;  /* 0x0001000009057890 */ /* 0x000fe4000fffe0ff */
[----:B------:R-:W-:Y:S02]  /*90f0*/  USGXT.U32 UR14, UR14, 0xe ;  /* 0x0000000e0e0e789a */ /* 0x000fe40008000000 */
[----:B------:R-:W-:Y:S02]  /*9100*/  USHF.R.U32.HI UR5, URZ, 0x4, UR5 ;  /* 0x00000004ff057899 */ /* 0x000fe40008011605 */
[----:B------:R-:W-:Y:S02]  /*9110*/  UIADD3 UR34, UP1, UPT, UR14, 0x100, URZ ;  /* 0x000001000e227890 */ /* 0x000fe4000ff3e0ff */
[----:B------:R-:W-:Y:S01]  /*9120*/  USGXT.U32 UR12, UR5, 0xe ;  /* 0x0000000e050c789a */ /* 0x000fe20008000000 */
[----:B------:R-:W-:Y:S01]  /*9130*/  UMOV UR4, URZ ;  /* 0x000000ff00047c82 */ /* 0x000fe20008000000 */
[----:B------:R-:W-:Y:S01]  /*9140*/  UMOV UR6, URZ ;  /* 0x000000ff00067c82 */ /* 0x000fe20008000000 */
[----:B------:R-:W-:-:S02]  /*9150*/  UIADD3.X UR35, UPT, UPT, UR4, 0x40004040, URZ, UP1, !UPT ;  /* 0x4000404004237890 */ /* 0x000fc40008ffe4ff */
[----:B------:R-:W-:Y:S01]  /*9160*/  UIADD3 UR32, UP1, UPT, UR12, 0x2, URZ ;  /* 0x000000020c207890 */ /* 0x000fe2000ff3e0ff */
[----:B------:R-:W-:Y:S01]  /*9170*/  UMOV UR4, UR11 ;  /* 0x0000000b00047c82 */ /* 0x000fe20008000000 */
[----:B------:R-:W-:Y:S02]  /*9180*/  UMOV UR5, URZ ;  /* 0x000000ff00057c82 */ /* 0x000fe40008000000 */
[----:B------:R-:W-:Y:S01]  /*9190*/  UIADD3.X UR33, UPT, UPT, UR6, 0x40004040, URZ, UP1, !UPT ;  /* 0x4000404006217890 */ /* 0x000fe20008ffe4ff */
[----:B------:R-:W-:Y:S01]  /*91a0*/  UMOV UR25, UR4 ;  /* 0x0000000400197c82 */ /* 0x000fe20008000000 */
[----:B------:R-:W-:Y:S02]  /*91b0*/  UIADD3.64 UR4, UPT, UPT, UR34, 0x100, URZ ;  /* 0x0000010022047897 */ /* 0x000fe4000fffe0ff */
[----:B------:R-:W-:Y:S02]  /*91c0*/  UIADD3.64 UR6, UPT, UPT, UR32, 0x2, URZ ;  /* 0x0000000220067897 */ /* 0x000fe4000fffe0ff */
[----:B------:R-:W-:-:S02]  /*91d0*/  UIADD3.64 UR16, UPT, UPT, UR34, 0x200, URZ ;  /* 0x0000020022107897 */ /* 0x000fc4000fffe0ff */
[----:B------:R-:W-:Y:S02]  /*91e0*/  UIADD3.64 UR18, UPT, UPT, UR32, 0x4, URZ ;  /* 0x0000000420127897 */ /* 0x000fe4000fffe0ff */
[----:B------:R-:W-:Y:S02]  /*91f0*/  UIADD3 UR24, UPT, UPT, UR8, 0x10, URZ ;  /* 0x0000001008187890 */ /* 0x000fe4000fffe0ff */
[----:B------:R-:W-:Y:S02]  /*9200*/  UIADD3.64 UR22, UPT, UPT, UR34, 0x300, URZ ;  /* 0x0000030022167897 */ /* 0x000fe4000fffe0ff */
[----:B------:R-:W-:Y:S02]  /*9210*/  UIADD3 UR46, UPT, UPT, UR8, 0x10, URZ ;  /* 0x00000010082e7890 */ /* 0x000fe4000fffe0ff */
[----:B------:R-:W-:Y:S02]  /*9220*/  UIADD3.64 UR26, UPT, UPT, UR34, 0x400, URZ ;  /* 0x00000400221a7897 */ /* 0x000fe4000fffe0ff */
[----:B------:R-:W-:-:S02]  /*9230*/  UIADD3 UR47, UPT, UPT, UR8, 0x10, URZ ;  /* 0x00000010082f7890 */ /* 0x000fc4000fffe0ff */
[----:B------:R-:W-:Y:S01]  /*9240*/  UIADD3.64 UR28, UPT, UPT, UR34, 0x500, URZ ;  /* 0x00000500221c7897 */ /* 0x000fe2000fffe0ff */
[----:B------:R-:W-:Y:S01]  /*9250*/  UMOV UR36, 0x0 ;  /* 0x0000000000247882 */ /* 0x000fe20000000000 */
[----:B------:R-:W-:Y:S01]  /*9260*/  UMOV UR37, 0x8048010 ;  /* 0x0804801000257882 */ /* 0x000fe20000000000 */
[----:B------:R-:W-:Y:S01]  /*9270*/  UIADD3 UR52, UPT, UPT, UR8, 0x10, URZ ;  /* 0x0000001008347890 */ /* 0x000fe2000fffe0ff */
[----:B------:R-:W-:Y:S01]  /*9280*/  UMOV UR15, 0x40004040 ;  /* 0x40004040000f7882 */ /* 0x000fe20000000000 */
[----:B------:R-:W-:Y:S01]  /*9290*/  UIADD3.64 UR30, UPT, UPT, UR34, 0x600, URZ ;  /* 0x00000600221e7897 */ /* 0x000fe2000fffe0ff */
[----:B------:R-:W-:Y:S01]  /*92a0*/  UMOV UR13, 0x40004040 ;  /* 0x40004040000d7882 */ /* 0x000fe20000000000 */
[----:B------:R-:W-:Y:S01]  /*92b0*/  UMOV UR38, 0x0 ;  /* 0x0000000000267882 */ /* 0x000fe20000000000 */
[----:B------:R-:W-:Y:S01]  /*92c0*/  UMOV UR39, 0x8048010 ;  /* 0x0804801000277882 */ /* 0x000fe20000000000 */
[----:B------:R-:W-:Y:S01]  /*92d0*/  UMOV UR40, 0x0 ;  /* 0x0000000000287882 */ /* 0x000fe20000000000 */
[----:B------:R-:W-:Y:S01]  /*92e0*/  UMOV UR41, 0x8048010 ;  /* 0x0804801000297882 */ /* 0x000fe20000000000 */
[----:B------:R1:W-:Y:S01]  /*92f0*/  UTCQMMA gdesc[UR14], gdesc[UR12], tmem[UR8], tmem[UR36], idesc[UR37], !UPT ;  /* 0x00ff240c0e0075ea */ /* 0x0003e2000f800308 */
[----:B------:R-:W-:Y:S01]  /*9300*/  UMOV UR42, 0x0 ;  /* 0x00000000002a7882 */ /* 0x000fe20000000000 */
[----:B------:R-:W-:Y:S01]  /*9310*/  UMOV UR43, 0x8048010 ;  /* 0x08048010002b7882 */ /* 0x000fe20000000000 */
[----:B------:R1:W-:Y:S01]  /*9320*/  UTCQMMA gdesc[UR34], gdesc[UR32], tmem[UR8], tmem[UR38], idesc[UR39], UPT ;  /* 0x00ff2620220075ea */ /* 0x0003e2000b800308 */
        /* <DEDUP_REMOVED lines=8> */
[----:B------:R1:W-:Y:S01]  /*93b0*/  UTCQMMA gdesc[UR22], gdesc[UR12], tmem[UR24], tmem[UR44], idesc[UR45], !UPT ;  /* 0x00ff2c0c160075ea */ /* 0x0003e2000f800318 */
[----:B------:R-:W-:Y:S01]  /*93c0*/  UMOV UR54, 0x0 ;  /* 0x0000000000367882 */ /* 0x000fe20000000000 */
[----:B------:R-:W-:Y:S01]  /*93d0*/  UMOV UR55, 0x8048010 ;  /* 0x0804801000377882 */ /* 0x000fe20000000000 */
[----:B------:R1:W-:Y:S01]  /*93e0*/  UTCQMMA gdesc[UR26], gdesc[UR32], tmem[UR46], tmem[UR48], idesc[UR49], UPT ;  /* 0x00ff30201a0075ea */ /* 0x0003e2000b80032e */
[----:B------:R1:W-:Y:S01]  /*93f0*/  UTCQMMA gdesc[UR28], gdesc[UR6], tmem[UR47], tmem[UR50], idesc[UR51], UPT ;  /* 0x00ff32061c0075ea */ /* 0x0003e2000b80032f */
[----:B------:R1:W-:Y:S01]  /*9400*/  UTCQMMA gdesc[UR30], gdesc[UR18], tmem[UR52], tmem[UR54], idesc[UR55], UPT ;  /* 0x00ff36121e0075ea */ /* 0x0003e2000b800334 */
[----:B------:R1:W-:Y:S01]  /*9410*/  UTCBAR [UR25], URZ ;  /* 0x000000ff190073e9 */ /* 0x0003e200080000ff */
[----:B------:R-:W-:Y:S01]  /*9420*/  NOP ;  /* 0x0000000000007918 */ /* 0x000fe20000000000 */
.L_x_6:
[----:B-1----:R-:W-:Y:S01]  /*9430*/  UMOV UR4, URZ ;  /* 0x000000ff00047c82 */ /* 0x002fe20008000000 */
[----:B------:R-:W-:Y:S05]  /*9440*/  @!P3 BRA `(.L_x_7) ;  /* 0x0000009000e4b947 */ /* 0x000fea0003800000 */
[----:B------:R-:W-:Y:S01]  /*9450*/  UIADD3 UR6, UPT, UPT, UR9, 0x8000, URZ ;  /* 0x0000800009067890 */ /* 0x000fe2000fffe0ff */
[----:B------:R-:W-:Y:S01]  /*9460*/  IMAD.SHL.U32 R14, R14, 0x80, RZ ;  /* 0x000000800e0e7824 */ /* 0x000fe200078e00ff */
[----:B------:R-:W-:Y:S01]  /*9470*/  UIADD3 UR7, UPT, UPT, UR9, 0x10800, URZ ;  /* 0x0001080009077890 */ /* 0x000fe2000fffe0ff */
[----:B0-----:R-:W-:Y:S01]  /*9480*/  IMAD.MOV.U32 R16, RZ, RZ, RZ ;  /* 0x000000ffff107224 */ /* 0x001fe200078e00ff */
[----:B------:R-:W-:Y:S01]  /*9490*/  USHF.R.U32.HI UR6, URZ, 0x4, UR6 ;  /* 0x00000004ff067899 */ /* 0x000fe20008011606 */
[----:B------:R-:W-:Y:S01]  /*94a0*/  IMAD.MOV.U32 R15, RZ, RZ, RZ ;  /* 0x000000ffff0f7224 */ /* 0x000fe200078e00ff */
[----:B------:R-:W-:Y:S02]  /*94b0*/  USHF.R.U32.HI UR7, URZ, 0x4, UR7 ;  /* 0x00000004ff077899 */ /* 0x000fe40008011607 */
[----:B------:R-:W-:Y:S02]  /*94c0*/  USGXT.U32 UR14, UR6, 0xe ;  /* 0x0000000e060e789a */ /* 0x000fe40008000000 */
[----:B------:R-:W-:-:S02]  /*94d0*/  USGXT.U32 UR12, UR7, 0xe ;  /* 0x0000000e070c789a */ /* 0x000fc40008000000 */
[----:B------:R-:W-:Y:S02]  /*94e0*/  UIADD3 UR22, UP1, UPT, UR14, 0x100, URZ ;  /* 0x000001000e167890 */ /* 0x000fe4000ff3e0ff */
[----:B------:R-:W-:Y:S01]  /*94f0*/  UIADD3 UR24, UP2, UPT, UR12, 0x2, URZ ;  /* 0x000000020c187890 */ /* 0x000fe2000ff5e0ff */
[----:B------:R-:W-:Y:S01]  /*9500*/  UMOV UR4, URZ ;  /* 0x000000ff00047c82 */ /* 0x000fe20008000000 */
[----:B------:R-:W-:Y:S01]  /*9510*/  UMOV UR5, URZ ;  /* 0x000000ff00057c82 */ /* 0x000fe20008000000 */
[----:B------:R-:W-:Y:S02]  /*9520*/  UIADD3.X UR23, UPT, UPT, UR4, 0x40004040, URZ, UP1, !UPT ;  /* 0x4000404004177890 */ /* 0x000fe40008ffe4ff */
[----:B------:R-:W-:Y:S01]  /*9530*/  UIADD3.X UR25, UPT, UPT, UR5, 0x40004040, URZ, UP2, !UPT ;  /* 0x4000404005197890 */ /* 0x000fe200097fe4ff */
[----:B------:R-:W0:Y:S01]  /*9540*/  LDCU UR19, c[0x0][0x3a0] ;  /* 0x00007400ff1377ac */ /* 0x000e220008000800 */
[----:B------:R-:W1:Y:S01]  /*9550*/  LDCU UR60, c[0x0][0x3ac] ;  /* 0x00007580ff3c77ac */ /* 0x000e620008000800 */
[----:B------:R-:W-:-:S02]  /*9560*/  UIADD3.64 UR26, UPT, UPT, UR22, 0x100, URZ ;  /* 0x00000100161a7897 */ /* 0x000fc4000fffe0ff */
[----:B------:R-:W-:Y:S02]  /*9570*/  UIADD3.64 UR28, UPT, UPT, UR24, 0x2, URZ ;  /* 0x00000002181c7897 */ /* 0x000fe4000fffe0ff */
[----:B------:R-:W-:Y:S02]  /*9580*/  UIADD3.64 UR30, UPT, UPT, UR22, 0x200, URZ ;  /* 0x00000200161e7897 */ /* 0x000fe4000fffe0ff */
[----:B------:R-:W-:Y:S02]  /*9590*/  UIADD3.64 UR32, UPT, UPT, UR24, 0x4, URZ ;  /* 0x0000000418207897 */ /* 0x000fe4000fffe0ff */
[----:B------:R-:W-:Y:S02]  /*95a0*/  UIADD3.64 UR34, UPT, UPT, UR22, 0x300, URZ ;  /* 0x0000030016227897 */ /* 0x000fe4000fffe0ff */
[----:B------:R-:W-:Y:S02]  /*95b0*/  UIADD3.64 UR36, UPT, UPT, UR22, 0x400, URZ ;  /* 0x0000040016247897 */ /* 0x000fe4000fffe0ff */
[----:B------:R-:W-:-:S02]  /*95c0*/  UIADD3.64 UR38, UPT, UPT, UR22, 0x500, URZ ;  /* 0x0000050016267897 */ /* 0x000fc4000fffe0ff */
[----:B------:R-:W-:Y:S01]  /*95d0*/  UIADD3.64 UR40, UPT, UPT, UR22, 0x600, URZ ;  /* 0x0000060016287897 */ /* 0x000fe2000fffe0ff */
[----:B------:R-:W-:Y:S01]  /*95e0*/  UMOV UR18, 0x1 ;  /* 0x0000000100127882 */ /* 0x000fe20000000000 */
[----:B0-----:R-:W-:-:S10]  /*95f0*/  UMOV UR13, 0x40004040 ;  /* 0x40004040000d7882 */ /* 0x001fd40000000000 */
.L_x_10:
[----:B------:R-:W-:Y:S01]  /*9600*/  IMAD.U32 R16, R16, -0x80000000, RZ ;  /* 0x8000000010107824 */ /* 0x000fe200078e00ff */
[----:B------:R-:W0:Y:S01]  /*9610*/  LDC R17, c[0x0][0x3a0] ;  /* 0x0000e800ff117b82 */ /* 0x000e220000000800 */
[----:B------:R-:W-:Y:S01]  /*9620*/  VIADD R23, R15, 0x1 ;  /* 0x000000010f177836 */ /* 0x000fe20000000000 */
[----:B------:R-:W-:Y:S02]  /*9630*/  IADD3 R11, P5, PT, R14, R11, RZ ;  /* 0x0000000b0e0b7210 */ /* 0x000fe40007fbe0ff */
[----:B------:R-:W-:Y:S01]  /*9640*/  SHF.R.S32.HI R21, RZ, 0x1f, R14 ;  /* 0x0000001fff157819 */ /* 0x000fe2000001140e */
[----:B------:R-:W2:Y:S01]  /*9650*/  SYNCS.PHASECHK.TRANS64.TRYWAIT P2, [UR11], R16 ;  /* 0x00000010ff0075a7 */ /* 0x000ea2000804110b */
[----:B0-----:R-:W-:-:S05]  /*9660*/  IMAD R23, R23, -0x80, R17 ;  /* 0xffffff8017177824 */ /* 0x001fca00078e0211 */
[----:B------:R-:W-:Y:S01]  /*9670*/  ISETP.GT.AND P3, PT, R23, RZ, PT ;  /* 0x000000ff1700720c */ /* 0x000fe20003f64270 */
[----:B--2---:R-:W-:-:S12]  /*9680*/  @!P2 BRA `(.L_x_8) ;  /* 0x0000009c003ca947 */ /* 0x004fd80003800000 */
.L_x_16:
[----:B------:R-:W2:Y:S04]  /*9690*/  LDL.LU R17, [R1+0x1b0] ;  /* 0x0001b00001117983 */ /* 0x000ea80000300800 */
[----:B------:R-:W-:Y:S04]  /*96a0*/  STL [R1+0x7f4], R18 ;  /* 0x0007f41201007387 */ /* 0x000fe80000100800 */
[----:B------:R-:W-:Y:S04]  /*96b0*/  STL [R1+0x800], R18 ;  /* 0x0008001201007387 */ /* 0x000fe80000100800 */
[----:B------:R0:W-:Y:S04]  /*96c0*/  STL [R1+0x80c], R18 ;  /* 0x00080c1201007387 */ /* 0x0001e80000100800 */
[----:B0-----:R-:W3:Y:S04]  /*96d0*/  LDL.LU R18, [R1+0x1c0] ;  /* 0x0001c00001127983 */ /* 0x001ee80000300800 */
[----:B---3--:R-:W-:Y:S04]  /*96e0*/  STL [R1+0x828], R18 ;  /* 0x0008281201007387 */ /* 0x008fe80000100800 */
        /* <DEDUP_REMOVED lines=39> */
[----:B0-----:R-:W3:Y:S04]  /*9960*/  LDL.LU R34, [R1+0x1b8] ;  /* 0x0001b80001227983 */ /* 0x001ee80000300800 */
        /* <DEDUP_REMOVED lines=12> */
[----:B0-----:R-:W4:Y:S01]  /*9a30*/  LDL.LU R32, [R1+0x1d0] ;  /* 0x0001d00001207983 */ /* 0x001f220000300800 */
[C---:B--2---:R-:W-:Y:S01]  /*9a40*/  IADD3 R17, P6, PT, R14.reuse, R17, RZ ;  /* 0x000000110e117210 */ /* 0x044fe20007fde0ff */
[----:B------:R-:W-:Y:S01]  /*9a50*/  IMAD.X R12, R21, 0x1, R12, P5 ;  /* 0x00000001150c7824 */ /* 0x000fe200028e060c */
[----:B------:R-:W-:Y:S01]  /*9a60*/  PRMT R19, RZ, 0x7610, R19 ;  /* 0x00007610ff137816 */ /* 0x000fe20000000013 */
[----:B------:R-:W-:Y:S01]  /*9a70*/  @P3 IMAD.MOV.U32 R16, RZ, RZ, R11 ;  /* 0x000000ffff103224 */ /* 0x000fe200078e000b */
[----:B----4-:R0:W-:Y:S04]  /*9a80*/  STL [R1+0x824], R32 ;  /* 0x0008242001007387 */ /* 0x0101e80000100800 */
[----:B0-----:R-:W2:Y:S04]  /*9a90*/  LDL.LU R32, [R1+0x1b4] ;  /* 0x0001b40001207983 */ /* 0x001ea80000300800 */
        /* <DEDUP_REMOVED lines=38> */
[----:B---3--:R-:W-:-:S02]  /*9d00*/  IADD3 R34, P5, PT, R14, R34, RZ ;  /* 0x000000220e227210 */ /* 0x008fc40007fbe0ff */
[C---:B------:R-:W-:Y:S01]  /*9d10*/  ISETP.GT.AND P4, PT, R23.reuse, 0x1, PT ;  /* 0x000000011700780c */ /* 0x040fe20003f84270 */
[----:B------:R-:W-:Y:S01]  /*9d20*/  STL [R1+0x6b4], R22 ;  /* 0x0006b41601007387 */ /* 0x000fe20000100800 */
[----:B------:R-:W-:-:S03]  /*9d30*/  ISETP.GT.AND P2, PT, R23, 0x2, PT ;  /* 0x000000021700780c */ /* 0x000fc60003f44270 */
        /* <DEDUP_REMOVED lines=23> */
[----:B0-----:R-:W-:-:S03]  /*9eb0*/  @P3 IMAD.MOV.U32 R17, RZ, RZ, R12 ;  /* 0x000000ffff113224 */ /* 0x001fc600078e000c */
[----:B------:R-:W-:Y:S04]  /*9ec0*/  STL [R1+0x1b8], R34 ;  /* 0x0001b82201007387 */ /* 0x000fe80000100800 */
[----:B------:R0:W3:Y:S04]  /*9ed0*/  @P3 LDG.E.U8 R19, desc[UR20][R16.64] ;  /* 0x0000001410133981 */ /* 0x0000e8000c1e1100 */
[----:B------:R-:W0:Y:S04]  /*9ee0*/  LDL.LU R16, [R1+0x1ac] ;  /* 0x0001ac0001107983 */ /* 0x000e280000300800 */
[----:B------:R-:W3:Y:S01]  /*9ef0*/  LDL R17, [R1+0x1b0] ;  /* 0x0001b00001117983 */ /* 0x000ee20000100800 */
[----:B------:R-:W-:-:S02]  /*9f00*/  PRMT R18, RZ, 0x7610, R18 ;  /* 0x00007610ff127816 */ /* 0x000fc40000000012 */
[----:B------:R-:W-:Y:S02]  /*9f10*/  PRMT R36, RZ, 0x7610, R36 ;  /* 0x00007610ff247816 */ /* 0x000fe40000000024 */
[----:B------:R-:W-:Y:S01]  /*9f20*/  ISETP.GT.AND P3, PT, R23, 0x3, PT ;  /* 0x000000031700780c */ /* 0x000fe20003f64270 */
[C---:B--2---:R-:W-:Y:S02]  /*9f30*/  IMAD.X R32, R21.reuse, 0x1, R32, P5 ;  /* 0x0000000115207824 */ /* 0x044fe400028e0620 */
[----:B0-----:R-:W-:-:S05]  /*9f40*/  IMAD.X R16, R21, 0x1, R16, P6 ;  /* 0x0000000115107824 */ /* 0x001fca00030e0610 */
[-C--:B---3--:R-:W-:Y:S01]  /*9f50*/  @P4 LOP3.LUT R17, R17, R16.reuse, RZ, 0x3c, !PT ;  /* 0x0000001011114212 */ /* 0x088fe200078e3cff */
[----:B------:R0:W-:Y:S04]  /*9f60*/  STL [R1+0x1ac], R16 ;  /* 0x0001ac1001007387 */ /* 0x0001e80000100800 */
[----:B------:R-:W-:Y:S01]  /*9f70*/  STL [R1+0x1b4], R32 ;  /* 0x0001b42001007387 */ /* 0x000fe20000100800 */
[----:B0-----:R-:W-:-:S04]  /*9f80*/  @P4 LOP3.LUT R16, R17, R16, RZ, 0x3c, !PT ;  /* 0x0000001011104212 */ /* 0x001fc800078e3cff */
[----:B------:R-:W-:-:S05]  /*9f90*/  @P4 LOP3.LUT R17, R17, R16, RZ, 0x3c, !PT ;  /* 0x0000001011114212 */ /* 0x000fca00078e3cff */
[----:B------:R0:W2:Y:S02]  /*9fa0*/  @P4 LDG.E.U8 R18, desc[UR20][R16.64] ;  /* 0x0000001410124981 */ /* 0x0000a4000c1e1100 */
[----:B0-----:R-:W-:Y:S02]  /*9fb0*/  IMAD.MOV.U32 R17, RZ, RZ, R32 ;  /* 0x000000ffff117224 */ /* 0x001fe400078e0020 */
[----:B------:R-:W-:-:S05]  /*9fc0*/  @P2 IMAD.MOV.U32 R16, RZ, RZ, R34 ;  /* 0x000000ffff102224 */ /* 0x000fca00078e0022 */
[----:B------:R-:W3:Y:S04]  /*9fd0*/  @P2 LDG.E.U8 R36, desc[UR20][R16.64] ;  /* 0x0000001410242981 */ /* 0x000ee8000c1e1100 */
[----:B--2---:R0:W-:Y:S04]  /*9fe0*/  STL [R1+0x5d8], R18 ;  /* 0x0005d81201007387 */ /* 0x0041e80000100800 */
[----:B0-----:R-:W2:Y:S04]  /*9ff0*/  LDL.LU R18, [R1+0x828] ;  /* 0x0008280001127983 */ /* 0x001ea80000300800 */
[----:B------:R-:W4:Y:S04]  /*a000*/  LDL.LU R32, [R1+0x824] ;  /* 0x0008240001207983 */ /* 0x000f280000300800 */
[----:B------:R-:W4:Y:S04]  /*a010*/  LDL.LU R34, [R1+0x1cc] ;  /* 0x0001cc0001227983 */ /* 0x000f280000300800 */
[----:B---3--:R0:W-:Y:S04]  /*a020*/  STL [R1+0x5d4], R36 ;  /* 0x0005d42401007387 */ /* 0x0081e80000100800 */
[----:B0-----:R-:W3:Y:S01]  /*a030*/  LDL.LU R36, [R1+0x820] ;  /* 0x0008200001247983 */ /* 0x001ee20000300800 */
[----:B--2---:R-:W-:-:S05]  /*a040*/  IADD3 R18, P5, PT, R14, R18, RZ ;  /* 0x000000120e127210 */ /* 0x004fca0007fbe0ff */
[----:B------:R0:W-:Y:S04]  /*a050*/  STL [R1+0x1c0], R18 ;  /* 0x0001c01201007387 */ /* 0x0001e80000100800 */
[----:B------:R-:W2:Y:S01]  /*a060*/  LDL.LU R16, [R1+0x1bc] ;  /* 0x0001bc0001107983 */ /* 0x000ea20000300800 */
[----:B------:R-:W-:-:S03]  /*a070*/  IMAD.MOV.U32 R17, RZ, RZ, R18 ;  /* 0x000000ffff117224 */ /* 0x000fc600078e0012 */
[----:B0-----:R-:W3:Y:S01]  /*a080*/  LDL.LU R18, [R1+0x1d8] ;  /* 0x0001d80001127983 */ /* 0x001ee20000300800 */
[----:B------:R-:W-:Y:S02]  /*a090*/  PRMT R4, RZ, 0x7610, R4 ;  /* 0x00007610ff047816 */ /* 0x000fe40000000004 */
[----:B----4-:R-:W-:Y:S01]  /*a0a0*/  IADD3 R24, P6, PT, R14, R24, RZ ;  /* 0x000000180e187210 */ /* 0x010fe20007fde0ff */
[----:B--2---:R-:W-:-:S05]  /*a0b0*/  IMAD.X R16, R21, 0x1, R16, P5 ;  /* 0x0000000115107824 */ /* 0x004fca00028e0610 */
[-C--:B------:R-:W-:Y:S01]  /*a0c0*/  @P3 LOP3.LUT R17, R17, R16.reuse, RZ, 0x3c, !PT ;  /* 0x0000001011113212 */ /* 0x080fe200078e3cff */
[----:B------:R0:W-:Y:S03]  /*a0d0*/  STL [R1+0x1bc], R16 ;  /* 0x0001bc1001007387 */ /* 0x0001e60000100800 */
[----:B0-----:R-:W-:-:S04]  /*a0e0*/  @P3 LOP3.LUT R16, R17, R16, RZ, 0x3c, !PT ;  /* 0x0000001011103212 */ /* 0x001fc800078e3cff */
[----:B------:R-:W-:Y:S01]  /*a0f0*/  @P3 LOP3.LUT R17, R17, R16, RZ, 0x3c, !PT ;  /* 0x0000001011113212 */ /* 0x000fe200078e3cff */
[----:B------:R-:W-:Y:S04]  /*a100*/  STL [R1+0x1c8], R24 ;  /* 0x0001c81801007387 */ /* 0x000fe80000100800 */
[----:B------:R0:W2:Y:S04]  /*a110*/  @P3 LDG.E.U8 R4, desc[UR20][R16.64] ;  /* 0x0000001410043981 */ /* 0x0000a8000c1e1100 */
[----:B------:R-:W4:Y:S01]  /*a120*/  LDL.LU R16, [R1+0x1c4] ;  /* 0x0001c40001107983 */ /* 0x000f220000300800 */
[----:B------:R-:W-:Y:S01]  /*a130*/  ISETP.GT.AND P4, PT, R23, 0x4, PT ;  /* 0x000000041700780c */ /* 0x000fe20003f84270 */
[----:B0-----:R-:W-:Y:S01]  /*a140*/  IMAD.MOV.U32 R17, RZ, RZ, R24 ;  /* 0x000000ffff117224 */ /* 0x001fe200078e0018 */
[----:B------:R-:W-:-:S02]  /*a150*/  IADD3 R32, P5, PT, R14, R32, RZ ;  /* 0x000000200e207210 */ /* 0x000fc40007fbe0ff */
[----:B------:R-:W-:Y:S02]  /*a160*/  ISETP.GT.AND P2, PT, R23, 0x5, PT ;  /* 0x000000051700780c */ /* 0x000fe40003f44270 */
[----:B------:R-:W-:Y:S01]  /*a170*/  PRMT R30, RZ, 0x7610, R30 ;  /* 0x00007610ff1e7816 */ /* 0x000fe2000000001e */
[C---:B------:R-:W-:Y:S01]  /*a180*/  IMAD.X R34, R21.reuse, 0x1, R34, P5 ;  /* 0x0000000115227824 */ /* 0x040fe200028e0622 */
[----:B---3--:R-:W-:Y:S01]  /*a190*/  PRMT R36, RZ, 0x7610, R36 ;  /* 0x00007610ff247816 */ /* 0x008fe20000000024 */
[----:B--2---:R0:W-:Y:S01]  /*a1a0*/  STL [R1+0x5d0], R4 ;  /* 0x0005d00401007387 */ /* 0x0041e20000100800 */
[----:B----4-:R-:W-:-:S03]  /*a1b0*/  IMAD.X R16, R21, 0x1, R16, P6 ;  /* 0x0000000115107824 */ /* 0x010fc600030e0610 */
[----:B0-----:R-:W2:Y:S02]  /*a1c0*/  LDL.LU R4, [R1+0x1e0] ;  /* 0x0001e00001047983 */ /* 0x001ea40000300800 */
[-C--:B------:R-:W-:Y:S02]  /*a1d0*/  @P4 LOP3.LUT R17, R17, R16.reuse, RZ, 0x3c, !PT ;  /* 0x0000001011114212 */ /* 0x080fe400078e3cff */
[----:B------:R-:W-:Y:S04]  /*a1e0*/  STL [R1+0x1d0], R32 ;  /* 0x0001d02001007387 */ /* 0x000fe80000100800 */
[----:B------:R-:W3:Y:S04]  /*a1f0*/  LDL.LU R24, [R1+0x1e8] ;  /* 0x0001e80001187983 */ /* 0x000ee80000300800 */
[----:B------:R0:W-:Y:S02]  /*a200*/  STL [R1+0x1c4], R16 ;  /* 0x0001c41001007387 */ /* 0x0001e40000100800 */
[----:B0-----:R-:W-:-:S04]  /*a210*/  @P4 LOP3.LUT R16, R17, R16, RZ, 0x3c, !PT ;  /* 0x0000001011104212 */ /* 0x001fc800078e3cff */
[----:B------:R-:W-:-:S05]  /*a220*/  @P4 LOP3.LUT R17, R17, R16, RZ, 0x3c, !PT ;  /* 0x0000001011114212 */ /* 0x000fca00078e3cff */
[----:B------:R0:W4:Y:S02]  /*a230*/  @P4 LDG.E.U8 R30, desc[UR20][R16.64] ;  /* 0x00000014101e4981 */ /* 0x000124000c1e1100 */
[----:B0-----:R-:W-:Y:S02]  /*a240*/  IMAD.MOV.U32 R17, RZ, RZ, R34 ;  /* 0x000000ffff117224 */ /* 0x001fe400078e0022 */
[----:B------:R-:W-:-:S05]  /*a250*/  @P2 IMAD.MOV.U32 R16, RZ, RZ, R32 ;  /* 0x000000ffff102224 */ /* 0x000fca00078e0020 */
[----:B------:R-:W2:Y:S01]  /*a260*/  @P2 LDG.E.U8 R36, desc[UR20][R16.64] ;  /* 0x0000001410242981 */ /* 0x000ea2000c1e1100 */
[----:B------:R-:W-:-:S03]  /*a270*/  IADD3 R18, P5, PT, R14, R18, RZ ;  /* 0x000000120e127210 */ /* 0x000fc60007fbe0ff */
[----:B------:R-:W-:Y:S04]  /*a280*/  STL [R1+0x1cc], R34 ;  /* 0x0001cc2201007387 */ /* 0x000fe80000100800 */
[----:B----4-:R0:W-:Y:S04]  /*a290*/  STL [R1+0x5cc], R30 ;  /* 0x0005cc1e01007387 */ /* 0x0101e80000100800 */
[----:B0-----:R-:W4:Y:S04]  /*a2a0*/  LDL.LU R30, [R1+0x81c] ;  /* 0x00081c00011e7983 */ /* 0x001f280000300800 */
[----:B------:R-:W3:Y:S04]  /*a2b0*/  LDL.LU R34, [R1+0x818] ;  /* 0x0008180001227983 */ /* 0x000ee80000300800 */
[----:B------:R-:W3:Y:S04]  /*a2c0*/  LDL.LU R32, [R1+0x1e4] ;  /* 0x0001e40001207983 */ /* 0x000ee80000300800 */
[----:B--2---:R0:W-:Y:S04]  /*a2d0*/  STL [R1+0x5c8], R36 ;  /* 0x0005c82401007387 */ /* 0x0041e80000100800 */
[----:B0-----:R-:W2:Y:S04]  /*a2e0*/  LDL.LU R36, [R1+0x814] ;  /* 0x0008140001247983 */ /* 0x001ea80000300800 */
[----:B------:R0:W-:Y:S04]  /*a2f0*/  STL [R1+0x1d8], R18 ;  /* 0x0001d81201007387 */ /* 0x0001e80000100800 */
[----:B------:R-:W2:Y:S01]  /*a300*/  LDL.LU R16, [R1+0x1d4] ;  /* 0x0001d40001107983 */ /* 0x000ea20000300800 */
[----:B------:R-:W-:Y:S01]  /*a310*/  ISETP.GT.AND P3, PT, R23, 0x6, PT ;  /* 0x000000061700780c */ /* 0x000fe20003f64270 */
[----:B------:R-:W-:-:S02]  /*a320*/  IMAD.MOV.U32 R17, RZ, RZ, R18 ;  /* 0x000000ffff117224 */ /* 0x000fc400078e0012 */
[----:B0-----:R-:W3:Y:S01]  /*a330*/  LDL.LU R18, [R1+0x1f0] ;  /* 0x0001f00001127983 */ /* 0x001ee20000300800 */
[----:B------:R-:W-:Y:S01]  /*a340*/  IADD3 R4, P6, PT, R14, R4, RZ ;  /* 0x000000040e047210 */ /* 0x000fe20007fde0ff */
[----:B--2---:R-:W-:-:S08]  /*a350*/  IMAD.X R16, R21, 0x1, R16, P5 ;  /* 0x0000000115107824 */ /* 0x004fd000028e0610 */
[-C--:B------:R-:W-:Y:S01]  /*a360*/  @P3 LOP3.LUT R17, R17, R16.reuse, RZ, 0x3c, !PT ;  /* 0x0000001011113212 */ /* 0x080fe200078e3cff */
[----:B------:R0:W-:Y:S01]  /*a370*/  STL [R1+0x1d4], R16 ;  /* 0x0001d41001007387 */ /* 0x0001e20000100800 */
[----:B------:R-:W-:Y:S02]  /*a380*/  PRMT R36, RZ, 0x7610, R36 ;  /* 0x00007610ff247816 */ /* 0x000fe40000000024 */
[----:B0-----:R-:W-:-:S04]  /*a390*/  @P3 LOP3.LUT R16, R17, R16, RZ, 0x3c, !PT ;  /* 0x0000001011103212 */ /* 0x001fc800078e3cff */
[----:B------:R-:W-:Y:S01]  /*a3a0*/  @P3 LOP3.LUT R17, R17, R16, RZ, 0x3c, !PT ;  /* 0x0000001011113212 */ /* 0x000fe200078e3cff */
[----:B------:R0:W-:Y:S04]  /*a3b0*/  STL [R1+0x1e0], R4 ;  /* 0x0001e00401007387 */ /* 0x0001e80000100800 */
[----:B------:R2:W4:Y:S04]  /*a3c0*/  @P3 LDG.E.U8 R36, desc[UR20][R16.64] ;  /* 0x0000001410243981 */ /* 0x000528000c1e1100 */
[----:B------:R-:W4:Y:S01]  /*a3d0*/  LDL.LU R16, [R1+0x1dc] ;  /* 0x0001dc0001107983 */ /* 0x000f220000300800 */
[----:B------:R-:W-:Y:S01]  /*a3e0*/  ISETP.GT.AND P4, PT, R23, 0x7, PT ;  /* 0x000000071700780c */ /* 0x000fe20003f84270 */
[----:B--2---:R-:W-:Y:S01]  /*a3f0*/  IMAD.MOV.U32 R17, RZ, RZ, R4 ;  /* 0x000000ffff117224 */ /* 0x004fe200078e0004 */
[----:B---3--:R-:W-:Y:S01]  /*a400*/  IADD3 R24, P5, PT, R14, R24, RZ ;  /* 0x000000180e187210 */ /* 0x008fe20007fbe0ff */
[----:B0-----:R-:W2:Y:S04]  /*a410*/  LDL.LU R4, [R1+0x1f8] ;  /* 0x0001f80001047983 */ /* 0x001ea80000300800 */
[----:B------:R-:W-:Y:S01]  /*a420*/  STL [R1+0x1e8], R24 ;  /* 0x0001e81801007387 */ /* 0x000fe20000100800 */
[----:B------:R-:W-:-:S03]  /*a430*/  PRMT R34, RZ, 0x7610, R34 ;  /* 0x00007610ff227816 */ /* 0x000fc60000000022 */
[----:B----4-:R0:W-:Y:S01]  /*a440*/  STL [R1+0x5c4], R36 ;  /* 0x0005c42401007387 */ /* 0x0101e20000100800 */
[----:B------:R-:W-:-:S03]  /*a450*/  IMAD.X R16, R21, 0x1, R16, P6 ;  /* 0x0000000115107824 */ /* 0x000fc600030e0610 */
[----:B0-----:R-:W3:Y:S02]  /*a460*/  LDL.LU R36, [R1+0x200] ;  /* 0x0002000001247983 */ /* 0x001ee40000300800 */
[-C--:B------:R-:W-:Y:S02]  /*a470*/  @P4 LOP3.LUT R17, R17, R16.reuse, RZ, 0x3c, !PT ;  /* 0x0000001011114212 */ /* 0x080fe400078e3cff */
[----:B------:R0:W-:Y:S02]  /*a480*/  STL [R1+0x1dc], R16 ;  /* 0x0001dc1001007387 */ /* 0x0001e40000100800 */
[----:B0-----:R-:W-:-:S04]  /*a490*/  @P4 LOP3.LUT R16, R17, R16, RZ, 0x3c, !PT ;  /* 0x0000001011104212 */ /* 0x001fc800078e3cff */
[----:B------:R-:W-:-:S05]  /*a4a0*/  @P4 LOP3.LUT R17, R17, R16, RZ, 0x3c, !PT ;  /* 0x0000001011114212 */ /* 0x000fca00078e3cff */
[----:B------:R0:W4:Y:S01]  /*a4b0*/  @P4 LDG.E.U8 R34, desc[UR20][R16.64] ;  /* 0x0000001410224981 */ /* 0x000122000c1e1100 */
[----:B------:R-:W-:Y:S01]  /*a4c0*/  ISETP.GT.AND P2, PT, R23, 0x8, PT ;  /* 0x000000081700780c */ /* 0x000fe20003f44270 */
[----:B------:R-:W-:Y:S01]  /*a4d0*/  IMAD.X R32, R21, 0x1, R32, P5 ;  /* 0x0000000115207824 */ /* 0x000fe200028e0620 */
[----:B------:R-:W-:Y:S02]  /*a4e0*/  PRMT R2, RZ, 0x7610, R2 ;  /* 0x00007610ff027816 */ /* 0x000fe40000000002 */
[----:B------:R-:W-:Y:S02]  /*a4f0*/  IADD3 R18, P5, PT, R14, R18, RZ ;  /* 0x000000120e127210 */ /* 0x000fe40007fbe0ff */
[----:B------:R-:W-:Y:S07]  /*a500*/  STL [R1+0x1e4], R32 ;  /* 0x0001e42001007387 */ /* 0x000fee0000100800 */
[----:B0-----:R-:W-:-:S02]  /*a510*/  @P2 IMAD.MOV.U32 R16, RZ, RZ, R24 ;  /* 0x000000ffff102224 */ /* 0x001fc400078e0018 */
[----:B------:R-:W-:-:S05]  /*a520*/  @P2 IMAD.MOV.U32 R17, RZ, RZ, R32 ;  /* 0x000000ffff112224 */ /* 0x000fca00078e0020 */
[----:B------:R0:W2:Y:S02]  /*a530*/  @P2 LDG.E.U8 R2, desc[UR20][R16.64] ;  /* 0x0000001410022981 */ /* 0x0000a4000c1e1100 */
[----:B0-----:R-:W-:Y:S02]  /*a540*/  IMAD.MOV.U32 R17, RZ, RZ, R18 ;  /* 0x000000ffff117224 */ /* 0x001fe400078e0012 */
[----:B----4-:R0:W-:Y:S04]  /*a550*/  STL [R1+0x5c0], R34 ;  /* 0x0005c02201007387 */ /* 0x0101e80000100800 */
[----:B0-----:R-:W4:Y:S04]  /*a560*/  LDL.LU R34, [R1+0x810] ;  /* 0x0008100001227983 */ /* 0x001f280000300800 */
[----:B------:R-:W3:Y:S04]  /*a570*/  LDL.LU R32, [R1+0x1fc] ;  /* 0x0001fc0001207983 */ /* 0x000ee80000300800 */
[----:B------:R-:W3:Y:S04]  /*a580*/  LDL.LU R24, [R1+0x208] ;  /* 0x0002080001187983 */ /* 0x000ee80000300800 */
[----:B------:R0:W-:Y:S04]  /*a590*/  STL [R1+0x1f0], R18 ;  /* 0x0001f01201007387 */ /* 0x0001e80000100800 */
[----:B0-----:R-:W3:Y:S04]  /*a5a0*/  LDL.LU R18, [R1+0x80c] ;  /* 0x00080c0001127983 */ /* 0x001ee80000300800 */
[----:B------:R-:W3:Y:S01]  /*a5b0*/  LDL.LU R16, [R1+0x1ec] ;  /* 0x0001ec0001107983 */ /* 0x000ee20000300800 */
[----:B------:R-:W-:-:S02]  /*a5c0*/  ISETP.GT.AND P3, PT, R23, 0x9, PT ;  /* 0x000000091700780c */ /* 0x000fc40003f64270 */
[----:B--2---:R-:W-:Y:S02]  /*a5d0*/  IADD3 R4, P6, PT, R14, R4, RZ ;  /* 0x000000040e047210 */ /* 0x004fe40007fde0ff */
[----:B----4-:R-:W-:Y:S01]  /*a5e0*/  PRMT R34, RZ, 0x7610, R34 ;  /* 0x00007610ff227816 */ /* 0x010fe20000000022 */
[----:B---3--:R-:W-:-:S08]  /*a5f0*/  IMAD.X R16, R21, 0x1, R16, P5 ;  /* 0x0000000115107824 */ /* 0x008fd000028e0610 */
[-C--:B------:R-:W-:Y:S01]  /*a600*/  @P3 LOP3.LUT R17, R17, R16.reuse, RZ, 0x3c, !PT ;  /* 0x0000001011113212 */ /* 0x080fe200078e3cff */
[----:B------:R0:W-:Y:S03]  /*a610*/  STL [R1+0x1ec], R16 ;  /* 0x0001ec1001007387 */ /* 0x0001e60000100800 */
[----:B0-----:R-:W-:-:S04]  /*a620*/  @P3 LOP3.LUT R16, R17, R16, RZ, 0x3c, !PT ;  /* 0x0000001011103212 */ /* 0x001fc800078e3cff */
[----:B------:R-:W-:Y:S01]  /*a630*/  @P3 LOP3.LUT R17, R17, R16, RZ, 0x3c, !PT ;  /* 0x0000001011113212 */ /* 0x000fe200078e3cff */
[----:B------:R0:W-:Y:S04]  /*a640*/  STL [R1+0x1f8], R4 ;  /* 0x0001f80401007387 */ /* 0x0001e80000100800 */
[----:B------:R2:W3:Y:S04]  /*a650*/  @P3 LDG.E.U8 R34, desc[UR20][R16.64] ;  /* 0x0000001410223981 */ /* 0x0004e8000c1e1100 */
[----:B------:R-:W4:Y:S01]  /*a660*/  LDL.LU R16, [R1+0x1f4] ;  /* 0x0001f40001107983 */ /* 0x000f220000300800 */
[C---:B------:R-:W-:Y:S01]  /*a670*/  ISETP.GT.AND P4, PT, R23.reuse, 0xa, PT ;  /* 0x0000000a1700780c */ /* 0x040fe20003f84270 */
[----:B--2---:R-:W-:Y:S01]  /*a680*/  IMAD.MOV.U32 R17, RZ, RZ, R4 ;  /* 0x000000ffff117224 */ /* 0x004fe200078e0004 */
[----:B------:R-:W-:Y:S01]  /*a690*/  IADD3 R36, P5, PT, R14, R36, RZ ;  /* 0x000000240e247210 */ /* 0x000fe20007fbe0ff */
[----:B0-----:R-:W2:Y:S01]  /*a6a0*/  LDL.LU R4, [R1+0x210] ;  /* 0x0002100001047983 */ /* 0x001ea20000300800 */
[----:B------:R-:W-:-:S03]  /*a6b0*/  ISETP.GT.AND P2, PT, R23, 0xb, PT ;  /* 0x0000000b1700780c */ /* 0x000fc60003f44270 */
[----:B------:R-:W-:Y:S01]  /*a6c0*/  STL [R1+0x200], R36 ;  /* 0x0002002401007387 */ /* 0x000fe20000100800 */
[----:B------:R-:W-:Y:S01]  /*a6d0*/  PRMT R30, RZ, 0x7610, R30 ;  /* 0x00007610ff1e7816 */ /* 0x000fe2000000001e */
[C---:B------:R-:W-:Y:S01]  /*a6e0*/  IMAD.X R32, R21.reuse, 0x1, R32, P5 ;  /* 0x0000000115207824 */ /* 0x040fe200028e0620 */
[----:B------:R-:W-:Y:S01]  /*a6f0*/  PRMT R18, RZ, 0x7610, R18 ;  /* 0x00007610ff127816 */ /* 0x000fe20000000012 */
[----:B---3--:R0:W-:Y:S01]  /*a700*/  STL [R1+0x5b8], R34 ;  /* 0x0005b82201007387 */ /* 0x0081e20000100800 */
[----:B----4-:R-:W-:-:S03]  /*a710*/  IMAD.X R16, R21, 0x1, R16, P6 ;  /* 0x0000000115107824 */ /* 0x010fc600030e0610 */
[----:B0-----:R-:W3:Y:S02]  /*a720*/  LDL.LU R34, [R1+0x218] ;  /* 0x0002180001227983 */ /* 0x001ee40000300800 */
[-C--:B------:R-:W-:Y:S02]  /*a730*/  @P4 LOP3.LUT R17, R17, R16.reuse, RZ, 0x3c, !PT ;  /* 0x0000001011114212 */ /* 0x080fe400078e3cff */
        /* <DEDUP_REMOVED lines=20> */
[----:B------:R-:W-:Y:S02]  /*a880*/  IADD3 R4, P6, PT, R14, R4, RZ ;  /* 0x000000040e047210 */ /* 0x000fe40007fde0ff */
[----:B----4-:R-:W-:Y:S01]  /*a890*/  PRMT R30, RZ, 0x7610, R30 ;  /* 0x00007610ff1e7816 */ /* 0x010fe2000000001e */
[----:B--2---:R-:W-:-:S06]  /*a8a0*/  IMAD.X R16, R21, 0x1, R16, P5 ;  /* 0x0000000115107824 */ /* 0x004fcc00028e0610 */
[-C--:B------:R-:W-:Y:S01]  /*a8b0*/  @P3 LOP3.LUT R17, R17, R16.reuse, RZ, 0x3c, !PT ;  /* 0x0000001011113212 */ /* 0x080fe200078e3cff */
[----:B------:R0:W-:Y:S03]  /*a8c0*/  STL [R1+0x204], R16 ;  /* 0x0002041001007387 */ /* 0x0001e60000100800 */
[----:B0-----:R-:W-:-:S04]  /*a8d0*/  @P3 LOP3.LUT R16, R17, R16, RZ, 0x3c, !PT ;  /* 0x0000001011103212 */ /* 0x001fc800078e3cff */
[----:B------:R-:W-:Y:S01]  /*a8e0*/  @P3 LOP3.LUT R17, R17, R16, RZ, 0x3c, !PT ;  /* 0x0000001011113212 */ /* 0x000fe200078e3cff */
[----:B------:R0:W-:Y:S04]  /*a8f0*/  STL [R1+0x210], R4 ;  /* 0x0002100401007387 */ /* 0x0001e80000100800 */
[----:B------:R2:W4:Y:S04]  /*a900*/  @P3 LDG.E.U8 R30, desc[UR20][R16.64] ;  /* 0x00000014101e3981 */ /* 0x000528000c1e1100 */
[----:B------:R-:W4:Y:S01]  /*a910*/  LDL.LU R16, [R1+0x20c] ;  /* 0x00020c0001107983 */ /* 0x000f220000300800 */
[C---:B------:R-:W-:Y:S01]  /*a920*/  ISETP.GT.AND P4, PT, R23.reuse, 0xd, PT ;  /* 0x0000000d1700780c */ /* 0x040fe20003f84270 */
[----:B--2---:R-:W-:Y:S01]  /*a930*/  IMAD.MOV.U32 R17, RZ, RZ, R4 ;  /* 0x000000ffff117224 */ /* 0x004fe200078e0004 */
[----:B---3--:R-:W-:Y:S01]  /*a940*/  IADD3 R34, P5, PT, R14, R34, RZ ;  /* 0x000000220e227210 */ /* 0x008fe20007fbe0ff */
[----:B0-----:R-:W2:Y:S01]  /*a950*/  LDL.LU R4, [R1+0x228] ;  /* 0x0002280001047983 */ /* 0x001ea20000300800 */
[----:B------:R-:W-:-:S03]  /*a960*/  ISETP.GT.AND P2, PT, R23, 0xe, PT ;  /* 0x0000000e1700780c */ /* 0x000fc60003f44270 */
[----:B------:R-:W-:Y:S01]  /*a970*/  STL [R1+0x218], R34 ;  /* 0x0002182201007387 */ /* 0x000fe20000100800 */
[----:B------:R-:W-:Y:S01]  /*a980*/  PRMT R32, RZ, 0x7610, R32 ;  /* 0x00007610ff207816 */ /* 0x000fe20000000020 */
[C---:B------:R-:W-:Y:S01]  /*a990*/  IMAD.X R36, R21.reuse, 0x1, R36, P5 ;  /* 0x0000000115247824 */ /* 0x040fe200028e0624 */
[----:B------:R-:W-:Y:S01]  /*a9a0*/  PRMT R18, RZ, 0x7610, R18 ;  /* 0x00007610ff127816 */ /* 0x000fe20000000012 */
[----:B----4-:R0:W-:Y:S01]  /*a9b0*/  STL [R1+0x5a4], R30 ;  /* 0x0005a41e01007387 */ /* 0x0101e20000100800 */
[----:B------:R-:W-:-:S03]  /*a9c0*/  IMAD.X R16, R21, 0x1, R16, P6 ;  /* 0x0000000115107824 */ /* 0x000fc600030e0610 */
        /* <DEDUP_REMOVED lines=53> */
[----:B------:R0:W-:Y:S04]  /*ad20*/  STL [R1+0x22c], R34 ;  /* 0x00022c2201007387 */ /* 0x0001e80000100800 */
[----:B0-----:R-:W3:Y:S04]  /*ad30*/  LDL.LU R34, [R1+0x7f0] ;  /* 0x0007f00001227983 */ /* 0x001ee80000300800 */
[----:B------:R-:W3:Y:S04]  /*ad40*/  LDL.LU R30, [R1+0x244] ;  /* 0x00024400011e7983 */ /* 0x000ee80000300800 */
[----:B--2---:R0:W-:Y:S04]  /*ad50*/  STL [R1+0x188], R36 ;  /* 0x0001882401007387 */ /* 0x0041e80000100800 */
[----:B0-----:R-:W2:Y:S04]  /*ad60*/  LDL.LU R36, [R1+0x7ec] ;  /* 0x0007ec0001247983 */ /* 0x001ea80000300800 */
[----:B------:R0:W-:Y:S04]  /*ad70*/  STL [R1+0x238], R24 ;  /* 0x0002381801007387 */ /* 0x0001e80000100800 */
[----:B------:R-:W2:Y:S01]  /*ad80*/  LDL.LU R16, [R1+0x234] ;  /* 0x0002340001107983 */ /* 0x000ea20000300800 */
[----:B------:R-:W-:Y:S01]  /*ad90*/  ISETP.GT.AND P3, PT, R23, 0x12, PT ;  /* 0x000000121700780c */ /* 0x000fe20003f64270 */
[----:B------:R-:W-:-:S02]  /*ada0*/  IMAD.MOV.U32 R17, RZ, RZ, R24 ;  /* 0x000000ffff117224 */ /* 0x000fc400078e0018 */
[----:B0-----:R-:W4:Y:S01]  /*adb0*/  LDL.LU R24, [R1+0x370] ;  /* 0x0003700001187983 */ /* 0x001f220000300800 */
[----:B---3--:R-:W-:Y:S02]  /*adc0*/  PRMT R34, RZ, 0x7610, R34 ;  /* 0x00007610ff227816 */ /* 0x008fe40000000022 */
[----:B------:R-:W-:Y:S01]  /*add0*/  IADD3 R4, P6, PT, R14, R4, RZ ;  /* 0x000000040e047210 */ /* 0x000fe20007fde0ff */
[----:B--2---:R-:W-:-:S06]  /*ade0*/  IMAD.X R16, R21, 0x1, R16, P5 ;  /* 0x0000000115107824 */ /* 0x004fcc00028e0610 */
        /* <DEDUP_REMOVED lines=32> */
[----:B------:R-:W4:Y:S04]  /*aff0*/  LDL.LU R32, [R1+0x254] ;  /* 0x0002540001207983 */ /* 0x000f280000300800 */
[----:B--2---:R0:W-:Y:S04]  /*b000*/  STL [R1+0x17c], R36 ;  /* 0x00017c2401007387 */ /* 0x0041e80000100800 */
[----:B0-----:R-:W2:Y:S04]  /*b010*/  LDL.LU R36, [R1+0x7e0] ;  /* 0x0007e00001247983 */ /* 0x001ea80000300800 */
[----:B------:R0:W-:Y:S04]  /*b020*/  STL [R1+0x370], R24 ;  /* 0x0003701801007387 */ /* 0x0001e80000100800 */
[----:B------:R-:W2:Y:S01]  /*b030*/  LDL.LU R16, [R1+0x36c] ;  /* 0x00036c0001107983 */ /* 0x000ea20000300800 */
[----:B------:R-:W-:Y:S01]  /*b040*/  ISETP.GT.AND P3, PT, R23, 0x15, PT ;  /* 0x000000151700780c */ /* 0x000fe20003f64270 */
[----:B------:R-:W-:-:S02]  /*b050*/  IMAD.MOV.U32 R17, RZ, RZ, R24 ;  /* 0x000000ffff117224 */ /* 0x000fc400078e0018 */
[----:B0-----:R-:W4:Y:S01]  /*b060*/  LDL.LU R24, [R1+0x378] ;  /* 0x0003780001187983 */ /* 0x001f220000300800 */
[----:B------:R-:W-:Y:S02]  /*b070*/  IADD3 R4, P6, PT, R14, R4, RZ ;  /* 0x000000040e047210 */ /* 0x000fe40007fde0ff */
[----:B---3--:R-:W-:Y:S01]  /*b080*/  PRMT R30, RZ, 0x7610, R30 ;  /* 0x00007610ff1e7816 */ /* 0x008fe2000000001e */
[----:B--2---:R-:W-:-:S06]  /*b090*/  IMAD.X R16, R21, 0x1, R16, P5 ;  /* 0x0000000115107824 */ /* 0x004fcc00028e0610 */
[-C--:B------:R-:W-:Y:S01]  /*b0a0*/  @P3 LOP3.LUT R17, R17, R16.reuse, RZ, 0x3c, !PT ;  /* 0x0000001011113212 */ /* 0x080fe200078e3cff */
[----:B------:R0:W-:Y:S03]  /*b0b0*/  STL [R1+0x36c], R16 ;  /* 0x00036c1001007387 */ /* 0x0001e60000100800 */
[----:B0-----:R-:W-:-:S04]  /*b0c0*/  @P3 LOP3.LUT R16, R17, R16, RZ, 0x3c, !PT ;  /* 0x0000001011103212 */ /* 0x001fc800078e3cff */
[----:B------:R-:W-:Y:S01]  /*b0d0*/  @P3 LOP3.LUT R17, R17, R16, RZ, 0x3c, !PT ;  /* 0x0000001011113212 */ /* 0x000fe200078e3cff */
[----:B------:R0:W-:Y:S04]  /*b0e0*/  STL [R1+0x250], R4 ;  /* 0x0002500401007387 */ /* 0x0001e80000100800 */
[----:B------:R2:W3:Y:S04]  /*b0f0*/  @P3 LDG.E.U8 R30, desc[UR20][R16.64] ;  /* 0x00000014101e3981 */ /* 0x0004e8000c1e1100 */
[----:B------:R-:W3:Y:S01]  /*b100*/  LDL.LU R16, [R1+0x24c] ;  /* 0x00024c0001107983 */ /* 0x000ee20000300800 */
[C---:B------:R-:W-:Y:S01]  /*b110*/  ISETP.GT.AND P4, PT, R23.reuse, 0x16, PT ;  /* 0x000000161700780c */ /* 0x040fe20003f84270 */
[----:B--2---:R-:W-:Y:S01]  /*b120*/  IMAD.MOV.U32 R17, RZ, RZ, R4 ;  /* 0x000000ffff117224 */ /* 0x004fe200078e0004 */
[----:B------:R-:W-:Y:S01]  /*b130*/  IADD3 R34, P5, PT, R14, R34, RZ ;  /* 0x000000220e227210 */ /* 0x000fe20007fbe0ff */
[----:B0-----:R-:W2:Y:S01]  /*b140*/  LDL.LU R4, [R1+0x380] ;  /* 0x0003800001047983 */ /* 0x001ea20000300800 */
[----:B------:R-:W-:-:S03]  /*b150*/  ISETP.GT.AND P2, PT, R23, 0x17, PT ;  /* 0x000000171700780c */ /* 0x000fc60003f44270 */
[----:B------:R-:W-:Y:S01]  /*b160*/  STL [R1+0x258], R34 ;  /* 0x0002582201007387 */ /* 0x000fe20000100800 */
[----:B----4-:R-:W-:Y:S01]  /*b170*/  PRMT R28, RZ, 0x7610, R28 ;  /* 0x00007610ff1c7816 */ /* 0x010fe2000000001c */
[C---:B------:R-:W-:Y:S01]  /*b180*/  IMAD.X R32, R21.reuse, 0x1, R32, P5 ;  /* 0x0000000115207824 */ /* 0x040fe200028e0620 */
[----:B------:R-:W-:Y:S01]  /*b190*/  PRMT R36, RZ, 0x7610, R36 ;  /* 0x00007610ff247816 */ /* 0x000fe20000000024 */
[----:B---3--:R0:W-:Y:S01]  /*b1a0*/  STL [R1+0x178], R30 ;  /* 0x0001781e01007387 */ /* 0x0081e20000100800 */
        /* <DEDUP_REMOVED lines=856> */
[----:B----4-:R-:W-:Y:S01]  /*e730*/  PRMT R28, RZ, 0x7610, R28 ;  /* 0x00007610ff1c7816 */ /* 0x010fe2000000001c */
[C---:B------:R-:W-:Y:S01]  /*e740*/  IMAD.X R30, R21.reuse, 0x1, R30, P5 ;  /* 0x00000001151e7824 */ /* 0x040fe200028e061e */
[----:B------:R-:W-:Y:S01]  /*e750*/  PRMT R34, RZ, 0x7610, R34 ;  /* 0x00007610ff227816 */ /* 0x000fe20000000022 */
[----:B------:R0:W-:Y:S01]  /*e760*/  STL [R1+0x88], R36 ;  /* 0x0000882401007387 */ /* 0x0001e20000100800 */
        /* <DEDUP_REMOVED lines=66> */
[----:B------:R-:W-:Y:S02]  /*eb90*/  PRMT R20, RZ, 0x7610, R20 ;  /* 0x00007610ff147816 */ /* 0x000fe40000000014 */
[----:B------:R-:W-:Y:S01]  /*eba0*/  IADD3 R4, P6, PT, R14, R4, RZ ;  /* 0x000000040e047210 */ /* 0x000fe20007fde0ff */
        /* <DEDUP_REMOVED lines=124> */
[----:B------:R-:W-:-:S03]  /*f370*/  ISETP.GT.AND P3, PT, R23, 0x60, PT ;  /* 0x000000601700780c */ /* 0x000fc60003f64270 */
[----:B--2---:R-:W-:Y:S01]  /*f380*/  STL [R1+0x610], R11 ;  /* 0x0006100b01007387 */ /* 0x004fe20000100800 */
[----:B------:R-:W-:Y:S02]  /*f390*/  PRMT R25, RZ, 0x7610, R25 ;  /* 0x00007610ff197816 */ /* 0x000fe40000000019 */
[----:B------:R-:W-:Y:S01]  /*f3a0*/  IADD3 R4, P6, PT, R14, R4, RZ ;  /* 0x000000040e047210 */ /* 0x000fe20007fde0ff */
[----:B---3--:R-:W-:-:S06]  /*f3b0*/  IMAD.X R16, R21, 0x1, R16, P5 ;  /* 0x0000000115107824 */ /* 0x008fcc00028e0610 */
        /* <DEDUP_REMOVED lines=10> */
[----:B0-----:R-:W2:Y:S04]  /*f460*/  LDL.LU R4, [R1+0x508] ;  /* 0x0005080001047983 */ /* 0x001ea80000300800 */
[----:B------:R-:W-:Y:S01]  /*f470*/  STL [R1+0x4f8], R8 ;  /* 0x0004f80801007387 */ /* 0x000fe20000100800 */
[----:B------:R-:W-:-:S02]  /*f480*/  ISETP.GT.AND P2, PT, R23, 0x62, PT ;  /* 0x000000621700780c */ /* 0x000fc40003f44270 */
        /* <DEDUP_REMOVED lines=12> */
[----:B------:R-:W-:-:S05]  /*f550*/  IMAD.MOV.U32 R17, RZ, RZ, R8 ;  /* 0x000000ffff117224 */ /* 0x000fca00078e0008 */
[----:B------:R-:W-:-:S04]  /*f560*/  @P2 LOP3.LUT R17, R17, R16, RZ, 0x3c, !PT ;  /* 0x0000001011112212 */ /* 0x000fc800078e3cff */
[----:B------:R-:W-:-:S04]  /*f570*/  @P2 LOP3.LUT R16, R17, R16, RZ, 0x3c, !PT ;  /* 0x0000001011102212 */ /* 0x000fc800078e3cff */
[----:B------:R-:W-:-:S05]  /*f580*/  @P2 LOP3.LUT R17, R17, R16, RZ, 0x3c, !PT ;  /* 0x0000001011112212 */ /* 0x000fca00078e3cff */
[----:B------:R0:W2:Y:S01]  /*f590*/  @P2 LDG.E.U8 R10, desc[UR20][R16.64] ;  /* 0x00000014100a2981 */ /* 0x0000a2000c1e1100 */
[----:B------:R-:W-:-:S03]  /*f5a0*/  IADD3 R9, P5, PT, R14, R9, RZ ;  /* 0x000000090e097210 */ /* 0x000fc60007fbe0ff */
[----:B------:R-:W-:Y:S02]  /*f5b0*/  STL [R1+0x4f4], R20 ;  /* 0x0004f41401007387 */ /* 0x000fe40000100800 */
[----:B0-----:R-:W-:Y:S02]  /*f5c0*/  IMAD.MOV.U32 R17, RZ, RZ, R9 ;  /* 0x000000ffff117224 */ /* 0x001fe400078e0009 */
[----:B----4-:R0:W-:Y:S04]  /*f5d0*/  STL [R1+0x48], R22 ;  /* 0x0000481601007387 */ /* 0x0101e80000100800 */
[----:B0-----:R-:W4:Y:S04]  /*f5e0*/  LDL.LU R22, [R1+0x6b4] ;  /* 0x0006b40001167983 */ /* 0x001f280000300800 */
[----:B------:R-:W3:Y:S04]  /*f5f0*/  LDL.LU R20, [R1+0x6b0] ;  /* 0x0006b00001147983 */ /* 0x000ee80000300800 */
[----:B------:R-:W3:Y:S04]  /*f600*/  LDL.LU R8, [R1+0x30c] ;  /* 0x00030c0001087983 */ /* 0x000ee80000300800 */
[----:B--2---:R0:W-:Y:S04]  /*f610*/  STL [R1+0x44], R10 ;  /* 0x0000440a01007387 */ /* 0x0041e80000100800 */
[----:B0-----:R-:W2:Y:S04]  /*f620*/  LDL.LU R10, [R1+0x6ac] ;  /* 0x0006ac00010a7983 */ /* 0x001ea80000300800 */
[----:B------:R0:W-:Y:S04]  /*f630*/  STL [R1+0x500], R9 ;  /* 0x0005000901007387 */ /* 0x0001e80000100800 */
[----:B0-----:R-:W2:Y:S04]  /*f640*/  LDL.LU R9, [R1+0x6a8] ;  /* 0x0006a80001097983 */ /* 0x001ea80000300800 */
[----:B------:R-:W2:Y:S01]  /*f650*/  LDL.LU R16, [R1+0x4fc] ;  /* 0x0004fc0001107983 */ /* 0x000ea20000300800 */
[----:B------:R-:W-:-:S02]  /*f660*/  ISETP.GT.AND P3, PT, R23, 0x63, PT ;  /* 0x000000631700780c */ /* 0x000fc40003f64270 */
[----:B------:R-:W-:Y:S02]  /*f670*/  PRMT R29, RZ, 0x7610, R29 ;  /* 0x00007610ff1d7816 */ /* 0x000fe4000000001d */
[----:B------:R-:W-:Y:S01]  /*f680*/  IADD3 R4, P6, PT, R14, R4, RZ ;  /* 0x000000040e047210 */ /* 0x000fe20007fde0ff */
[----:B--2---:R-:W-:-:S08]  /*f690*/  IMAD.X R16, R21, 0x1, R16, P5 ;  /* 0x0000000115107824 */ /* 0x004fd000028e0610 */
        /* <DEDUP_REMOVED lines=23> */
[----:B------:R-:W-:-:S04]  /*f810*/  PRMT R7, RZ, 0x7610, R7 ;  /* 0x00007610ff077816 */ /* 0x000fc80000000007 */
[----:B------:R1:W-:Y:S01]  /*f820*/  STL [R1+0x30c], R8 ;  /* 0x00030c0801007387 */ /* 0x0003e20000100800 */
[----:B0-----:R-:W-:-:S06]  /*f830*/  IMAD.MOV.U32 R17, RZ, RZ, R8 ;  /* 0x000000ffff117224 */ /* 0x001fcc00078e0008 */
[----:B------:R-:W-:Y:S01]  /*f840*/  @P2 IMAD.MOV.U32 R16, RZ, RZ, R25 ;  /* 0x000000ffff102224 */ /* 0x000fe200078e0019 */
[----:B-1----:R-:W2:Y:S04]  /*f850*/  LDL.LU R8, [R1+0x6a4] ;  /* 0x0006a40001087983 */ /* 0x002ea80000300800 */
[----:B------:R-:W2:Y:S04]  /*f860*/  @P2 LDG.E.U8 R7, desc[UR20][R16.64] ;  /* 0x0000001410072981 */ /* 0x000ea8000c1e1100 */
[----:B----4-:R0:W-:Y:S04]  /*f870*/  STL [R1+0x644], R11 ;  /* 0x0006440b01007387 */ /* 0x0101e80000100800 */
[----:B0-----:R-:W4:Y:S04]  /*f880*/  LDL.LU R11, [R1+0x318] ;  /* 0x00031800010b7983 */ /* 0x001f280000300800 */
[----:B------:R-:W3:Y:S04]  /*f890*/  LDL.LU R25, [R1+0x50c] ;  /* 0x00050c0001197983 */ /* 0x000ee80000300800 */
[----:B--2---:R0:W-:Y:S04]  /*f8a0*/  STL [R1+0x38], R7 ;  /* 0x0000380701007387 */ /* 0x0041e80000100800 */
[----:B0-----:R-:W2:Y:S01]  /*f8b0*/  LDL.LU R7, [R1+0x6a0] ;  /* 0x0006a00001077983 */ /* 0x001ea20000300800 */
[----:B----4-:R-:W-:-:S05]  /*f8c0*/  IADD3 R11, P5, PT, R14, R11, RZ ;  /* 0x0000000b0e0b7210 */ /* 0x010fca0007fbe0ff */
[----:B------:R0:W-:Y:S04]  /*f8d0*/  STL [R1+0x318], R11 ;  /* 0x0003180b01007387 */ /* 0x0001e80000100800 */
[----:B------:R-:W4:Y:S01]  /*f8e0*/  LDL.LU R16, [R1+0x314] ;  /* 0x0003140001107983 */ /* 0x000f220000300800 */
[----:B------:R-:W-:Y:S01]  /*f8f0*/  ISETP.GT.AND P3, PT, R23, 0x66, PT ;  /* 0x000000661700780c */ /* 0x000fe20003f64270 */
[----:B------:R-:W-:Y:S02]  /*f900*/  IMAD.MOV.U32 R17, RZ, RZ, R11 ;  /* 0x000000ffff117224 */ /* 0x000fe400078e000b */
[----:B0-----:R-:W2:Y:S01]  /*f910*/  LDL.LU R11, [R1+0x518] ;  /* 0x00051800010b7983 */ /* 0x001ea20000300800 */
[----:B------:R-:W-:Y:S02]  /*f920*/  PRMT R5, RZ, 0x7610, R5 ;  /* 0x00007610ff057816 */ /* 0x000fe40000000005 */
[----:B------:R-:W-:Y:S01]  /*f930*/  IADD3 R4, P6, PT, R14, R4, RZ ;  /* 0x000000040e047210 */ /* 0x000fe20007fde0ff */
[----:B----4-:R-:W-:-:S06]  /*f940*/  IMAD.X R16, R21, 0x1, R16, P5 ;  /* 0x0000000115107824 */ /* 0x010fcc00028e0610 */
[-C--:B------:R-:W-:Y:S01]  /*f950*/  @P3 LOP3.LUT R17, R17, R16.reuse, RZ, 0x3c, !PT ;  /* 0x0000001011113212 */ /* 0x080fe200078e3cff */
[----:B------:R0:W-:Y:S03]  /*f960*/  STL [R1+0x314], R16 ;  /* 0x0003141001007387 */ /* 0x0001e60000100800 */
[----:B0-----:R-:W-:-:S04]  /*f970*/  @P3 LOP3.LUT R16, R17, R16, RZ, 0x3c, !PT ;  /* 0x0000001011103212 */ /* 0x001fc800078e3cff */
[----:B------:R-:W-:Y:S01]  /*f980*/  @P3 LOP3.LUT R17, R17, R16, RZ, 0x3c, !PT ;  /* 0x0000001011113212 */ /* 0x000fe200078e3cff */
[----:B------:R-:W-:Y:S04]  /*f990*/  STL [R1+0x320], R4 ;  /* 0x0003200401007387 */ /* 0x000fe80000100800 */
[----:B------:R0:W4:Y:S04]  /*f9a0*/  @P3 LDG.E.U8 R5, desc[UR20][R16.64] ;  /* 0x0000001410053981 */ /* 0x000128000c1e1100 */
[----:B------:R-:W2:Y:S01]  /*f9b0*/  LDL.LU R16, [R1+0x31c] ;  /* 0x00031c0001107983 */ /* 0x000ea20000300800 */
[----:B------:R-:W-:Y:S01]  /*f9c0*/  ISETP.GT.AND P4, PT, R23, 0x67, PT ;  /* 0x000000671700780c */ /* 0x000fe20003f84270 */
[----:B0-----:R-:W-:Y:S01]  /*f9d0*/  IMAD.MOV.U32 R17, RZ, RZ, R4 ;  /* 0x000000ffff117224 */ /* 0x001fe200078e0004 */
[----:B---3--:R-:W-:-:S02]  /*f9e0*/  IADD3 R29, P5, PT, R14, R29, RZ ;  /* 0x0000001d0e1d7210 */ /* 0x008fc40007fbe0ff */
[----:B------:R-:W-:Y:S01]  /*f9f0*/  PRMT R12, RZ, 0x7610, R12 ;  /* 0x00007610ff0c7816 */ /* 0x000fe2000000000c */
[----:B----4-:R0:W-:Y:S01]  /*fa00*/  STL [R1+0x34], R5 ;  /* 0x0000340501007387 */ /* 0x0101e20000100800 */
[----:B--2---:R-:W-:-:S03]  /*fa10*/  IMAD.X R16, R21, 0x1, R16, P6 ;  /* 0x0000000115107824 */ /* 0x004fc600030e0610 */
[----:B0-----:R-:W2:Y:S04]  /*fa20*/  LDL.LU R5, [R1+0x520] ;  /* 0x0005200001057983 */ /* 0x001ea80000300800 */
[-C--:B------:R-:W-:Y:S01]  /*fa30*/  @P4 LOP3.LUT R17, R17, R16.reuse, RZ, 0x3c, !PT ;  /* 0x0000001011114212 */ /* 0x080fe200078e3cff */
[----:B------:R-:W-:Y:S04]  /*fa40*/  STL [R1+0x510], R29 ;  /* 0x0005101d01007387 */ /* 0x000fe80000100800 */
[----:B------:R-:W3:Y:S04]  /*fa50*/  LDL.LU R4, [R1+0x528] ;  /* 0x0005280001047983 */ /* 0x000ee80000300800 */
        /* <DEDUP_REMOVED lines=8> */
[----:B------:R1:W-:Y:S07]  /*fae0*/  STL [R1+0x50c], R25 ;  /* 0x00050c1901007387 */ /* 0x0003ee0000100800 */
[----:B0-----:R-:W-:-:S02]  /*faf0*/  @P2 IMAD.MOV.U32 R16, RZ, RZ, R29 ;  /* 0x000000ffff102224 */ /* 0x001fc400078e001d */
[----:B------:R-:W-:-:S05]  /*fb00*/  @P2 IMAD.MOV.U32 R17, RZ, RZ, R25 ;  /* 0x000000ffff112224 */ /* 0x000fca00078e0019 */
[----:B------:R0:W2:Y:S04]  /*fb10*/  @P2 LDG.E.U8 R31, desc[UR20][R16.64] ;  /* 0x00000014101f2981 */ /* 0x0000a8000c1e1100 */
[----:B----4-:R-:W-:Y:S04]  /*fb20*/  STL [R1+0x614], R12 ;  /* 0x0006140c01007387 */ /* 0x010fe80000100800 */
[----:B-1----:R-:W4:Y:S04]  /*fb30*/  LDL.LU R25, [R1+0x69c] ;  /* 0x00069c0001197983 */ /* 0x002f280000300800 */
[----:B------:R-:W3:Y:S04]  /*fb40*/  LDL.LU R29, [R1+0x524] ;  /* 0x00052400011d7983 */ /* 0x000ee80000300800 */
[----:B------:R1:W-:Y:S04]  /*fb50*/  STL [R1+0x518], R11 ;  /* 0x0005180b01007387 */ /* 0x0003e80000100800 */
[----:B------:R-:W3:Y:S01]  /*fb60*/  LDL.LU R16, [R1+0x514] ;  /* 0x0005140001107983 */ /* 0x000ee20000300800 */
[----:B------:R-:W-:Y:S01]  /*fb70*/  ISETP.GT.AND P3, PT, R23, 0x69, PT ;  /* 0x000000691700780c */ /* 0x000fe20003f64270 */
[----:B0-----:R-:W-:-:S02]  /*fb80*/  IMAD.MOV.U32 R17, RZ, RZ, R11 ;  /* 0x000000ffff117224 */ /* 0x001fc400078e000b */
[----:B--2---:R0:W-:Y:S01]  /*fb90*/  STL [R1+0x2c], R31 ;  /* 0x00002c1f01007387 */ /* 0x0041e20000100800 */
[----:B-1----:R-:W-:Y:S01]  /*fba0*/  IMAD.MOV.U32 R11, RZ, RZ, R2 ;  /* 0x000000ffff0b7224 */ /* 0x002fe200078e0002 */
[----:B------:R-:W-:Y:S02]  /*fbb0*/  PRMT R6, RZ, 0x7610, R6 ;  /* 0x00007610ff067816 */ /* 0x000fe40000000006 */
[----:B0-----:R-:W2:Y:S04]  /*fbc0*/  LDL.LU R31, [R1+0x530] ;  /* 0x00053000011f7983 */ /* 0x001ea80000300800 */
[----:B------:R-:W2:Y:S01]  /*fbd0*/  LDL.LU R2, [R1+0x328] ;  /* 0x0003280001027983 */ /* 0x000ea20000300800 */
[----:B---3--:R-:W-:-:S05]  /*fbe0*/  IMAD.X R16, R21, 0x1, R16, P5 ;  /* 0x0000000115107824 */ /* 0x008fca00028e0610 */
[-C--:B------:R-:W-:Y:S01]  /*fbf0*/  @P3 LOP3.LUT R17, R17, R16.reuse, RZ, 0x3c, !PT ;  /* 0x0000001011113212 */ /* 0x080fe200078e3cff */
[----:B------:R0:W-:Y:S03]  /*fc00*/  STL [R1+0x514], R16 ;  /* 0x0005141001007387 */ /* 0x0001e60000100800 */
[----:B0-----:R-:W-:-:S04]  /*fc10*/  @P3 LOP3.LUT R16, R17, R16, RZ, 0x3c, !PT ;  /* 0x0000001011103212 */ /* 0x001fc800078e3cff */
[----:B------:R-:W-:-:S05]  /*fc20*/  @P3 LOP3.LUT R17, R17, R16, RZ, 0x3c, !PT ;  /* 0x0000001011113212 */ /* 0x000fca00078e3cff */
[----:B------:R0:W3:Y:S01]  /*fc30*/  @P3 LDG.E.U8 R6, desc[UR20][R16.64] ;  /* 0x0000001410063981 */ /* 0x0000e2000c1e1100 */
[----:B------:R-:W-:-:S05]  /*fc40*/  IADD3 R5, P6, PT, R14, R5, RZ ;  /* 0x000000050e057210 */ /* 0x000fca0007fde0ff */
[----:B0-----:R-:W-:Y:S01]  /*fc50*/  IMAD.MOV.U32 R17, RZ, RZ, R5 ;  /* 0x000000ffff117224 */ /* 0x001fe200078e0005 */
[----:B---3--:R0:W-:Y:S04]  /*fc60*/  STL [R1+0x28], R6 ;  /* 0x0000280601007387 */ /* 0x0081e80000100800 */
[----:B0-----:R-:W3:Y:S04]  /*fc70*/  LDL.LU R6, [R1+0x698] ;  /* 0x0006980001067983 */ /* 0x001ee80000300800 */
[----:B------:R0:W-:Y:S04]  /*fc80*/  STL [R1+0x520], R5 ;  /* 0x0005200501007387 */ /* 0x0001e80000100800 */
[----:B0-----:R-:W2:Y:S04]  /*fc90*/  LDL.LU R5, [R1+0x694] ;  /* 0x0006940001057983 */ /* 0x001ea80000300800 */
[----:B------:R-:W2:Y:S01]  /*fca0*/  LDL.LU R16, [R1+0x51c] ;  /* 0x00051c0001107983 */ /* 0x000ea20000300800 */
[----:B------:R-:W-:-:S02]  /*fcb0*/  ISETP.GT.AND P4, PT, R23, 0x6a, PT ;  /* 0x0000006a1700780c */ /* 0x000fc40003f84270 */
[----:B------:R-:W-:-:S05]  /*fcc0*/  IADD3 R4, P5, PT, R14, R4, RZ ;  /* 0x000000040e047210 */ /* 0x000fca0007fbe0ff */
[----:B------:R-:W-:Y:S01]  /*fcd0*/  STL [R1+0x528], R4 ;  /* 0x0005280401007387 */ /* 0x000fe20000100800 */
[----:B------:R-:W-:Y:S02]  /*fce0*/  ISETP.GT.AND P2, PT, R23, 0x6b, PT ;  /* 0x0000006b1700780c */ /* 0x000fe40003f44270 */
[----:B------:R-:W-:Y:S01]  /*fcf0*/  PRMT R27, RZ, 0x7610, R27 ;  /* 0x00007610ff1b7816 */ /* 0x000fe2000000001b */
[C---:B------:R-:W-:Y:S01]  /*fd00*/  IMAD.X R29, R21.reuse, 0x1, R29, P5 ;  /* 0x00000001151d7824 */ /* 0x040fe200028e061d */
[----:B------:R-:W-:Y:S01]  /*fd10*/  PRMT R3, RZ, 0x7610, R3 ;  /* 0x00007610ff037816 */ /* 0x000fe20000000003 */
[----:B--2---:R-:W-:-:S05]  /*fd20*/  IMAD.X R16, R21, 0x1, R16, P6 ;  /* 0x0000000115107824 */ /* 0x004fca00030e0610 */
[-C--:B------:R-:W-:Y:S01]  /*fd30*/  @P4 LOP3.LUT R17, R17, R16.reuse, RZ, 0x3c, !PT ;  /* 0x0000001011114212 */ /* 0x080fe200078e3cff */
[----:B------:R0:W-:Y:S03]  /*fd40*/  STL [R1+0x51c], R16 ;  /* 0x00051c1001007387 */ /* 0x0001e60000100800 */
[----:B0-----:R-:W-:-:S04]  /*fd50*/  @P4 LOP3.LUT R16, R17, R16, RZ, 0x3c, !PT ;  /* 0x0000001011104212 */ /* 0x001fc800078e3cff */
[----:B------:R-:W-:-:S05]  /*fd60*/  @P4 LOP3.LUT R17, R17, R16, RZ, 0x3c, !PT ;  /* 0x0000001011114212 */ /* 0x000fca00078e3cff */
[----:B------:R0:W2:Y:S02]  /*fd70*/  @P4 LDG.E.U8 R27, desc[UR20][R16.64] ;  /* 0x00000014101b4981 */ /* 0x0000a4000c1e1100 */
[----:B0-----:R-:W-:Y:S02]  /*fd80*/  IMAD.MOV.U32 R16, RZ, RZ, R29 ;  /* 0x000000ffff107224 */ /* 0x001fe400078e001d */
[----:B------:R-:W-:-:S05]  /*fd90*/  IMAD.MOV.U32 R17, RZ, RZ, R4 ;  /* 0x000000ffff117224 */ /* 0x000fca00078e0004 */
[----:B------:R-:W-:-:S04]  /*fda0*/  @P2 LOP3.LUT R17, R17, R16, RZ, 0x3c, !PT ;  /* 0x0000001011112212 */ /* 0x000fc800078e3cff */
[----:B------:R-:W-:-:S04]  /*fdb0*/  @P2 LOP3.LUT R16, R17, R16, RZ, 0x3c, !PT ;  /* 0x0000001011102212 */ /* 0x000fc800078e3cff */
[----:B------:R-:W-:-:S05]  /*fdc0*/  @P2 LOP3.LUT R17, R17, R16, RZ, 0x3c, !PT ;  /* 0x0000001011112212 */ /* 0x000fca00078e3cff */
[----:B------:R0:W3:Y:S01]  /*fdd0*/  @P2 LDG.E.U8 R3, desc[UR20][R16.64] ;  /* 0x0000001410032981 */ /* 0x0000e2000c1e1100 */
[----:B------:R-:W-:-:S03]  /*fde0*/  IADD3 R31, P4, PT, R14, R31, RZ ;  /* 0x0000001f0e1f7210 */ /* 0x000fc60007f9e0ff */
[----:B------:R-:W-:Y:S02]  /*fdf0*/  STL [R1+0x524], R29 ;  /* 0x0005241d01007387 */ /* 0x000fe40000100800 */
[----:B0-----:R-:W-:Y:S02]  /*fe00*/  IMAD.MOV.U32 R17, RZ, RZ, R31 ;  /* 0x000000ffff117224 */ /* 0x001fe400078e001f */
[----:B--2---:R0:W-:Y:S04]  /*fe10*/  STL [R1+0x24], R27 ;  /* 0x0000241b01007387 */ /* 0x0041e80000100800 */
[----:B0-----:R-:W2:Y:S04]  /*fe20*/  LDL.LU R27, [R1+0x690] ;  /* 0x00069000011b7983 */ /* 0x001ea80000300800 */
[----:B------:R-:W2:Y:S04]  /*fe30*/  LDL.LU R29, [R1+0x68c] ;  /* 0x00068c00011d7983 */ /* 0x000ea80000300800 */
[----:B------:R-:W2:Y:S04]  /*fe40*/  LDL.LU R4, [R1+0x688] ;  /* 0x0006880001047983 */ /* 0x000ea80000300800 */
[----:B---3--:R0:W-:Y:S04]  /*fe50*/  STL [R1+0x20], R3 ;  /* 0x0000200301007387 */ /* 0x0081e80000100800 */
[----:B0-----:R-:W3:Y:S04]  /*fe60*/  LDL.LU R3, [R1+0x684] ;  /* 0x0006840001037983 */ /* 0x001ee80000300800 */
[----:B------:R0:W-:Y:S04]  /*fe70*/  STL [R1+0x530], R31 ;  /* 0x0005301f01007387 */ /* 0x0001e80000100800 */
[----:B0-----:R-:W2:Y:S04]  /*fe80*/  LDL.LU R31, [R1+0x680] ;  /* 0x00068000011f7983 */ /* 0x001ea80000300800 */
[----:B------:R-:W2:Y:S01]  /*fe90*/  LDL.LU R16, [R1+0x52c] ;  /* 0x00052c0001107983 */ /* 0x000ea20000300800 */
[----:B------:R-:W-:-:S02]  /*fea0*/  ISETP.GT.AND P3, PT, R23, 0x6c, PT ;  /* 0x0000006c1700780c */ /* 0x000fc40003f64270 */
[----:B------:R-:W-:Y:S01]  /*feb0*/  PRMT R33, RZ, 0x7610, R33 ;  /* 0x00007610ff217816 */ /* 0x000fe20000000021 */
[----:B--2---:R-:W-:-:S10]  /*fec0*/  IMAD.X R16, R21, 0x1, R16, P4 ;  /* 0x0000000115107824 */ /* 0x004fd400020e0610 */
[-C--:B------:R-:W-:Y:S01]  /*fed0*/  @P3 LOP3.LUT R17, R17, R16.reuse, RZ, 0x3c, !PT ;  /* 0x0000001011113212 */ /* 0x080fe200078e3cff */
[----:B------:R0:W-:Y:S03]  /*fee0*/  STL [R1+0x52c], R16 ;  /* 0x00052c1001007387 */ /* 0x0001e60000100800 */
[----:B0-----:R-:W-:-:S04]  /*fef0*/  @P3 LOP3.LUT R16, R17, R16, RZ, 0x3c, !PT ;  /* 0x0000001011103212 */ /* 0x001fc800078e3cff */
[----:B------:R-:W-:-:S05]  /*ff00*/  @P3 LOP3.LUT R17, R17, R16, RZ, 0x3c, !PT ;  /* 0x0000001011113212 */ /* 0x000fca00078e3cff */
[----:B------:R-:W2:Y:S01]  /*ff10*/  @P3 LDG.E.U8 R33, desc[UR20][R16.64] ;  /* 0x0000001410213981 */ /* 0x000ea2000c1e1100 */
[----:B------:R-:W-:Y:S02]  /*ff20*/  ISETP.GT.AND P5, PT, R23, 0x6d, PT ;  /* 0x0000006d1700780c */ /* 0x000fe40003fa4270 */
[----:B------:R-:W-:Y:S01]  /*ff30*/  IADD3 R2, P2, PT, R14, R2, RZ ;  /* 0x000000020e027210 */ /* 0x000fe20007f5e0ff */
[----:B--2---:R0:W-:Y:S04]  /*ff40*/  STL [R1+0x1c], R33 ;  /* 0x00001c2101007387 */ /* 0x0041e80000100800 */
[----:B0-----:R-:W2:Y:S04]  /*ff50*/  LDL.LU R33, [R1+0x67c] ;  /* 0x00067c0001217983 */ /* 0x001ea80000300800 */
[----:B------:R-:W2:Y:S01]  /*ff60*/  LDL.LU R17, [R1+0x324] ;  /* 0x0003240001117983 */ /* 0x000ea20000300800 */
[----:B------:R-:W-:Y:S01]  /*ff70*/  PRMT R0, RZ, 0x7610, R0 ;  /* 0x00007610ff007816 */ /* 0x000fe20000000000 */
[----:B------:R-:W-:-:S02]  /*ff80*/  @P5 IMAD.MOV.U32 R16, RZ, RZ, R2 ;  /* 0x000000ffff105224 */ /* 0x000fc400078e0002 */
[----:B--2---:R-:W-:-:S05]  /*ff90*/  IMAD.X R17, R21, 0x1, R17, P2 ;  /* 0x0000000115117824 */ /* 0x004fca00010e0611 */
[----:B------:R-:W2:Y:S04]  /*ffa0*/  @P5 LDG.E.U8 R0, desc[UR20][R16.64] ;  /* 0x0000001410005981 */ /* 0x000ea8000c1e1100 */
[----:B------:R0:W-:Y:S04]  /*ffb0*/  STL [R1+0x328], R2 ;  /* 0x0003280201007387 */ /* 0x0001e80000100800 */
[----:B------:R-:W-:Y:S04]  /*ffc0*/  STL [R1+0x324], R17 ;  /* 0x0003241101007387 */ /* 0x000fe80000100800 */
[----:B0-----:R-:W3:Y:S04]  /*ffd0*/  LDL.LU R2, [R1+0x678] ;  /* 0x0006780001027983 */ /* 0x001ee80000300800 */
[----:B--2---:R0:W-:Y:S04]  /*ffe0*/  STL [R1+0x18], R0 ;  /* 0x0000180001007387 */ /* 0x0041e80000100800 */
[----:B0-----:R-:W2:Y:S04]  /*fff0*/  LDL.LU R0, [R1+0x674] ;  /* 0x0006740001007983 */ /* 0x001ea80000300800 */
[----:B------:R-:W2:Y:S04]  /*10000*/  LDL.LU R16, [R1+0x32c] ;  /* 0x00032c0001107983 */ /* 0x000ea80000300800 */
[----:B------:R-:W2:Y:S01]  /*10010*/  LDL.LU R17, [R1+0x330] ;  /* 0x0003300001117983 */ /* 0x000ea20000300800 */
[----:B------:R-:W-:-:S02]  /*10020*/  ISETP.GT.AND P3, PT, R23, 0x6e, PT ;  /* 0x0000006e1700780c */ /* 0x000fc40003f64270 */
[----:B------:R-:W-:Y:S02]  /*10030*/  PRMT R12, RZ, 0x7610, R12 ;  /* 0x00007610ff0c7816 */ /* 0x000fe4000000000c */
[----:B--2---:R-:W-:-:S05]  /*10040*/  IADD3 R17, P2, PT, R14, R17, RZ ;  /* 0x000000110e117210 */ /* 0x004fca0007f5e0ff */
[----:B------:R-:W-:Y:S01]  /*10050*/  IMAD.X R16, R21, 0x1, R16, P2 ;  /* 0x0000000115107824 */ /* 0x000fe200010e0610 */
[----:B------:R0:W-:Y:S04]  /*10060*/  STL [R1+0x330], R17 ;  /* 0x0003301101007387 */ /* 0x0001e80000100800 */
[----:B------:R1:W-:Y:S01]  /*10070*/  STL [R1+0x32c], R16 ;  /* 0x00032c1001007387 */ /* 0x0003e20000100800 */
[----:B0-----:R-:W-:-:S04]  /*10080*/  @P3 LOP3.LUT R17, R17, R16, RZ, 0x3c, !PT ;  /* 0x0000001011113212 */ /* 0x001fc800078e3cff */
[----:B-1----:R-:W-:-:S04]  /*10090*/  @P3 LOP3.LUT R16, R17, R16, RZ, 0x3c, !PT ;  /* 0x0000001011103212 */ /* 0x002fc800078e3cff */
[----:B------:R-:W-:-:S05]  /*100a0*/  @P3 LOP3.LUT R17, R17, R16, RZ, 0x3c, !PT ;  /* 0x0000001011113212 */ /* 0x000fca00078e3cff */
[----:B------:R-:W2:Y:S04]  /*100b0*/  @P3 LDG.E.U8 R12, desc[UR20][R16.64] ;  /* 0x00000014100c3981 */ /* 0x000ea8000c1e1100 */
[----:B------:R-:W3:Y:S04]  /*100c0*/  LDL.LU R16, [R1+0x334] ;  /* 0x0003340001107983 */ /* 0x000ee80000300800 */
[----:B------:R-:W3:Y:S01]  /*100d0*/  LDL.LU R17, [R1+0x338] ;  /* 0x0003380001117983 */ /* 0x000ee20000300800 */
[----:B------:R-:W-:Y:S02]  /*100e0*/  ISETP.GT.AND P3, PT, R23, 0x6f, PT ;  /* 0x0000006f1700780c */ /* 0x000fe40003f64270 */
[----:B------:R-:W-:Y:S01]  /*100f0*/  PRMT R15, RZ, 0x7610, R15 ;  /* 0x00007610ff0f7816 */ /* 0x000fe2000000000f */
[----:B--2---:R0:W-:Y:S01]  /*10100*/  STL [R1+0x618], R12 ;  /* 0x0006180c01007387 */ /* 0x0041e20000100800 */
[----:B---3--:R-:W-:-:S05]  /*10110*/  IADD3 R17, P2, PT, R14, R17, RZ ;  /* 0x000000110e117210 */ /* 0x008fca0007f5e0ff */
[----:B------:R-:W-:Y:S01]  /*10120*/  IMAD.X R16, R21, 0x1, R16, P2 ;  /* 0x0000000115107824 */ /* 0x000fe200010e0610 */
[----:B------:R1:W-:Y:S04]  /*10130*/  STL [R1+0x338], R17 ;  /* 0x0003381101007387 */ /* 0x0003e80000100800 */
[----:B------:R2:W-:Y:S04]  /*10140*/  STL [R1+0x334], R16 ;  /* 0x0003341001007387 */ /* 0x0005e80000100800 */
[----:B0-----:R-:W3:Y:S01]  /*10150*/  LDL.LU R12, [R1+0x550] ;  /* 0x00055000010c7983 */ /* 0x001ee20000300800 */
[----:B-1----:R-:W-:-:S04]  /*10160*/  @P3 LOP3.LUT R17, R17, R16, RZ, 0x3c, !PT ;  /* 0x0000001011113212 */ /* 0x002fc800078e3cff */
[----:B--2---:R-:W-:-:S04]  /*10170*/  @P3 LOP3.LUT R16, R17, R16, RZ, 0x3c, !PT ;  /* 0x0000001011103212 */ /* 0x004fc800078e3cff */
[----:B------:R-:W-:-:S05]  /*10180*/  @P3 LOP3.LUT R17, R17, R16, RZ, 0x3c, !PT ;  /* 0x0000001011113212 */ /* 0x000fca00078e3cff */
[----:B------:R-:W2:Y:S04]  /*10190*/  @P3 LDG.E.U8 R15, desc[UR20][R16.64] ;  /* 0x00000014100f3981 */ /* 0x000ea8000c1e1100 */
[----:B------:R-:W3:Y:S04]  /*101a0*/  LDL.LU R16, [R1+0x534] ;  /* 0x0005340001107983 */ /* 0x000ee80000300800 */
[----:B------:R-:W3:Y:S01]  /*101b0*/  LDL.LU R17, [R1+0x538] ;  /* 0x0005380001117983 */ /* 0x000ee20000300800 */
[----:B------:R-:W-:Y:S02]  /*101c0*/  ISETP.GT.AND P3, PT, R23, 0x70, PT ;  /* 0x000000701700780c */ /* 0x000fe40003f64270 */
[----:B------:R-:W-:Y:S01]  /*101d0*/  PRMT R35, RZ, 0x7610, R35 ;  /* 0x00007610ff237816 */ /* 0x000fe20000000023 */
[----:B--2---:R-:W-:Y:S01]  /*101e0*/  STL [R1+0x61c], R15 ;  /* 0x00061c0f01007387 */ /* 0x004fe20000100800 */
[----:B---3--:R-:W-:-:S05]  /*101f0*/  IADD3 R17, P2, PT, R14, R17, RZ ;  /* 0x000000110e117210 */ /* 0x008fca0007f5e0ff */
[----:B------:R-:W-:Y:S01]  /*10200*/  IMAD.X R16, R21, 0x1, R16, P2 ;  /* 0x0000000115107824 */ /* 0x000fe200010e0610 */
[----:B------:R0:W-:Y:S04]  /*10210*/  STL [R1+0x538], R17 ;  /* 0x0005381101007387 */ /* 0x0001e80000100800 */
[----:B------:R1:W-:Y:S01]  /*10220*/  STL [R1+0x534], R16 ;  /* 0x0005341001007387 */ /* 0x0003e20000100800 */
[----:B0-----:R-:W-:-:S04]  /*10230*/  @P3 LOP3.LUT R17, R17, R16, RZ, 0x3c, !PT ;  /* 0x0000001011113212 */ /* 0x001fc800078e3cff */
[----:B-1----:R-:W-:-:S04]  /*10240*/  @P3 LOP3.LUT R16, R17, R16, RZ, 0x3c, !PT ;  /* 0x0000001011103212 */ /* 0x002fc800078e3cff */
[----:B------:R-:W-:-:S05]  /*10250*/  @P3 LOP3.LUT R17, R17, R16, RZ, 0x3c, !PT ;  /* 0x0000001011113212 */ /* 0x000fca00078e3cff */
[----:B------:R-:W2:Y:S04]  /*10260*/  @P3 LDG.E.U8 R35, desc[UR20][R16.64] ;  /* 0x0000001410233981 */ /* 0x000ea8000c1e1100 */
[----:B--2---:R0:W-:Y:S04]  /*10270*/  STL [R1+0xc], R35 ;  /* 0x00000c2301007387 */ /* 0x0041e80000100800 */
[----:B0-----:R-:W2:Y:S04]  /*10280*/  LDL.LU R35, [R1+0x670] ;  /* 0x0006700001237983 */ /* 0x001ea80000300800 */
[----:B------:R-:W3:Y:S04]  /*10290*/  LDL.LU R16, [R1+0x53c] ;  /* 0x00053c0001107983 */ /* 0x000ee80000300800 */
[----:B------:R-:W2:Y:S01]  /*102a0*/  LDL.LU R17, [R1+0x540] ;  /* 0x0005400001117983 */ /* 0x000ea20000300800 */
[----:B------:R-:W-:-:S02]  /*102b0*/  ISETP.GT.AND P3, PT, R23, 0x71, PT ;  /* 0x000000711700780c */ /* 0x000fc40003f64270 */
[----:B------:R-:W-:Y:S02]  /*102c0*/  PRMT R37, RZ, 0x7610, R37 ;  /* 0x00007610ff257816 */ /* 0x000fe40000000025 */
[----:B--2---:R-:W-:-:S05]  /*102d0*/  IADD3 R17, P2, PT, R14, R17, RZ ;  /* 0x000000110e117210 */ /* 0x004fca0007f5e0ff */
[----:B---3--:R-:W-:Y:S01]  /*102e0*/  IMAD.X R16, R21, 0x1, R16, P2 ;  /* 0x0000000115107824 */ /* 0x008fe200010e0610 */
        /* <DEDUP_REMOVED lines=19> */
[----:B------:R-:W2:Y:S01]  /*10420*/  @P3 LDG.E.U8 R13, desc[UR20][R16.64] ;  /* 0x00000014100d3981 */ /* 0x000ea2000c1e1100 */
[----:B------:R-:W-:Y:S02]  /*10430*/  ISETP.GT.AND P3, PT, R23, 0x73, PT ;  /* 0x000000731700780c */ /* 0x000fe40003f64270 */
[----:B------:R-:W-:Y:S01]  /*10440*/  IADD3 R12, P2, PT, R14, R12, RZ ;  /* 0x0000000c0e0c7210 */ /* 0x000fe20007f5e0ff */
[----:B--2---:R0:W-:Y:S04]  /*10450*/  STL [R1+0x4], R13 ;  /* 0x0000040d01007387 */ /* 0x0041e80000100800 */
[----:B0-----:R-:W2:Y:S04]  /*10460*/  LDL.LU R13, [R1+0x668] ;  /* 0x00066800010d7983 */ /* 0x001ea80000300800 */
[----:B------:R-:W3:Y:S01]  /*10470*/  LDL.LU R17, [R1+0x54c] ;  /* 0x00054c0001117983 */ /* 0x000ee20000300800 */
[----:B------:R-:W-:Y:S01]  /*10480*/  PRMT R15, RZ, 0x7610, R15 ;  /* 0x00007610ff0f7816 */ /* 0x000fe2000000000f */
[----:B------:R-:W-:-:S02]  /*10490*/  @P3 IMAD.MOV.U32 R16, RZ, RZ, R12 ;  /* 0x000000ffff103224 */ /* 0x000fc400078e000c */
[----:B------:R0:W-:Y:S02]  /*104a0*/  STL [R1+0x550], R12 ;  /* 0x0005500c01007387 */ /* 0x0001e40000100800 */
[----:B0-----:R-:W-:Y:S02]  /*104b0*/  IMAD.MOV.U32 R12, RZ, RZ, R11 ;  /* 0x000000ffff0c7224 */ /* 0x001fe400078e000b */
[----:B---3--:R-:W-:-:S05]  /*104c0*/  IMAD.X R17, R21, 0x1, R17, P2 ;  /* 0x0000000115117824 */ /* 0x008fca00010e0611 */
[----:B------:R0:W-:Y:S04]  /*104d0*/  STL [R1+0x54c], R17 ;  /* 0x00054c1101007387 */ /* 0x0001e80000100800 */
[----:B------:R-:W3:Y:S04]  /*104e0*/  LDL.LU R11, [R1+0x348] ;  /* 0x00034800010b7983 */ /* 0x000ee80000300800 */
[----:B------:R-:W2:Y:S04]  /*104f0*/  @P3 LDG.E.U8 R15, desc[UR20][R16.64] ;  /* 0x00000014100f3981 */ /* 0x000ea8000c1e1100 */
[----:B------:R-:W3:Y:S04]  /*10500*/  LDL.LU R16, [R1+0x554] ;  /* 0x0005540001107983 */ /* 0x000ee80000300800 */
[----:B0-----:R-:W3:Y:S01]  /*10510*/  LDL.LU R17, [R1+0x558] ;  /* 0x0005580001117983 */ /* 0x001ee20000300800 */
[----:B------:R-:W-:-:S02]  /*10520*/  ISETP.GT.AND P3, PT, R23, 0x74, PT ;  /* 0x000000741700780c */ /* 0x000fc40003f64270 */
[----:B------:R-:W-:Y:S01]  /*10530*/  PRMT R36, RZ, 0x7610, R36 ;  /* 0x00007610ff247816 */ /* 0x000fe20000000024 */
[----:B--2---:R0:W-:Y:S04]  /*10540*/  STL [R1+0x654], R15 ;  /* 0x0006540f01007387 */ /* 0x0041e80000100800 */
[----:B0-----:R-:W2:Y:S01]  /*10550*/  LDL.LU R15, [R1+0x344] ;  /* 0x00034400010f7983 */ /* 0x001ea20000300800 */
[----:B---3--:R-:W-:-:S05]  /*10560*/  IADD3 R17, P2, PT, R14, R17, RZ ;  /* 0x000000110e117210 */ /* 0x008fca0007f5e0ff */
[----:B------:R-:W-:Y:S01]  /*10570*/  IMAD.X R16, R21, 0x1, R16, P2 ;  /* 0x0000000115107824 */ /* 0x000fe200010e0610 */
[----:B------:R0:W-:Y:S04]  /*10580*/  STL [R1+0x558], R17 ;  /* 0x0005581101007387 */ /* 0x0001e80000100800 */
[----:B------:R1:W-:Y:S01]  /*10590*/  STL [R1+0x554], R16 ;  /* 0x0005541001007387 */ /* 0x0003e20000100800 */
[----:B0-----:R-:W-:-:S04]  /*105a0*/  @P3 LOP3.LUT R17, R17, R16, RZ, 0x3c, !PT ;  /* 0x0000001011113212 */ /* 0x001fc800078e3cff */
[----:B-1----:R-:W-:-:S04]  /*105b0*/  @P3 LOP3.LUT R16, R17, R16, RZ, 0x3c, !PT ;  /* 0x0000001011103212 */ /* 0x002fc800078e3cff */
[----:B------:R-:W-:-:S05]  /*105c0*/  @P3 LOP3.LUT R17, R17, R16, RZ, 0x3c, !PT ;  /* 0x0000001011113212 */ /* 0x000fca00078e3cff */
[----:B------:R-:W3:Y:S04]  /*105d0*/  @P3 LDG.E.U8 R36, desc[UR20][R16.64] ;  /* 0x0000001410243981 */ /* 0x000ee8000c1e1100 */
[----:B------:R-:W2:Y:S04]  /*105e0*/  LDL.LU R16, [R1+0x33c] ;  /* 0x00033c0001107983 */ /* 0x000ea80000300800 */
[----:B------:R-:W2:Y:S01]  /*105f0*/  LDL.LU R17, [R1+0x340] ;  /* 0x0003400001117983 */ /* 0x000ea20000300800 */
[----:B------:R-:W-:Y:S02]  /*10600*/  ISETP.GT.AND P3, PT, R23, 0x75, PT ;  /* 0x000000751700780c */ /* 0x000fe40003f64270 */
[----:B------:R-:W-:Y:S01]  /*10610*/  PRMT R34, RZ, 0x7610, R34 ;  /* 0x00007610ff227816 */ /* 0x000fe20000000022 */
[----:B---3--:R0:W-:Y:S04]  /*10620*/  STL [R1+0x648], R36 ;  /* 0x0006482401007387 */ /* 0x0081e80000100800 */
[----:B0-----:R-:W3:Y:S01]  /*10630*/  LDL.LU R36, [R1+0x350] ;  /* 0x0003500001247983 */ /* 0x001ee20000300800 */
[----:B--2---:R-:W-:-:S05]  /*10640*/  IADD3 R17, P2, PT, R14, R17, RZ ;  /* 0x000000110e117210 */ /* 0x004fca0007f5e0ff */
[----:B------:R-:W-:Y:S01]  /*10650*/  IMAD.X R16, R21, 0x1, R16, P2 ;  /* 0x0000000115107824 */ /* 0x000fe200010e0610 */
[----:B------:R0:W-:Y:S04]  /*10660*/  STL [R1+0x340], R17 ;  /* 0x0003401101007387 */ /* 0x0001e80000100800 */
[----:B------:R1:W-:Y:S01]  /*10670*/  STL [R1+0x33c], R16 ;  /* 0x00033c1001007387 */ /* 0x0003e20000100800 */
[----:B0-----:R-:W-:-:S04]  /*10680*/  @P3 LOP3.LUT R17, R17, R16, RZ, 0x3c, !PT ;  /* 0x0000001011113212 */ /* 0x001fc800078e3cff */
[----:B-1----:R-:W-:-:S04]  /*10690*/  @P3 LOP3.LUT R16, R17, R16, RZ, 0x3c, !PT ;  /* 0x0000001011103212 */ /* 0x002fc800078e3cff */
[----:B------:R-:W-:-:S05]  /*106a0*/  @P3 LOP3.LUT R17, R17, R16, RZ, 0x3c, !PT ;  /* 0x0000001011113212 */ /* 0x000fca00078e3cff */
[----:B------:R0:W2:Y:S01]  /*106b0*/  @P3 LDG.E.U8 R34, desc[UR20][R16.64] ;  /* 0x0000001410223981 */ /* 0x0000a2000c1e1100 */
[----:B------:R-:W-:Y:S02]  /*106c0*/  ISETP.GT.AND P3, PT, R23, 0x76, PT ;  /* 0x000000761700780c */ /* 0x000fe40003f64270 */
[----:B------:R-:W-:Y:S02]  /*106d0*/  IADD3 R11, P2, PT, R14, R11, RZ ;  /* 0x0000000b0e0b7210 */ /* 0x000fe40007f5e0ff */
[----:B------:R-:W-:-:S03]  /*106e0*/  PRMT R32, RZ, 0x7610, R32 ;  /* 0x00007610ff207816 */ /* 0x000fc60000000020 */
[----:B------:R-:W-:-:S06]  /*106f0*/  IMAD.X R15, R21, 0x1, R15, P2 ;  /* 0x00000001150f7824 */ /* 0x000fcc00010e060f */
[----:B0-----:R-:W-:Y:S01]  /*10700*/  @P3 IMAD.MOV.U32 R16, RZ, RZ, R11 ;  /* 0x000000ffff103224 */ /* 0x001fe200078e000b */
[----:B--2---:R0:W-:Y:S04]  /*10710*/  STL [R1+0x64c], R34 ;  /* 0x00064c2201007387 */ /* 0x0041e80000100800 */
[----:B0-----:R-:W2:Y:S01]  /*10720*/  LDL.LU R34, [R1+0x34c] ;  /* 0x00034c0001227983 */ /* 0x001ea20000300800 */
[----:B------:R-:W-:-:S05]  /*10730*/  @P3 IMAD.MOV.U32 R17, RZ, RZ, R15 ;  /* 0x000000ffff113224 */ /* 0x000fca00078e000f */
[----:B------:R0:W4:Y:S01]  /*10740*/  @P3 LDG.E.U8 R32, desc[UR20][R16.64] ;  /* 0x0000001410203981 */ /* 0x000122000c1e1100 */
[----:B------:R-:W-:Y:S02]  /*10750*/  ISETP.GT.AND P3, PT, R23, 0x77, PT ;  /* 0x000000771700780c */ /* 0x000fe40003f64270 */
[----:B---3--:R-:W-:Y:S02]  /*10760*/  IADD3 R36, P2, PT, R14, R36, RZ ;  /* 0x000000240e247210 */ /* 0x008fe40007f5e0ff */
[----:B------:R-:W-:-:S09]  /*10770*/  PRMT R30, RZ, 0x7610, R30 ;  /* 0x00007610ff1e7816 */ /* 0x000fd2000000001e */
[----:B0-----:R-:W-:Y:S01]  /*10780*/  @P3 IMAD.MOV.U32 R16, RZ, RZ, R36 ;  /* 0x000000ffff103224 */ /* 0x001fe200078e0024 */
[----:B------:R-:W-:Y:S04]  /*10790*/  STL [R1+0x348], R11 ;  /* 0x0003480b01007387 */ /* 0x000fe80000100800 */
[----:B------:R0:W-:Y:S04]  /*107a0*/  STL [R1+0x344], R15 ;  /* 0x0003440f01007387 */ /* 0x0001e80000100800 */
[----:B0-----:R-:W3:Y:S04]  /*107b0*/  LDL.LU R15, [R1+0x55c] ;  /* 0x00055c00010f7983 */ /* 0x001ee80000300800 */
[----:B------:R-:W3:Y:S01]  /*107c0*/  LDL.LU R11, [R1+0x560] ;  /* 0x00056000010b7983 */ /* 0x000ee20000300800 */
[----:B--2---:R-:W-:-:S04]  /*107d0*/  IMAD.X R34, R21, 0x1, R34, P2 ;  /* 0x0000000115227824 */ /* 0x004fc800010e0622 */
[----:B------:R-:W-:-:S05]  /*107e0*/  @P3 IMAD.MOV.U32 R17, RZ, RZ, R34 ;  /* 0x000000ffff113224 */ /* 0x000fca00078e0022 */
[----:B------:R0:W2:Y:S04]  /*107f0*/  @P3 LDG.E.U8 R30, desc[UR20][R16.64] ;  /* 0x00000014101e3981 */ /* 0x0000a8000c1e1100 */
[----:B----4-:R-:W-:Y:S04]  /*10800*/  STL [R1+0x620], R32 ;  /* 0x0006202001007387 */ /* 0x010fe80000100800 */
[----:B------:R1:W-:Y:S04]  /*10810*/  STL [R1+0x350], R36 ;  /* 0x0003502401007387 */ /* 0x0003e80000100800 */
[----:B------:R4:W-:Y:S04]  /*10820*/  STL [R1+0x34c], R34 ;  /* 0x00034c2201007387 */ /* 0x0009e80000100800 */
[----:B-1----:R-:W2:Y:S04]  /*10830*/  LDL.LU R36, [R1+0x568] ;  /* 0x0005680001247983 */ /* 0x002ea80000300800 */
[----:B----4-:R-:W4:Y:S04]  /*10840*/  LDL.LU R34, [R1+0x56c] ;  /* 0x00056c0001227983 */ /* 0x010f280000300800 */
[----:B------:R-:W4:Y:S01]  /*10850*/  LDL.LU R32, [R1+0x570] ;  /* 0x0005700001207983 */ /* 0x000f220000300800 */
[----:B------:R-:W-:-:S02]  /*10860*/  ISETP.GT.AND P3, PT, R23, 0x78, PT ;  /* 0x000000781700780c */ /* 0x000fc40003f64270 */
[----:B---3--:R-:W-:Y:S02]  /*10870*/  IADD3 R11, P2, PT, R14, R11, RZ ;  /* 0x0000000b0e0b7210 */ /* 0x008fe40007f5e0ff */
[----:B------:R-:W-:-:S03]  /*10880*/  PRMT R28, RZ, 0x7610, R28 ;  /* 0x00007610ff1c7816 */ /* 0x000fc6000000001c */
[----:B------:R-:W-:-:S06]  /*10890*/  IMAD.X R15, R21, 0x1, R15, P2 ;  /* 0x00000001150f7824 */ /* 0x000fcc00010e060f */
[----:B0-----:R-:W-:Y:S02]  /*108a0*/  @P3 IMAD.MOV.U32 R16, RZ, RZ, R11 ;  /* 0x000000ffff103224 */ /* 0x001fe400078e000b */
[----:B------:R-:W-:-:S05]  /*108b0*/  @P3 IMAD.MOV.U32 R17, RZ, RZ, R15 ;  /* 0x000000ffff113224 */ /* 0x000fca00078e000f */
[----:B------:R0:W3:Y:S04]  /*108c0*/  @P3 LDG.E.U8 R28, desc[UR20][R16.64] ;  /* 0x00000014101c3981 */ /* 0x0000e8000c1e1100 */
[----:B--2---:R1:W-:Y:S04]  /*108d0*/  STL [R1+0x624], R30 ;  /* 0x0006241e01007387 */ /* 0x0043e80000100800 */
[----:B-1----:R-:W2:Y:S04]  /*108e0*/  LDL.LU R30, [R1+0x564] ;  /* 0x00056400011e7983 */ /* 0x002ea80000300800 */
[----:B------:R-:W-:Y:S04]  /*108f0*/  STL [R1+0x560], R11 ;  /* 0x0005600b01007387 */ /* 0x000fe80000100800 */
[----:B------:R1:W-:Y:S04]  /*10900*/  STL [R1+0x55c], R15 ;  /* 0x00055c0f01007387 */ /* 0x0003e80000100800 */
[----:B-1----:R-:W4:Y:S04]  /*10910*/  LDL.LU R15, [R1+0x574] ;  /* 0x00057400010f7983 */ /* 0x002f280000300800 */
[----:B------:R-:W4:Y:S01]  /*10920*/  LDL.LU R11, [R1+0x578] ;  /* 0x00057800010b7983 */ /* 0x000f220000300800 */
[----:B------:R-:W-:-:S02]  /*10930*/  ISETP.GT.AND P3, PT, R23, 0x79, PT ;  /* 0x000000791700780c */ /* 0x000fc40003f64270 */
[----:B------:R-:W-:Y:S02]  /*10940*/  IADD3 R36, P2, PT, R14, R36, RZ ;  /* 0x000000240e247210 */ /* 0x000fe40007f5e0ff */
[----:B------:R-:W-:-:S09]  /*10950*/  PRMT R26, RZ, 0x7610, R26 ;  /* 0x00007610ff1a7816 */ /* 0x000fd2000000001a */
[----:B0-----:R-:W-:Y:S01]  /*10960*/  @P3 IMAD.MOV.U32 R16, RZ, RZ, R36 ;  /* 0x000000ffff103224 */ /* 0x001fe200078e0024 */
[----:B------:R-:W-:Y:S01]  /*10970*/  PRMT R24, RZ, 0x7610, R24 ;  /* 0x00007610ff187816 */ /* 0x000fe20000000018 */
[----:B---3--:R-:W-:Y:S04]  /*10980*/  STL [R1+0x664], R28 ;  /* 0x0006641c01007387 */ /* 0x008fe80000100800 */
[----:B------:R-:W-:Y:S01]  /*10990*/  STL [R1+0x568], R36 ;  /* 0x0005682401007387 */ /* 0x000fe20000100800 */
[----:B------:R-:W-:Y:S01]  /*109a0*/  PRMT R22, RZ, 0x7610, R22 ;  /* 0x00007610ff167816 */ /* 0x000fe20000000016 */
[----:B--2---:R-:W-:-:S04]  /*109b0*/  IMAD.X R30, R21, 0x1, R30, P2 ;  /* 0x00000001151e7824 */ /* 0x004fc800010e061e */
[----:B------:R-:W-:-:S05]  /*109c0*/  @P3 IMAD.MOV.U32 R17, RZ, RZ, R30 ;  /* 0x000000ffff113224 */ /* 0x000fca00078e001e */
[----:B------:R0:W2:Y:S01]  /*109d0*/  @P3 LDG.E.U8 R26, desc[UR20][R16.64] ;  /* 0x00000014101a3981 */ /* 0x0000a2000c1e1100 */
[----:B------:R-:W-:Y:S02]  /*109e0*/  ISETP.GT.AND P3, PT, R23, 0x7a, PT ;  /* 0x0000007a1700780c */ /* 0x000fe40003f64270 */
[----:B----4-:R-:W-:-:S05]  /*109f0*/  IADD3 R32, P2, PT, R14, R32, RZ ;  /* 0x000000200e207210 */ /* 0x010fca0007f5e0ff */
[----:B------:R-:W-:-:S06]  /*10a00*/  IMAD.X R34, R21, 0x1, R34, P2 ;  /* 0x0000000115227824 */ /* 0x000fcc00010e0622 */
[----:B0-----:R-:W-:Y:S02]  /*10a10*/  @P3 IMAD.MOV.U32 R16, RZ, RZ, R32 ;  /* 0x000000ffff103224 */ /* 0x001fe400078e0020 */
[----:B------:R-:W-:-:S05]  /*10a20*/  @P3 IMAD.MOV.U32 R17, RZ, RZ, R34 ;  /* 0x000000ffff113224 */ /* 0x000fca00078e0022 */
[----:B------:R0:W3:Y:S01]  /*10a30*/  @P3 LDG.E.U8 R24, desc[UR20][R16.64] ;  /* 0x0000001410183981 */ /* 0x0000e2000c1e1100 */
[----:B------:R-:W-:Y:S02]  /*10a40*/  ISETP.GT.AND P3, PT, R23, 0x7b, PT ;  /* 0x0000007b1700780c */ /* 0x000fe40003f64270 */
[----:B------:R-:W-:Y:S01]  /*10a50*/  IADD3 R11, P2, PT, R14, R11, RZ ;  /* 0x0000000b0e0b7210 */ /* 0x000fe20007f5e0ff */
[----:B------:R-:W-:Y:S04]  /*10a60*/  STL [R1+0x564], R30 ;  /* 0x0005641e01007387 */ /* 0x000fe80000100800 */
[----:B------:R1:W-:Y:S01]  /*10a70*/  STL [R1+0x570], R32 ;  /* 0x0005702001007387 */ /* 0x0003e20000100800 */
[----:B------:R-:W-:-:S03]  /*10a80*/  IMAD.X R15, R21, 0x1, R15, P2 ;  /* 0x00000001150f7824 */ /* 0x000fc600010e060f */
[----:B------:R-:W-:Y:S04]  /*10a90*/  STL [R1+0x56c], R34 ;  /* 0x00056c2201007387 */ /* 0x000fe80000100800 */
[----:B-1----:R-:W4:Y:S04]  /*10aa0*/  LDL.LU R32, [R1+0x57c] ;  /* 0x00057c0001207983 */ /* 0x002f280000300800 */
[----:B------:R-:W2:Y:S01]  /*10ab0*/  LDL.LU R30, [R1+0x580] ;  /* 0x00058000011e7983 */ /* 0x000ea20000300800 */
[----:B0-----:R-:W-:Y:S02]  /*10ac0*/  @P3 IMAD.MOV.U32 R16, RZ, RZ, R11 ;  /* 0x000000ffff103224 */ /* 0x001fe400078e000b */
[----:B------:R-:W-:-:S05]  /*10ad0*/  @P3 IMAD.MOV.U32 R17, RZ, RZ, R15 ;  /* 0x000000ffff113224 */ /* 0x000fca00078e000f */
[----:B------:R0:W4:Y:S01]  /*10ae0*/  @P3 LDG.E.U8 R22, desc[UR20][R16.64] ;  /* 0x0000001410163981 */ /* 0x000122000c1e1100 */
[----:B------:R-:W-:Y:S02]  /*10af0*/  ISETP.GT.AND P3, PT, R23, 0x7c, PT ;  /* 0x0000007c1700780c */ /* 0x000fe40003f64270 */
[----:B------:R-:W-:Y:S01]  /*10b00*/  PRMT R20, RZ, 0x7610, R20 ;  /* 0x00007610ff147816 */ /* 0x000fe20000000014 */
[----:B---3--:R-:W-:Y:S04]  /*10b10*/  STL [R1+0x658], R24 ;  /* 0x0006581801007387 */ /* 0x008fe80000100800 */
[----:B------:R1:W-:Y:S04]  /*10b20*/  STL [R1+0x578], R11 ;  /* 0x0005780b01007387 */ /* 0x0003e80000100800 */
[----:B------:R3:W-:Y:S01]  /*10b30*/  STL [R1+0x574], R15 ;  /* 0x0005740f01007387 */ /* 0x0007e20000100800 */
[----:B-1----:R-:W-:-:S03]  /*10b40*/  IMAD.MOV.U32 R11, RZ, RZ, R19 ;  /* 0x000000ffff0b7224 */ /* 0x002fc600078e0013 */
[----:B------:R-:W4:Y:S01]  /*10b50*/  LDL.LU R19, [R1+0x354] ;  /* 0x0003540001137983 */ /* 0x000f220000300800 */
[----:B---3--:R-:W-:-:S03]  /*10b60*/  IMAD.MOV.U32 R15, RZ, RZ, R18 ;  /* 0x000000ffff0f7224 */ /* 0x008fc600078e0012 */
[----:B------:R-:W3:Y:S01]  /*10b70*/  LDL.LU R18, [R1+0x358] ;  /* 0x0003580001127983 */ /* 0x000ee20000300800 */
[----:B--2---:R-:W-:-:S03]  /*10b80*/  IADD3 R30, P2, PT, R14, R30, RZ ;  /* 0x0000001e0e1e7210 */ /* 0x004fc60007f5e0ff */
[----:B------:R-:W2:Y:S02]  /*10b90*/  LDL.LU R28, [R1+0x360] ;  /* 0x00036000011c7983 */ /* 0x000ea40000300800 */
[----:B----4-:R-:W-:Y:S02]  /*10ba0*/  IMAD.X R32, R21, 0x1, R32, P2 ;  /* 0x0000000115207824 */ /* 0x010fe400010e0620 */
[----:B0-----:R-:W-:Y:S01]  /*10bb0*/  @P3 IMAD.MOV.U32 R16, RZ, RZ, R30 ;  /* 0x000000ffff103224 */ /* 0x001fe200078e001e */
[----:B------:R-:W-:Y:S01]  /*10bc0*/  STL [R1+0x65c], R22 ;  /* 0x00065c1601007387 */ /* 0x000fe20000100800 */
[----:B------:R-:W-:-:S03]  /*10bd0*/  @P3 IMAD.MOV.U32 R17, RZ, RZ, R32 ;  /* 0x000000ffff113224 */ /* 0x000fc600078e0020 */
[----:B------:R0:W-:Y:S04]  /*10be0*/  STL [R1+0x580], R30 ;  /* 0x0005801e01007387 */ /* 0x0001e80000100800 */
[----:B------:R1:W-:Y:S04]  /*10bf0*/  STL [R1+0x57c], R32 ;  /* 0x00057c2001007387 */ /* 0x0003e80000100800 */
[----:B------:R4:W2:Y:S04]  /*10c00*/  @P3 LDG.E.U8 R20, desc[UR20][R16.64] ;  /* 0x0000001410143981 */ /* 0x0008a8000c1e1100 */
[----:B0-----:R-:W2:Y:S01]  /*10c10*/  LDL.LU R30, [R1+0x35c] ;  /* 0x00035c00011e7983 */ /* 0x001ea20000300800 */
[----:B-1----:R-:W0:Y:S01]  /*10c20*/  S2R R32, SR_TID.X ;  /* 0x0000000000207919 */ /* 0x002e220000002100 */
[----:B------:R-:W-:-:S02]  /*10c30*/  ISETP.GT.AND P3, PT, R23, 0x7d, PT ;  /* 0x0000007d1700780c */ /* 0x000fc40003f64270 */
[----:B----4-:R-:W-:Y:S01]  /*10c40*/  PRMT R16, RZ, 0x7610, R16 ;  /* 0x00007610ff107816 */ /* 0x010fe20000000010 */
[----:B------:R-:W4:Y:S01]  /*10c50*/  LDL.LU R24, [R1+0x364] ;  /* 0x0003640001187983 */ /* 0x000f220000300800 */
[----:B------:R-:W-:-:S03]  /*10c60*/  ISETP.GT.AND P4, PT, R23, 0x7e, PT ;  /* 0x0000007e1700780c */ /* 0x000fc60003f84270 */
[----:B------:R-:W4:Y:S01]  /*10c70*/  LDL.LU R22, [R1+0x368] ;  /* 0x0003680001167983 */ /* 0x000f220000300800 */
[----:B0-----:R-:W-:Y:S02]  /*10c80*/  LOP3.LUT R17, R32, 0x7f, RZ, 0xc0, !PT ;  /* 0x0000007f20117812 */ /* 0x001fe400078ec0ff */
[----:B---3--:R-:W-:-:S05]  /*10c90*/  IADD3 R18, P2, PT, R14, R18, RZ ;  /* 0x000000120e127210 */ /* 0x008fca0007f5e0ff */
[----:B------:R-:W-:-:S05]  /*10ca0*/  IMAD.X R19, R21, 0x1, R19, P2 ;  /* 0x0000000115137824 */ /* 0x000fca00010e0613 */
[----:B------:R0:W3:Y:S01]  /*10cb0*/  @P3 LDG.E.U8 R16, desc[UR20][R18.64] ;  /* 0x0000001412103981 */ /* 0x0000e2000c1e1100 */
[----:B--2---:R-:W-:Y:S02]  /*10cc0*/  IADD3 R28, P3, PT, R14, R28, RZ ;  /* 0x0000001c0e1c7210 */ /* 0x004fe40007f7e0ff */
[----:B------:R-:W-:Y:S02]  /*10cd0*/  ISETP.GE.AND P2, PT, R17, R23, PT ;  /* 0x000000171100720c */ /* 0x000fe40003f46270 */
[----:B------:R-:W-:Y:S01]  /*10ce0*/  PRMT R17, RZ, 0x7610, R17 ;  /* 0x00007610ff117816 */ /* 0x000fe20000000011 */
[----:B------:R-:W-:Y:S01]  /*10cf0*/  STL [R1+0x650], R20 ;  /* 0x0006501401007387 */ /* 0x000fe20000100800 */
[----:B------:R-:W-:-:S03]  /*10d00*/  IMAD.X R30, R21, 0x1, R30, P3 ;  /* 0x00000001151e7824 */ /* 0x000fc600018e061e */
[----:B------:R0:W-:Y:S04]  /*10d10*/  STL [R1+0x358], R18 ;  /* 0x0003581201007387 */ /* 0x0001e80000100800 */
[----:B------:R1:W-:Y:S01]  /*10d20*/  STL [R1+0x354], R19 ;  /* 0x0003541301007387 */ /* 0x0003e20000100800 */
[----:B0-----:R-:W-:Y:S02]  /*10d30*/  @P4 IMAD.MOV.U32 R18, RZ, RZ, R28 ;  /* 0x000000ffff124224 */ /* 0x001fe400078e001c */
[----:B-1----:R-:W-:-:S05]  /*10d40*/  @P4 IMAD.MOV.U32 R19, RZ, RZ, R30 ;  /* 0x000000ffff134224 */ /* 0x002fca00078e001e */
[----:B------:R0:W2:Y:S01]  /*10d50*/  @P4 LDG.E.U8 R17, desc[UR20][R18.64] ;  /* 0x0000001412114981 */ /* 0x0000a2000c1e1100 */
[----:B------:R-:W-:Y:S02]  /*10d60*/  ISETP.GT.AND P5, PT, R23, 0x7f, PT ;  /* 0x0000007f1700780c */ /* 0x000fe40003fa4270 */
[----:B----4-:R-:W-:-:S05]  /*10d70*/  IADD3 R22, P3, PT, R14, R22, RZ ;  /* 0x000000160e167210 */ /* 0x010fca0007f7e0ff */
[----:B------:R-:W-:Y:S01]  /*10d80*/  IMAD.X R24, R21, 0x1, R24, P3 ;  /* 0x0000000115187824 */ /* 0x000fe200018e0618 */
[----:B------:R-:W-:-:S05]  /*10d90*/  PRMT R21, RZ, 0x7610, R21 ;  /* 0x00007610ff157816 */ /* 0x000fca0000000015 */
[----:B0-----:R-:W-:Y:S02]  /*10da0*/  @P5 IMAD.MOV.U32 R18, RZ, RZ, R22 ;  /* 0x000000ffff125224 */ /* 0x001fe400078e0016 */
[----:B------:R-:W-:-:S05]  /*10db0*/  @P5 IMAD.MOV.U32 R19, RZ, RZ, R24 ;  /* 0x000000ffff135224 */ /* 0x000fca00078e0018 */
[----:B------:R0:W4:Y:S01]  /*10dc0*/  @P5 LDG.E.U8 R21, desc[UR20][R18.64] ;  /* 0x0000001412155981 */ /* 0x000122000c1e1100 */
[----:B------:R-:W-:Y:S01]  /*10dd0*/  BAR.SYNC.DEFER_BLOCKING 0x0 ;  /* 0x0000000000007b1d */ /* 0x000fe20000010000 */
[----:B------:R-:W-:-:S04]  /*10de0*/  USHF.L.U32 UR4, UR60, 0x7, URZ ;  /* 0x000000073c047899 */ /* 0x000fc800080006ff */
[----:B------:R-:W-:Y:S02]  /*10df0*/  USHF.R.S32.HI UR6, URZ, 0x1f, UR4 ;  /* 0x0000001fff067899 */ /* 0x000fe40008011404 */
[----:B------:R-:W-:-:S04]  /*10e00*/  IADD3 R10, P3, PT, R10, UR4, RZ ;  /* 0x000000040a0a7c10 */ /* 0x000fc8000ff7e0ff */
[----:B------:R-:W-:Y:S01]  /*10e10*/  IADD3.X R9, PT, PT, R9, UR6, RZ, P3, !PT ;  /* 0x0000000609097c10 */ /* 0x000fe20009ffe4ff */
[----:B0-----:R-:W-:Y:S01]  /*10e20*/  @!P2 IMAD.MOV.U32 R18, RZ, RZ, R10 ;  /* 0x000000ffff12a224 */ /* 0x001fe200078e000a */
[----:B------:R-:W-:-:S03]  /*10e30*/  PRMT R23, RZ, 0x7610, R23 ;  /* 0x00007610ff177816 */ /* 0x000fc60000000017 */
[----:B------:R-:W-:-:S05]  /*10e40*/  @!P2 IMAD.MOV.U32 R19, RZ, RZ, R9 ;  /* 0x000000ffff13a224 */ /* 0x000fca00078e0009 */
[----:B------:R0:W4:Y:S04]  /*10e50*/  @!P2 LDG.E.U8 R23, desc[UR20][R18.64] ;  /* 0x000000141217a981 */ /* 0x000128000c1e1100 */
[----:B---3--:R-:W-:Y:S04]  /*10e60*/  STL [R1+0x660], R16 ;  /* 0x0006601001007387 */ /* 0x008fe80000100800 */
[----:B------:R-:W-:Y:S04]  /*10e70*/  STL [R1+0x360], R28 ;  /* 0x0003601c01007387 */ /* 0x000fe80000100800 */
[----:B------:R-:W-:Y:S04]  /*10e80*/  STL [R1+0x35c], R30 ;  /* 0x00035c1e01007387 */ /* 0x000fe80000100800 */
[----:B--2---:R1:W-:Y:S04]  /*10e90*/  STL [R1+0x628], R17 ;  /* 0x0006281101007387 */ /* 0x0043e80000100800 */
[----:B------:R2:W-:Y:S04]  /*10ea0*/  STL [R1+0x62c], R14 ;  /* 0x00062c0e01007387 */ /* 0x0005e80000100800 */
[----:B------:R-:W-:Y:S04]  /*10eb0*/  STL [R1+0x368], R22 ;  /* 0x0003681601007387 */ /* 0x000fe80000100800 */
[----:B------:R-:W-:Y:S04]  /*10ec0*/  STL [R1+0x364], R24 ;  /* 0x0003641801007387 */ /* 0x000fe80000100800 */
[----:B-1----:R-:W3:Y:S04]  /*10ed0*/  LDL.LU R17, [R1+0x198] ;  /* 0x0001980001117983 */ /* 0x002ee80000300800 */
[----:B------:R-:W3:Y:S04]  /*10ee0*/  LDL.LU R20, [R1+0x194] ;  /* 0x0001940001147983 */ /* 0x000ee80000300800 */
[----:B------:R-:W3:Y:S04]  /*10ef0*/  LDL.LU R16, [R1+0x19c] ;  /* 0x00019c0001107983 */ /* 0x000ee80000300800 */
[----:B--2---:R-:W2:Y:S01]  /*10f00*/  LDL.LU R14, [R1+0x1a0] ;  /* 0x0001a000010e7983 */ /* 0x004ea20000300800 */
[----:B------:R-:W-:-:S04]  /*10f10*/  IADD3 R8, P3, PT, R8, UR4, RZ ;  /* 0x0000000408087c10 */ /* 0x000fc8000ff7e0ff */
[----:B------:R-:W-:Y:S02]  /*10f20*/  IADD3.X R7, PT, PT, R7, UR6, RZ, P3, !PT ;  /* 0x0000000607077c10 */ /* 0x000fe40009ffe4ff */
[----:B------:R-:W-:Y:S01]  /*10f30*/  IADD3 R6, P3, PT, R6, UR4, RZ ;  /* 0x0000000406067c10 */ /* 0x000fe2000ff7e0ff */
[----:B0-----:R-:W-:Y:S01]  /*10f40*/  @!P2 IMAD.MOV.U32 R18, RZ, RZ, R8 ;  /* 0x000000ffff12a224 */ /* 0x001fe200078e0008 */
[----:B------:R-:W-:Y:S01]  /*10f50*/  PRMT R25, RZ, 0x7610, R25 ;  /* 0x00007610ff197816 */ /* 0x000fe20000000019 */
[----:B------:R-:W-:Y:S01]  /*10f60*/  @!P2 IMAD.MOV.U32 R19, RZ, RZ, R7 ;  /* 0x000000ffff13a224 */ /* 0x000fe200078e0007 */
[----:B------:R-:W-:Y:S02]  /*10f70*/  IADD3.X R5, PT, PT, R5, UR6, RZ, P3, !PT ;  /* 0x0000000605057c10 */ /* 0x000fe40009ffe4ff */
[----:B------:R-:W-:Y:S02]  /*10f80*/  PRMT R27, RZ, 0x7610, R27 ;  /* 0x00007610ff1b7816 */ /* 0x000fe4000000001b */
[----:B------:R0:W2:Y:S01]  /*10f90*/  @!P2 LDG.E.U8 R25, desc[UR20][R18.64] ;  /* 0x000000141219a981 */ /* 0x0000a2000c1e1100 */
[----:B------:R-:W-:Y:S01]  /*10fa0*/  PRMT R29, RZ, 0x7610, R29 ;  /* 0x00007610ff1d7816 */ /* 0x000fe2000000001d */
[----:B0-----:R-:W-:-:S02]  /*10fb0*/  @!P2 IMAD.MOV.U32 R18, RZ, RZ, R6 ;  /* 0x000000ffff12a224 */ /* 0x001fc400078e0006 */
[----:B------:R-:W-:-:S05]  /*10fc0*/  @!P2 IMAD.MOV.U32 R19, RZ, RZ, R5 ;  /* 0x000000ffff13a224 */ /* 0x000fca00078e0005 */
[----:B------:R0:W2:Y:S01]  /*10fd0*/  @!P2 LDG.E.U8 R27, desc[UR20][R18.64] ;  /* 0x00000014121ba981 */ /* 0x0000a2000c1e1100 */
[----:B------:R-:W-:-:S03]  /*10fe0*/  PRMT R31, RZ, 0x7610, R31 ;  /* 0x00007610ff1f7816 */ /* 0x000fc6000000001f */
[----:B----4-:R-:W-:Y:S04]  /*10ff0*/  STL [R1+0x630], R21 ;  /* 0x0006301501007387 */ /* 0x010fe80000100800 */
[----:B------:R-:W-:Y:S04]  /*11000*/  STL [R1+0x638], R10 ;  /* 0x0006380a01007387 */ /* 0x000fe80000100800 */
[----:B------:R-:W-:Y:S04]  /*11010*/  STL [R1+0x634], R9 ;  /* 0x0006340901007387 */ /* 0x000fe80000100800 */
[----:B------:R-:W-:Y:S04]  /*11020*/  STL [R1+0x63c], R23 ;  /* 0x00063c1701007387 */ /* 0x000fe80000100800 */
[----:B------:R-:W-:Y:S01]  /*11030*/  STL [R1+0x640], R7 ;  /* 0x0006400701007387 */ /* 0x000fe20000100800 */
[----:B---3--:R-:W-:-:S04]  /*11040*/  IADD3 R17, P3, PT, R17, UR4, RZ ;  /* 0x0000000411117c10 */ /* 0x008fc8000ff7e0ff */
[----:B------:R-:W-:Y:S02]  /*11050*/  IADD3.X R20, PT, PT, R20, UR6, RZ, P3, !PT ;  /* 0x0000000614147c10 */ /* 0x000fe40009ffe4ff */
[----:B------:R-:W-:Y:S01]  /*11060*/  IADD3 R4, P3, PT, R4, UR4, RZ ;  /* 0x0000000404047c10 */ /* 0x000fe2000ff7e0ff */
[----:B0-----:R-:W-:Y:S02]  /*11070*/  @!P2 IMAD.MOV.U32 R18, RZ, RZ, R17 ;  /* 0x000000ffff12a224 */ /* 0x001fe400078e0011 */
[----:B------:R-:W-:Y:S01]  /*11080*/  @!P2 IMAD.MOV.U32 R19, RZ, RZ, R20 ;  /* 0x000000ffff13a224 */ /* 0x000fe200078e0014 */
[----:B------:R-:W-:Y:S02]  /*11090*/  IADD3.X R3, PT, PT, R3, UR6, RZ, P3, !PT ;  /* 0x0000000603037c10 */ /* 0x000fe40009ffe4ff */
[----:B--2---:R-:W-:Y:S02]  /*110a0*/  IADD3 R14, P3, PT, R14, UR4, RZ ;  /* 0x000000040e0e7c10 */ /* 0x004fe4000ff7e0ff */
[----:B------:R0:W2:Y:S02]  /*110b0*/  @!P2 LDG.E.U8 R29, desc[UR20][R18.64] ;  /* 0x00000014121da981 */ /* 0x0000a4000c1e1100 */
[----:B------:R-:W-:-:S02]  /*110c0*/  IADD3.X R16, PT, PT, R16, UR6, RZ, P3, !PT ;  /* 0x0000000610107c10 */ /* 0x000fc40009ffe4ff */
[----:B------:R-:W-:Y:S01]  /*110d0*/  STL [R1+0x198], R17 ;  /* 0x0001981101007387 */ /* 0x000fe20000100800 */
[----:B0-----:R-:W-:Y:S02]  /*110e0*/  @!P2 IMAD.MOV.U32 R18, RZ, RZ, R4 ;  /* 0x000000ffff12a224 */ /* 0x001fe400078e0004 */
[----:B------:R-:W-:Y:S01]  /*110f0*/  @!P2 IMAD.MOV.U32 R19, RZ, RZ, R3 ;  /* 0x000000ffff13a224 */ /* 0x000fe200078e0003 */
[----:B------:R-:W-:Y:S04]  /*11100*/  STL [R1+0x194], R20 ;  /* 0x0001941401007387 */ /* 0x000fe80000100800 */
[----:B------:R0:W3:Y:S04]  /*11110*/  @!P2 LDG.E.U8 R31, desc[UR20][R18.64] ;  /* 0x00000014121fa981 */ /* 0x0000e8000c1e1100 */
[----:B------:R1:W-:Y:S04]  /*11120*/  STL [R1+0x1a0], R14 ;  /* 0x0001a00e01007387 */ /* 0x0003e80000100800 */
[----:B------:R-:W-:Y:S01]  /*11130*/  STL [R1+0x19c], R16 ;  /* 0x00019c1001007387 */ /* 0x000fe20000100800 */
[----:B0-----:R-:W-:-:S03]  /*11140*/  @!P2 IMAD.MOV.U32 R18, RZ, RZ, R14 ;  /* 0x000000ffff12a224 */ /* 0x001fc600078e000e */
[----:B-1----:R-:W4:Y:S04]  /*11150*/  LDL.LU R14, [R1+0x1a4] ;  /* 0x0001a400010e7983 */ /* 0x002f280000300800 */
[----:B------:R-:W2:Y:S01]  /*11160*/  LDL.LU R10, [R1+0x1a8] ;  /* 0x0001a800010a7983 */ /* 0x000ea20000300800 */
[----:B------:R-:W-:Y:S01]  /*11170*/  IADD3 R2, P3, PT, R2, UR4, RZ ;  /* 0x0000000402027c10 */ /* 0x000fe2000ff7e0ff */
[----:B------:R-:W-:Y:S01]  /*11180*/  @!P2 IMAD.MOV.U32 R19, RZ, RZ, R16 ;  /* 0x000000ffff13a224 */ /* 0x000fe200078e0010 */
[----:B------:R-:W-:Y:S01]  /*11190*/  PRMT R33, RZ, 0x7610, R33 ;  /* 0x00007610ff217816 */ /* 0x000fe20000000021 */
[----:B------:R-:W3:Y:S01]  /*111a0*/  LDL.LU R7, [R1+0x12c] ;  /* 0x00012c0001077983 */ /* 0x000ee20000300800 */
[----:B------:R-:W-:Y:S02]  /*111b0*/  IADD3.X R0, PT, PT, R0, UR6, RZ, P3, !PT ;  /* 0x0000000600007c10 */ /* 0x000fe40009ffe4ff */
[----:B------:R-:W-:Y:S01]  /*111c0*/  PRMT R35, RZ, 0x7610, R35 ;  /* 0x00007610ff237816 */ /* 0x000fe20000000023 */
[----:B------:R-:W3:Y:S04]  /*111d0*/  LDL.LU R23, [R1+0x10c] ;  /* 0x00010c0001177983 */ /* 0x000ee80000300800 */
[----:B------:R0:W3:Y:S01]  /*111e0*/  @!P2 LDG.E.U8 R33, desc[UR20][R18.64] ;  /* 0x000000141221a981 */ /* 0x0000e2000c1e1100 */
[----:B------:R-:W-:-:S03]  /*111f0*/  IMAD.MOV.U32 R28, RZ, RZ, R15 ;  /* 0x000000ffff1c7224 */ /* 0x000fc600078e000f */
[----:B------:R-:W3:Y:S01]  /*11200*/  LDL.LU R9, [R1+0xec] ;  /* 0x0000ec0001097983 */ /* 0x000ee20000300800 */
[----:B------:R-:W-:-:S03]  /*11210*/  PRMT R37, RZ, 0x7610, R37 ;  /* 0x00007610ff257816 */ /* 0x000fc60000000025 */
[----:B------:R-:W3:Y:S01]  /*11220*/  LDL.LU R20, [R1+0xcc] ;  /* 0x0000cc0001147983 */ /* 0x000ee20000300800 */
[----:B0-----:R-:W-:Y:S02]  /*11230*/  @!P2 IMAD.MOV.U32 R18, RZ, RZ, R2 ;  /* 0x000000ffff12a224 */ /* 0x001fe400078e0002 */
[----:B------:R-:W-:Y:S01]  /*11240*/  @!P2 IMAD.MOV.U32 R19, RZ, RZ, R0 ;  /* 0x000000ffff13a224 */ /* 0x000fe200078e0000 */
[----:B------:R-:W3:Y:S01]  /*11250*/  LDL.LU R32, [R1+0xac] ;  /* 0x0000ac0001207983 */ /* 0x000ee20000300800 */
[----:B------:R-:W-:-:S03]  /*11260*/  IMAD.MOV.U32 R15, RZ, RZ, R12 ;  /* 0x000000ffff0f7224 */ /* 0x000fc600078e000c */
[----:B------:R-:W3:Y:S04]  /*11270*/  LDL.LU R34, [R1+0x8c] ;  /* 0x00008c0001227983 */ /* 0x000ee80000300800 */
[----:B------:R0:W3:Y:S04]  /*11280*/  @!P2 LDG.E.U8 R35, desc[UR20][R18.64] ;  /* 0x000000141223a981 */ /* 0x0000e8000c1e1100 */
[----:B------:R-:W3:Y:S04]  /*11290*/  LDL.LU R36, [R1+0x6c] ;  /* 0x00006c0001247983 */ /* 0x000ee80000300800 */
[----:B------:R-:W3:Y:S04]  /*112a0*/  LDL.LU R12, [R1+0x4c] ;  /* 0x00004c00010c7983 */ /* 0x000ee80000300800 */
[----:B------:R-:W-:Y:S04]  /*112b0*/  STS.U8 [R13+UR9+0x8000], R11 ;  /* 0x0080000b0d007988 */ /* 0x000fe80008000009 */
[----:B------:R-:W-:Y:S04]  /*112c0*/  STS.U8 [R13+UR9+0x8400], R15 ;  /* 0x0084000f0d007988 */ /* 0x000fe80008000009 */
[----:B------:R-:W-:Y:S01]  /*112d0*/  STS.U8 [R13+UR9+0x8800], R28 ;  /* 0x0088001c0d007988 */ /* 0x000fe20008000009 */
[----:B--2---:R-:W-:-:S04]  /*112e0*/  IADD3 R10, P3, PT, R10, UR4, RZ ;  /* 0x000000040a0a7c10 */ /* 0x004fc8000ff7e0ff */
[----:B----4-:R-:W-:Y:S01]  /*112f0*/  IADD3.X R14, PT, PT, R14, UR6, RZ, P3, !PT ;  /* 0x000000060e0e7c10 */ /* 0x010fe20009ffe4ff */
[----:B0-----:R-:W-:Y:S01]  /*11300*/  @!P2 IMAD.MOV.U32 R18, RZ, RZ, R10 ;  /* 0x000000ffff12a224 */ /* 0x001fe200078e000a */
[----:B------:R0:W-:Y:S03]  /*11310*/  STL [R1+0x1a8], R10 ;  /* 0x0001a80a01007387 */ /* 0x0001e60000100800 */
[----:B------:R-:W-:Y:S01]  /*11320*/  @!P2 IMAD.MOV.U32 R19, RZ, RZ, R14 ;  /* 0x000000ffff13a224 */ /* 0x000fe200078e000e */
[----:B------:R1:W-:Y:S04]  /*11330*/  STL [R1+0x1a4], R14 ;  /* 0x0001a40e01007387 */ /* 0x0003e80000100800 */
[----:B------:R2:W4:Y:S04]  /*11340*/  @!P2 LDG.E.U8 R37, desc[UR20][R18.64] ;  /* 0x000000141225a981 */ /* 0x000528000c1e1100 */
[----:B0-----:R-:W2:Y:S04]  /*11350*/  LDL.LU R10, [R1+0x2c] ;  /* 0x00002c00010a7983 */ /* 0x001ea80000300800 */
[----:B------:R-:W4:Y:S04]  /*11360*/  LDL.LU R21, [R1+0xc] ;  /* 0x00000c0001157983 */ /* 0x000f280000300800 */
[----:B------:R-:W4:Y:S04]  /*11370*/  LDL.LU R18, [R1+0x16c] ;  /* 0x00016c0001127983 */ /* 0x000f280000300800 */
[----:B------:R-:W4:Y:S04]  /*11380*/  LDL.LU R19, [R1+0x14c] ;  /* 0x00014c0001137983 */ /* 0x000f280000300800 */
[----:B-1----:R-:W4:Y:S04]  /*11390*/  LDL.LU R14, [R1+0x5d8] ;  /* 0x0005d800010e7983 */ /* 0x002f280000300800 */
[----:B------:R-:W4:Y:S04]  /*113a0*/  LDL.LU R17, [R1+0x5b8] ;  /* 0x0005b80001117983 */ /* 0x000f280000300800 */
[----:B------:R-:W4:Y:S04]  /*113b0*/  LDL.LU R16, [R1+0x188] ;  /* 0x0001880001107983 */ /* 0x000f280000300800 */
[----:B------:R-:W4:Y:S04]  /*113c0*/  LDL.LU R22, [R1+0x168] ;  /* 0x0001680001167983 */ /* 0x000f280000300800 */
[----:B------:R-:W4:Y:S04]  /*113d0*/  LDL.LU R24, [R1+0x148] ;  /* 0x0001480001187983 */ /* 0x000f280000300800 */
[----:B------:R-:W4:Y:S04]  /*113e0*/  LDL.LU R30, [R1+0x128] ;  /* 0x00012800011e7983 */ /* 0x000f280000300800 */
[----:B------:R-:W4:Y:S04]  /*113f0*/  LDL.LU R11, [R1+0x108] ;  /* 0x00010800010b7983 */ /* 0x000f280000300800 */
[----:B------:R-:W4:Y:S04]  /*11400*/  LDL.LU R15, [R1+0xe8] ;  /* 0x0000e800010f7983 */ /* 0x000f280000300800 */
[----:B------:R-:W4:Y:S04]  /*11410*/  LDL.LU R28, [R1+0x664] ;  /* 0x00066400011c7983 */ /* 0x000f280000300800 */
[----:B---3--:R-:W-:Y:S04]  /*11420*/  STS.U8 [R13+UR9+0x9400], R7 ;  /* 0x009400070d007988 */ /* 0x008fe80008000009 */
[----:B------:R-:W-:Y:S04]  /*11430*/  STS.U8 [R13+UR9+0x9800], R23 ;  /* 0x009800170d007988 */ /* 0x000fe80008000009 */
[----:B------:R-:W-:Y:S04]  /*11440*/  STS.U8 [R13+UR9+0xa000], R20 ;  /* 0x00a000140d007988 */ /* 0x000fe80008000009 */
[----:B------:R0:W-:Y:S04]  /*11450*/  STS.U8 [R13+UR9+0xb000], R12 ;  /* 0x00b0000c0d007988 */ /* 0x0001e80008000009 */
[----:B------:R-:W-:Y:S04]  /*11460*/  STS.U8 [R13+UR9+0xa400], R32 ;  /* 0x00a400200d007988 */ /* 0x000fe80008000009 */
[----:B------:R-:W-:Y:S01]  /*11470*/  STS.U8 [R13+UR9+0xa800], R34 ;  /* 0x00a800220d007988 */ /* 0x000fe20008000009 */
[----:B0-----:R-:W-:-:S03]  /*11480*/  LOP3.LUT R12, R13, 0x10, RZ, 0x3c, !PT ;  /* 0x000000100d0c7812 */ /* 0x001fc600078e3cff */
[----:B------:R-:W-:Y:S04]  /*11490*/  STS.U8 [R13+UR9+0xac00], R36 ;  /* 0x00ac00240d007988 */ /* 0x000fe80008000009 */
[----:B------:R-:W-:Y:S04]  /*114a0*/  STS.U8 [R13+UR9+0x9c00], R9 ;  /* 0x009c00090d007988 */ /* 0x000fe80008000009 */
[----:B--2---:R-:W-:Y:S04]  /*114b0*/  STS.U8 [R13+UR9+0xb400], R10 ;  /* 0x00b4000a0d007988 */ /* 0x004fe80008000009 */
[----:B----4-:R-:W-:Y:S04]  /*114c0*/  STS.U8 [R13+UR9+0xb800], R21 ;  /* 0x00b800150d007988 */ /* 0x010fe80008000009 */
[----:B------:R0:W-:Y:S04]  /*114d0*/  STS.U8 [R13+UR9+0x9000], R19 ;  /* 0x009000130d007988 */ /* 0x0001e80008000009 */
[----:B0-----:R-:W2:Y:S04]  /*114e0*/  LDL.LU R19, [R1+0xc8] ;  /* 0x0000c80001137983 */ /* 0x001ea80000300800 */
[----:B------:R-:W3:Y:S04]  /*114f0*/  LDL.LU R7, [R1+0xa8] ;  /* 0x0000a80001077983 */ /* 0x000ee80000300800 */
[----:B------:R-:W4:Y:S04]  /*11500*/  LDL.LU R23, [R1+0x88] ;  /* 0x0000880001177983 */ /* 0x000f280000300800 */
[----:B------:R-:W4:Y:S04]  /*11510*/  LDL.LU R20, [R1+0x68] ;  /* 0x0000680001147983 */ /* 0x000f280000300800 */
[----:B------:R-:W4:Y:S04]  /*11520*/  LDL.LU R32, [R1+0x48] ;  /* 0x0000480001207983 */ /* 0x000f280000300800 */
[----:B------:R-:W4:Y:S04]  /*11530*/  LDL.LU R34, [R1+0x28] ;  /* 0x0000280001227983 */ /* 0x000f280000300800 */
[----:B------:R-:W4:Y:S04]  /*11540*/  LDL.LU R36, [R1+0x8] ;  /* 0x0000080001247983 */ /* 0x000f280000300800 */
[----:B------:R-:W-:Y:S04]  /*11550*/  STS.U8 [R13+UR9+0x8c00], R18 ;  /* 0x008c00120d007988 */ /* 0x000fe80008000009 */
[----:B------:R-:W-:Y:S04]  /*11560*/  STS.U8 [R13+UR9+0xbc00], R28 ;  /* 0x00bc001c0d007988 */ /* 0x000fe80008000009 */
[----:B------:R-:W-:Y:S04]  /*11570*/  STS.U8 [R12+UR9+0x8080], R14 ;  /* 0x0080800e0c007988 */ /* 0x000fe80008000009 */
[----:B------:R-:W-:Y:S04]  /*11580*/  STS.U8 [R12+UR9+0x8480], R17 ;  /* 0x008480110c007988 */ /* 0x000fe80008000009 */
[----:B------:R-:W-:Y:S04]  /*11590*/  STS.U8 [R12+UR9+0x8880], R16 ;  /* 0x008880100c007988 */ /* 0x000fe80008000009 */
[----:B------:R-:W-:Y:S04]  /*115a0*/  STS.U8 [R12+UR9+0x8c80], R22 ;  /* 0x008c80160c007988 */ /* 0x000fe80008000009 */
[----:B------:R-:W-:Y:S04]  /*115b0*/  STS.U8 [R12+UR9+0x9080], R24 ;  /* 0x009080180c007988 */ /* 0x000fe80008000009 */
[----:B------:R-:W-:Y:S04]  /*115c0*/  STS.U8 [R12+UR9+0x9480], R30 ;  /* 0x0094801e0c007988 */ /* 0x000fe80008000009 */
[----:B------:R0:W-:Y:S04]  /*115d0*/  STS.U8 [R12+UR9+0x9880], R11 ;  /* 0x0098800b0c007988 */ /* 0x0001e80008000009 */
[----:B0-----:R-:W4:Y:S04]  /*115e0*/  LDL.LU R11, [R1+0x5d4] ;  /* 0x0005d400010b7983 */ /* 0x001f280000300800 */
[----:B------:R-:W4:Y:S04]  /*115f0*/  LDL.LU R16, [R1+0x5b4] ;  /* 0x0005b40001107983 */ /* 0x000f280000300800 */
[----:B------:R-:W4:Y:S04]  /*11600*/  LDL.LU R22, [R1+0x184] ;  /* 0x0001840001167983 */ /* 0x000f280000300800 */
[----:B------:R-:W4:Y:S04]  /*11610*/  LDL.LU R24, [R1+0x164] ;  /* 0x0001640001187983 */ /* 0x000f280000300800 */
[----:B------:R0:W-:Y:S04]  /*11620*/  STS.U8 [R12+UR9+0x9c80], R15 ;  /* 0x009c800f0c007988 */ /* 0x0001e80008000009 */
[----:B0-----:R-:W4:Y:S04]  /*11630*/  LDL.LU R15, [R1+0x144] ;  /* 0x00014400010f7983 */ /* 0x001f280000300800 */
[----:B------:R-:W4:Y:S04]  /*11640*/  LDL.LU R9, [R1+0x124] ;  /* 0x0001240001097983 */ /* 0x000f280000300800 */
[----:B------:R-:W4:Y:S04]  /*11650*/  LDL.LU R10, [R1+0x104] ;  /* 0x00010400010a7983 */ /* 0x000f280000300800 */
[----:B------:R-:W4:Y:S04]  /*11660*/  LDL.LU R21, [R1+0xe4] ;  /* 0x0000e40001157983 */ /* 0x000f280000300800 */
[----:B------:R-:W4:Y:S04]  /*11670*/  LDL.LU R14, [R1+0xc4] ;  /* 0x0000c400010e7983 */ /* 0x000f280000300800 */
[----:B------:R-:W4:Y:S04]  /*11680*/  LDL.LU R17, [R1+0xa4] ;  /* 0x0000a40001117983 */ /* 0x000f280000300800 */
[----:B------:R-:W4:Y:S01]  /*11690*/  LDL.LU R30, [R1+0x84] ;  /* 0x00008400011e7983 */ /* 0x000f220000300800 */
[----:B------:R-:W-:-:S03]  /*116a0*/  LOP3.LUT R18, R13, 0x20, RZ, 0x3c, !PT ;  /* 0x000000200d127812 */ /* 0x000fc600078e3cff */
[----:B--2---:R-:W-:Y:S04]  /*116b0*/  STS.U8 [R12+UR9+0xa080], R19 ;  /* 0x00a080130c007988 */ /* 0x004fe80008000009 */
[----:B---3--:R-:W-:Y:S04]  /*116c0*/  STS.U8 [R12+UR9+0xa480], R7 ;  /* 0x00a480070c007988 */ /* 0x008fe80008000009 */
[----:B----4-:R-:W-:Y:S04]  /*116d0*/  STS.U8 [R12+UR9+0xa880], R23 ;  /* 0x00a880170c007988 */ /* 0x010fe80008000009 */
[----:B------:R-:W-:Y:S04]  /*116e0*/  STS.U8 [R12+UR9+0xac80], R20 ;  /* 0x00ac80140c007988 */ /* 0x000fe80008000009 */
[----:B------:R0:W-:Y:S04]  /*116f0*/  STS.U8 [R12+UR9+0xb080], R32 ;  /* 0x00b080200c007988 */ /* 0x0001e80008000009 */
[----:B------:R-:W-:Y:S04]  /*11700*/  STS.U8 [R12+UR9+0xb480], R34 ;  /* 0x00b480220c007988 */ /* 0x000fe80008000009 */
[----:B------:R-:W-:Y:S04]  /*11710*/  STS.U8 [R12+UR9+0xb880], R36 ;  /* 0x00b880240c007988 */ /* 0x000fe80008000009 */
[----:B0-----:R-:W2:Y:S04]  /*11720*/  LDL.LU R32, [R1+0x64] ;  /* 0x0000640001207983 */ /* 0x001ea80000300800 */
[----:B------:R-:W3:Y:S04]  /*11730*/  LDL.LU R7, [R1+0x44] ;  /* 0x0000440001077983 */ /* 0x000ee80000300800 */
[----:B------:R0:W-:Y:S04]  /*11740*/  STS.U8 [R12+UR9+0xbc80], R26 ;  /* 0x00bc801a0c007988 */ /* 0x0001e80008000009 */
[----:B0-----:R-:W4:Y:S04]  /*11750*/  LDL.LU R26, [R1+0x24] ;  /* 0x00002400011a7983 */ /* 0x001f280000300800 */
[----:B------:R-:W4:Y:S04]  /*11760*/  LDL.LU R28, [R1+0x4] ;  /* 0x00000400011c7983 */ /* 0x000f280000300800 */
[----:B------:R-:W4:Y:S04]  /*11770*/  LDL.LU R19, [R1+0x5d0] ;  /* 0x0005d00001137983 */ /* 0x000f280000300800 */
[----:B------:R-:W4:Y:S04]  /*11780*/  LDL.LU R23, [R1+0x5b0] ;  /* 0x0005b00001177983 */ /* 0x000f280000300800 */
[----:B------:R-:W4:Y:S04]  /*11790*/  LDL.LU R20, [R1+0x180] ;  /* 0x0001800001147983 */ /* 0x000f280000300800 */
[----:B------:R-:W4:Y:S04]  /*117a0*/  LDL.LU R34, [R1+0x160] ;  /* 0x0001600001227983 */ /* 0x000f280000300800 */
[----:B------:R-:W4:Y:S04]  /*117b0*/  LDL.LU R36, [R1+0x140] ;  /* 0x0001400001247983 */ /* 0x000f280000300800 */
[----:B------:R-:W4:Y:S04]  /*117c0*/  LDL.LU R12, [R1+0x120] ;  /* 0x00012000010c7983 */ /* 0x000f280000300800 */
[----:B------:R0:W-:Y:S04]  /*117d0*/  STS.U8 [R18+UR9+0x8100], R11 ;  /* 0x0081000b12007988 */ /* 0x0001e80008000009 */
[----:B------:R1:W-:Y:S04]  /*117e0*/  STS.U8 [R18+UR9+0x8500], R16 ;  /* 0x0085001012007988 */ /* 0x0003e80008000009 */
[----:B------:R1:W-:Y:S04]  /*117f0*/  STS.U8 [R18+UR9+0x8900], R22 ;  /* 0x0089001612007988 */ /* 0x0003e80008000009 */
[----:B0-----:R-:W4:Y:S04]  /*11800*/  LDL.LU R11, [R1+0x100] ;  /* 0x00010000010b7983 */ /* 0x001f280000300800 */
[----:B-1----:R-:W4:Y:S04]  /*11810*/  LDL.LU R16, [R1+0x660] ;  /* 0x0006600001107983 */ /* 0x002f280000300800 */
[----:B------:R-:W4:Y:S04]  /*11820*/  LDL.LU R22, [R1+0x65c] ;  /* 0x00065c0001167983 */ /* 0x000f280000300800 */
[----:B------:R0:W-:Y:S04]  /*11830*/  STS.U8 [R18+UR9+0x8d00], R24 ;  /* 0x008d001812007988 */ /* 0x0001e80008000009 */
[----:B0-----:R-:W4:Y:S04]  /*11840*/  LDL.LU R24, [R1+0x658] ;  /* 0x0006580001187983 */ /* 0x001f280000300800 */
[----:B------:R0:W-:Y:S04]  /*11850*/  STS.U8 [R18+UR9+0x9100], R15 ;  /* 0x0091000f12007988 */ /* 0x0001e80008000009 */
[----:B------:R1:W-:Y:S04]  /*11860*/  STS.U8 [R18+UR9+0x9500], R9 ;  /* 0x0095000912007988 */ /* 0x0003e80008000009 */
[----:B------:R1:W-:Y:S04]  /*11870*/  STS.U8 [R18+UR9+0x9900], R10 ;  /* 0x0099000a12007988 */ /* 0x0003e80008000009 */
[----:B0-----:R-:W4:Y:S04]  /*11880*/  LDL.LU R15, [R1+0x654] ;  /* 0x00065400010f7983 */ /* 0x001f280000300800 */
[----:B------:R0:W-:Y:S04]  /*11890*/  STS.U8 [R18+UR9+0x9d00], R21 ;  /* 0x009d001512007988 */ /* 0x0001e80008000009 */
[----:B------:R0:W-:Y:S04]  /*118a0*/  STS.U8 [R18+UR9+0xa100], R14 ;  /* 0x00a1000e12007988 */ /* 0x0001e80008000009 */
[----:B-1----:R-:W4:Y:S04]  /*118b0*/  LDL.LU R9, [R1+0xe0] ;  /* 0x0000e00001097983 */ /* 0x002f280000300800 */
[----:B------:R1:W-:Y:S04]  /*118c0*/  STS.U8 [R18+UR9+0xa500], R17 ;  /* 0x00a5001112007988 */ /* 0x0003e80008000009 */
[----:B------:R-:W4:Y:S04]  /*118d0*/  LDL.LU R10, [R1+0xc0] ;  /* 0x0000c000010a7983 */ /* 0x000f280000300800 */
[----:B------:R1:W-:Y:S04]  /*118e0*/  STS.U8 [R18+UR9+0xa900], R30 ;  /* 0x00a9001e12007988 */ /* 0x0003e80008000009 */
[----:B0-----:R-:W4:Y:S04]  /*118f0*/  LDL.LU R21, [R1+0xa0] ;  /* 0x0000a00001157983 */ /* 0x001f280000300800 */
[----:B------:R-:W4:Y:S04]  /*11900*/  LDL.LU R14, [R1+0x80] ;  /* 0x00008000010e7983 */ /* 0x000f280000300800 */
[----:B-1----:R-:W4:Y:S04]  /*11910*/  LDL.LU R17, [R1+0x60] ;  /* 0x0000600001117983 */ /* 0x002f280000300800 */
[----:B------:R-:W4:Y:S04]  /*11920*/  LDL.LU R30, [R1+0x40] ;  /* 0x00004000011e7983 */ /* 0x000f280000300800 */
[----:B--2---:R0:W-:Y:S04]  /*11930*/  STS.U8 [R18+UR9+0xad00], R32 ;  /* 0x00ad002012007988 */ /* 0x0041e80008000009 */
[----:B---3--:R1:W-:Y:S04]  /*11940*/  STS.U8 [R18+UR9+0xb100], R7 ;  /* 0x00b1000712007988 */ /* 0x0083e80008000009 */
[----:B0-----:R-:W2:Y:S01]  /*11950*/  LDL.LU R32, [R1+0x20] ;  /* 0x0000200001207983 */ /* 0x001ea20000300800 */
[----:B-1----:R-:W-:-:S03]  /*11960*/  LOP3.LUT R7, R13, 0x30, RZ, 0x3c, !PT ;  /* 0x000000300d077812 */ /* 0x002fc600078e3cff */
[----:B----4-:R-:W-:Y:S04]  /*11970*/  STS.U8 [R18+UR9+0xb500], R26 ;  /* 0x00b5001a12007988 */ /* 0x010fe80008000009 */
        /* <DEDUP_REMOVED lines=8> */
[----:B------:R1:W-:Y:S04]  /*11a00*/  STS.U8 [R7+UR9+0x9980], R11 ;  /* 0x0099800b07007988 */ /* 0x0003e80008000009 */
[----:B0-----:R-:W3:Y:S04]  /*11a10*/  LDL.LU R12, [R1+0x5cc] ;  /* 0x0005cc00010c7983 */ /* 0x001ee80000300800 */
[----:B------:R-:W4:Y:S04]  /*11a20*/  LDL.LU R20, [R1+0x5a4] ;  /* 0x0005a40001147983 */ /* 0x000f280000300800 */
[----:B------:R-:W4:Y:S04]  /*11a30*/  LDL.LU R34, [R1+0x17c] ;  /* 0x00017c0001227983 */ /* 0x000f280000300800 */
[----:B------:R-:W4:Y:S04]  /*11a40*/  LDL.LU R36, [R1+0x15c] ;  /* 0x00015c0001247983 */ /* 0x000f280000300800 */
[----:B-1----:R-:W4:Y:S04]  /*11a50*/  LDL.LU R11, [R1+0x13c] ;  /* 0x00013c00010b7983 */ /* 0x002f280000300800 */
[----:B------:R0:W-:Y:S04]  /*11a60*/  STS.U8 [R7+UR9+0x9d80], R9 ;  /* 0x009d800907007988 */ /* 0x0001e80008000009 */
[----:B------:R-:W-:Y:S04]  /*11a70*/  STS.U8 [R7+UR9+0xa180], R10 ;  /* 0x00a1800a07007988 */ /* 0x000fe80008000009 */
[----:B------:R-:W4:Y:S04]  /*11a80*/  LDL.LU R24, [R1+0xfc] ;  /* 0x0000fc0001187983 */ /* 0x000f280000300800 */
        /* <DEDUP_REMOVED lines=8> */
[----:B------:R-:W4:Y:S04]  /*11b10*/  LDL.LU R23, [R1+0x5c] ;  /* 0x00005c0001177983 */ /* 0x000f280000300800 */
[----:B0-----:R-:W4:Y:S04]  /*11b20*/  LDL.LU R9, [R1+0x1c] ;  /* 0x00001c0001097983 */ /* 0x001f280000300800 */
[----:B--2---:R-:W-:Y:S04]  /*11b30*/  STS.U8 [R7+UR9+0xb580], R32 ;  /* 0x00b5802007007988 */ /* 0x004fe80008000009 */
[----:B------:R-:W-:Y:S04]  /*11b40*/  STS.U8 [R7+UR9+0xb980], R15 ;  /* 0x00b9800f07007988 */ /* 0x000fe80008000009 */
[----:B------:R0:W-:Y:S04]  /*11b50*/  STS.U8 [R7+UR9+0xbd80], R22 ;  /* 0x00bd801607007988 */ /* 0x0001e80008000009 */
[----:B0-----:R-:W2:Y:S01]  /*11b60*/  LDL.LU R22, [R1+0x11c] ;  /* 0x00011c0001167983 */ /* 0x001ea20000300800 */
[----:B------:R-:W-:-:S03]  /*11b70*/  LOP3.LUT R7, R13, 0x40, RZ, 0x3c, !PT ;  /* 0x000000400d077812 */ /* 0x000fc600078e3cff */
[----:B------:R-:W2:Y:S04]  /*11b80*/  LDL.LU R10, [R1+0x5c8] ;  /* 0x0005c800010a7983 */ /* 0x000ea80000300800 */
[----:B------:R-:W2:Y:S04]  /*11b90*/  LDL.LU R21, [R1+0x58c] ;  /* 0x00058c0001157983 */ /* 0x000ea80000300800 */
[----:B------:R-:W2:Y:S04]  /*11ba0*/  LDL.LU R14, [R1+0x178] ;  /* 0x00017800010e7983 */ /* 0x000ea80000300800 */
[----:B------:R-:W2:Y:S04]  /*11bb0*/  LDL.LU R17, [R1+0x158] ;  /* 0x0001580001117983 */ /* 0x000ea80000300800 */
[----:B------:R-:W2:Y:S04]  /*11bc0*/  LDL.LU R30, [R1+0x138] ;  /* 0x00013800011e7983 */ /* 0x000ea80000300800 */
[----:B------:R-:W2:Y:S04]  /*11bd0*/  LDL.LU R32, [R1+0x118] ;  /* 0x0001180001207983 */ /* 0x000ea80000300800 */
[----:B------:R-:W2:Y:S04]  /*11be0*/  LDL.LU R15, [R1+0xf8] ;  /* 0x0000f800010f7983 */ /* 0x000ea80000300800 */
[----:B---3--:R0:W-:Y:S04]  /*11bf0*/  STS.U8 [R7+UR9+0x8200], R12 ;  /* 0x0082000c07007988 */ /* 0x0081e80008000009 */
[----:B----4-:R1:W-:Y:S04]  /*11c00*/  STS.U8 [R7+UR9+0x8600], R20 ;  /* 0x0086001407007988 */ /* 0x0103e80008000009 */
[----:B------:R3:W-:Y:S04]  /*11c10*/  STS.U8 [R7+UR9+0x8a00], R34 ;  /* 0x008a002207007988 */ /* 0x0007e80008000009 */
[----:B0-----:R-:W4:Y:S04]  /*11c20*/  LDL.LU R12, [R1+0xd8] ;  /* 0x0000d800010c7983 */ /* 0x001f280000300800 */
[----:B-1----:R-:W4:Y:S04]  /*11c30*/  LDL.LU R20, [R1+0x650] ;  /* 0x0006500001147983 */ /* 0x002f280000300800 */
[----:B---3--:R-:W3:Y:S04]  /*11c40*/  LDL.LU R34, [R1+0x64c] ;  /* 0x00064c0001227983 */ /* 0x008ee80000300800 */
[----:B------:R0:W-:Y:S04]  /*11c50*/  STS.U8 [R7+UR9+0x8e00], R36 ;  /* 0x008e002407007988 */ /* 0x0001e80008000009 */
[----:B------:R1:W-:Y:S04]  /*11c60*/  STS.U8 [R7+UR9+0x9200], R11 ;  /* 0x0092000b07007988 */ /* 0x0003e80008000009 */
[----:B0-----:R-:W3:Y:S04]  /*11c70*/  LDL.LU R36, [R1+0x648] ;  /* 0x0006480001247983 */ /* 0x001ee80000300800 */
[----:B-1----:R-:W3:Y:S04]  /*11c80*/  LDL.LU R11, [R1+0x644] ;  /* 0x00064400010b7983 */ /* 0x002ee80000300800 */
[----:B--2---:R0:W-:Y:S04]  /*11c90*/  STS.U8 [R7+UR9+0x9600], R22 ;  /* 0x0096001607007988 */ /* 0x0041e80008000009 */
[----:B------:R1:W-:Y:S04]  /*11ca0*/  STS.U8 [R7+UR9+0x9a00], R24 ;  /* 0x009a001807007988 */ /* 0x0003e80008000009 */
[----:B------:R-:W-:Y:S04]  /*11cb0*/  STS.U8 [R7+UR9+0x9e00], R26 ;  /* 0x009e001a07007988 */ /* 0x000fe80008000009 */
[----:B------:R-:W-:Y:S04]  /*11cc0*/  STS.U8 [R7+UR9+0xa200], R28 ;  /* 0x00a2001c07007988 */ /* 0x000fe80008000009 */
[----:B------:R-:W-:Y:S04]  /*11cd0*/  STS.U8 [R7+UR9+0xa600], R18 ;  /* 0x00a6001207007988 */ /* 0x000fe80008000009 */
[----:B------:R2:W-:Y:S04]  /*11ce0*/  STS.U8 [R7+UR9+0xaa00], R19 ;  /* 0x00aa001307007988 */ /* 0x0005e80008000009 */
[----:B------:R-:W-:Y:S04]  /*11cf0*/  STS.U8 [R7+UR9+0xae00], R23 ;  /* 0x00ae001707007988 */ /* 0x000fe80008000009 */
[----:B0-----:R-:W4:Y:S04]  /*11d00*/  LDL.LU R22, [R1+0x78] ;  /* 0x0000780001167983 */ /* 0x001f280000300800 */
[----:B-1----:R-:W4:Y:S04]  /*11d10*/  LDL.LU R24, [R1+0x58] ;  /* 0x0000580001187983 */ /* 0x002f280000300800 */
[----:B--2---:R-:W2:Y:S04]  /*11d20*/  LDL.LU R19, [R1+0x38] ;  /* 0x0000380001137983 */ /* 0x004ea80000300800 */
[----:B------:R-:W2:Y:S04]  /*11d30*/  LDL.LU R26, [R1+0x18] ;  /* 0x00001800011a7983 */ /* 0x000ea80000300800 */
[----:B---3--:R-:W-:Y:S04]  /*11d40*/  STS.U8 [R7+UR9+0xb200], R11 ;  /* 0x00b2000b07007988 */ /* 0x008fe80008000009 */
[----:B------:R-:W-:Y:S04]  /*11d50*/  STS.U8 [R7+UR9+0xb600], R9 ;  /* 0x00b6000907007988 */ /* 0x000fe80008000009 */
[----:B------:R0:W-:Y:S04]  /*11d60*/  STS.U8 [R7+UR9+0xba00], R36 ;  /* 0x00ba002407007988 */ /* 0x0001e80008000009 */
[----:B----4-:R1:W-:Y:S04]  /*11d70*/  STS.U8 [R7+UR9+0xbe00], R20 ;  /* 0x00be001407007988 */ /* 0x0103e80008000009 */
[----:B0-----:R-:W3:Y:S04]  /*11d80*/  LDL.LU R36, [R1+0x98] ;  /* 0x0000980001247983 */ /* 0x001ee80000300800 */
[----:B-1----:R-:W4:Y:S01]  /*11d90*/  LDL.LU R20, [R1+0xb8] ;  /* 0x0000b80001147983 */ /* 0x002f220000300800 */
[----:B------:R-:W-:-:S03]  /*11da0*/  LOP3.LUT R11, R13, 0x50, RZ, 0x3c, !PT ;  /* 0x000000500d0b7812 */ /* 0x000fc600078e3cff */
[----:B------:R-:W2:Y:S04]  /*11db0*/  LDL.LU R28, [R1+0x5c4] ;  /* 0x0005c400011c7983 */ /* 0x000ea80000300800 */
[----:B------:R-:W2:Y:S04]  /*11dc0*/  LDL.LU R7, [R1+0x588] ;  /* 0x0005880001077983 */ /* 0x000ea80000300800 */
[----:B------:R0:W-:Y:S04]  /*11dd0*/  STS.U8 [R11+UR9+0x8280], R10 ;  /* 0x0082800a0b007988 */ /* 0x0001e80008000009 */
[----:B------:R-:W2:Y:S04]  /*11de0*/  LDL.LU R23, [R1+0x174] ;  /* 0x0001740001177983 */ /* 0x000ea80000300800 */
[----:B------:R1:W-:Y:S04]  /*11df0*/  STS.U8 [R11+UR9+0x8680], R21 ;  /* 0x008680150b007988 */ /* 0x0003e80008000009 */
[----:B0-----:R-:W2:Y:S04]  /*11e00*/  LDL.LU R10, [R1+0x154] ;  /* 0x00015400010a7983 */ /* 0x001ea80000300800 */
[----:B------:R-:W2:Y:S04]  /*11e10*/  LDL.LU R9, [R1+0x134] ;  /* 0x0001340001097983 */ /* 0x000ea80000300800 */
[----:B------:R0:W-:Y:S04]  /*11e20*/  STS.U8 [R11+UR9+0x8a80], R14 ;  /* 0x008a800e0b007988 */ /* 0x0001e80008000009 */
[----:B-1----:R-:W2:Y:S04]  /*11e30*/  LDL.LU R21, [R1+0x114] ;  /* 0x0001140001157983 */ /* 0x002ea80000300800 */
[----:B------:R1:W-:Y:S04]  /*11e40*/  STS.U8 [R11+UR9+0x8e80], R17 ;  /* 0x008e80110b007988 */ /* 0x0003e80008000009 */
[----:B0-----:R-:W2:Y:S04]  /*11e50*/  LDL.LU R14, [R1+0xf4] ;  /* 0x0000f400010e7983 */ /* 0x001ea80000300800 */
        /* <DEDUP_REMOVED lines=8> */
[----:B-1----:R-:W2:Y:S04]  /*11ee0*/  LDL.LU R12, [R1+0x54] ;  /* 0x00005400010c7983 */ /* 0x002ea80000300800 */
[----:B------:R-:W2:Y:S04]  /*11ef0*/  LDL.LU R18, [R1+0x34] ;  /* 0x0000340001127983 */ /* 0x000ea80000300800 */
[----:B----4-:R-:W-:Y:S04]  /*11f00*/  STS.U8 [R11+UR9+0xa280], R20 ;  /* 0x00a280140b007988 */ /* 0x010fe80008000009 */
[----:B---3--:R-:W-:Y:S04]  /*11f10*/  STS.U8 [R11+UR9+0xa680], R36 ;  /* 0x00a680240b007988 */ /* 0x008fe80008000009 */
[----:B------:R-:W-:Y:S04]  /*11f20*/  STS.U8 [R11+UR9+0xaa80], R22 ;  /* 0x00aa80160b007988 */ /* 0x000fe80008000009 */
[----:B------:R-:W-:Y:S04]  /*11f30*/  STS.U8 [R11+UR9+0xae80], R24 ;  /* 0x00ae80180b007988 */ /* 0x000fe80008000009 */
[----:B--2---:R0:W-:Y:S04]  /*11f40*/  STS.U8 [R11+UR9+0xb280], R19 ;  /* 0x00b280130b007988 */ /* 0x0041e80008000009 */
[----:B------:R-:W-:Y:S04]  /*11f50*/  STS.U8 [R11+UR9+0xb680], R26 ;  /* 0x00b6801a0b007988 */ /* 0x000fe80008000009 */
[----:B------:R1:W-:Y:S04]  /*11f60*/  STS.U8 [R11+UR9+0xba80], R34 ;  /* 0x00ba80220b007988 */ /* 0x0003e80008000009 */
[----:B0-----:R-:W2:Y:S04]  /*11f70*/  LDL.LU R19, [R1+0x5c0] ;  /* 0x0005c00001137983 */ /* 0x001ea80000300800 */
[----:B------:R-:W3:Y:S04]  /*11f80*/  LDL.LU R20, [R1+0x110] ;  /* 0x0001100001147983 */ /* 0x000ee80000300800 */
[----:B------:R0:W-:Y:S04]  /*11f90*/  STS.U8 [R11+UR9+0xbe80], R16 ;  /* 0x00be80100b007988 */ /* 0x0001e80008000009 */
[----:B------:R-:W4:Y:S04]  /*11fa0*/  LDL.LU R36, [R1+0xf0] ;  /* 0x0000f00001247983 */ /* 0x000f280000300800 */
[----:B-1----:R-:W2:Y:S01]  /*11fb0*/  LDL.LU R34, [R1+0x130] ;  /* 0x0001300001227983 */ /* 0x002ea20000300800 */
[----:B0-----:R-:W-:-:S03]  /*11fc0*/  LOP3.LUT R11, R13, 0x60, RZ, 0x3c, !PT ;  /* 0x000000600d0b7812 */ /* 0x001fc600078e3cff */
[----:B------:R-:W2:Y:S04]  /*11fd0*/  LDL.LU R16, [R1+0x150] ;  /* 0x0001500001107983 */ /* 0x000ea80000300800 */
[----:B------:R-:W2:Y:S04]  /*11fe0*/  LDL.LU R22, [R1+0xd0] ;  /* 0x0000d00001167983 */ /* 0x000ea80000300800 */
[----:B------:R-:W2:Y:S04]  /*11ff0*/  LDL.LU R24, [R1+0xb0] ;  /* 0x0000b00001187983 */ /* 0x000ea80000300800 */
[----:B------:R-:W2:Y:S04]  /*12000*/  LDL.LU R26, [R1+0x90] ;  /* 0x00009000011a7983 */ /* 0x000ea80000300800 */
[----:B------:R0:W-:Y:S04]  /*12010*/  STS.U8 [R11+UR9+0x8300], R28 ;  /* 0x0083001c0b007988 */ /* 0x0001e80008000009 */
[----:B------:R1:W-:Y:S04]  /*12020*/  STS.U8 [R11+UR9+0x8700], R7 ;  /* 0x008700070b007988 */ /* 0x0003e80008000009 */
[----:B------:R1:W-:Y:S04]  /*12030*/  STS.U8 [R11+UR9+0x8b00], R23 ;  /* 0x008b00170b007988 */ /* 0x0003e80008000009 */
[----:B0-----:R-:W2:Y:S04]  /*12040*/  LDL.LU R28, [R1+0x70] ;  /* 0x00007000011c7983 */ /* 0x001ea80000300800 */
[----:B-1----:R0:W5:Y:S04]  /*12050*/  LDL.LU R7, [R1+0x640] ;  /* 0x0006400001077983 */ /* 0x0021680000300800 */
[----:B------:R-:W2:Y:S04]  /*12060*/  LDL.LU R23, [R1+0x63c] ;  /* 0x00063c0001177983 */ /* 0x000ea80000300800 */
[----:B------:R1:W-:Y:S04]  /*12070*/  STS.U8 [R11+UR9+0x8f00], R10 ;  /* 0x008f000a0b007988 */ /* 0x0003e80008000009 */
[----:B------:R0:W-:Y:S04]  /*12080*/  STS.U8 [R11+UR9+0x9300], R9 ;  /* 0x009300090b007988 */ /* 0x0001e80008000009 */
[----:B------:R0:W-:Y:S04]  /*12090*/  STS.U8 [R11+UR9+0x9700], R21 ;  /* 0x009700150b007988 */ /* 0x0001e80008000009 */
[----:B-1----:R1:W5:Y:S04]  /*120a0*/  LDL.LU R10, [R1+0x638] ;  /* 0x00063800010a7983 */ /* 0x0023680000300800 */
[----:B0-----:R1:W5:Y:S04]  /*120b0*/  LDL.LU R9, [R1+0x634] ;  /* 0x0006340001097983 */ /* 0x0013680000300800 */
[----:B------:R-:W2:Y:S04]  /*120c0*/  LDL.LU R21, [R1+0x630] ;  /* 0x0006300001157983 */ /* 0x000ea80000300800 */
[----:B------:R0:W-:Y:S04]  /*120d0*/  STS.U8 [R11+UR9+0x9b00], R14 ;  /* 0x009b000e0b007988 */ /* 0x0001e80008000009 */
[----:B------:R1:W-:Y:S04]  /*120e0*/  STS.U8 [R11+UR9+0x9f00], R17 ;  /* 0x009f00110b007988 */ /* 0x0003e80008000009 */
[----:B------:R1:W-:Y:S04]  /*120f0*/  STS.U8 [R11+UR9+0xa300], R30 ;  /* 0x00a3001e0b007988 */ /* 0x0003e80008000009 */
[----:B0-----:R0:W5:Y:S04]  /*12100*/  LDL.LU R14, [R1+0x62c] ;  /* 0x00062c00010e7983 */ /* 0x0011680000300800 */
[----:B-1----:R-:W2:Y:S04]  /*12110*/  LDL.LU R17, [R1+0x628] ;  /* 0x0006280001117983 */ /* 0x002ea80000300800 */
[----:B------:R-:W2:Y:S04]  /*12120*/  LDL.LU R30, [R1+0x624] ;  /* 0x00062400011e7983 */ /* 0x000ea80000300800 */
[----:B------:R1:W-:Y:S04]  /*12130*/  STS.U8 [R11+UR9+0xa700], R32 ;  /* 0x00a700200b007988 */ /* 0x0003e80008000009 */
[----:B------:R0:W-:Y:S04]  /*12140*/  STS.U8 [R11+UR9+0xab00], R15 ;  /* 0x00ab000f0b007988 */ /* 0x0001e80008000009 */
[----:B------:R0:W-:Y:S04]  /*12150*/  STS.U8 [R11+UR9+0xaf00], R12 ;  /* 0x00af000c0b007988 */ /* 0x0001e80008000009 */
[----:B-1----:R-:W2:Y:S04]  /*12160*/  LDL.LU R32, [R1+0x620] ;  /* 0x0006200001207983 */ /* 0x002ea80000300800 */
[----:B0-----:R-:W2:Y:S04]  /*12170*/  LDL.LU R15, [R1+0x61c] ;  /* 0x00061c00010f7983 */ /* 0x001ea80000300800 */
[----:B------:R-:W2:Y:S04]  /*12180*/  LDL.LU R12, [R1+0x618] ;  /* 0x00061800010c7983 */ /* 0x000ea80000300800 */
[----:B------:R-:W-:Y:S04]  /*12190*/  STS.U8 [R11+UR9+0xb300], R18 ;  /* 0x00b300120b007988 */ /* 0x000fe80008000009 */
[----:B--2---:R0:W-:Y:S04]  /*121a0*/  STS.U8 [R11+UR9+0xb700], R12 ;  /* 0x00b7000c0b007988 */ /* 0x0041e80008000009 */
[----:B------:R1:W-:Y:S04]  /*121b0*/  STS.U8 [R11+UR9+0xbb00], R32 ;  /* 0x00bb00200b007988 */ /* 0x0003e80008000009 */
[----:B------:R2:W-:Y:S04]  /*121c0*/  STS.U8 [R11+UR9+0xbf00], R17 ;  /* 0x00bf00110b007988 */ /* 0x0005e80008000009 */
[----:B0-----:R-:W3:Y:S04]  /*121d0*/  LDL.LU R12, [R1+0x614] ;  /* 0x00061400010c7983 */ /* 0x001ee80000300800 */
[----:B-1----:R-:W3:Y:S04]  /*121e0*/  LDL.LU R32, [R1+0x170] ;  /* 0x0001700001207983 */ /* 0x002ee80000300800 */
[----:B--2---:R-:W2:Y:S04]  /*121f0*/  LDL.LU R11, [R1+0x610] ;  /* 0x00061000010b7983 */ /* 0x004ea80000300800 */
[----:B------:R-:W2:Y:S01]  /*12200*/  LDL.LU R17, [R1+0x190] ;  /* 0x0001900001117983 */ /* 0x000ea20000300800 */
[----:B------:R-:W-:-:S05]  /*12210*/  LOP3.LUT R18, R13, 0x70, RZ, 0x3c, !PT ;  /* 0x000000700d127812 */ /* 0x000fca00078e3cff */
[----:B------:R0:W-:Y:S02]  /*12220*/  STS.U8 [R18+UR9+0x8380], R19 ;  /* 0x0083801312007988 */ /* 0x0001e40008000009 */
[----:B0-----:R-:W0:Y:S02]  /*12230*/  S2R R19, SR_TID.X ;  /* 0x0000000000137919 */ /* 0x001e240000002100 */
[----:B--2---:R-:W-:Y:S04]  /*12240*/  STS.U8 [R18+UR9+0x8780], R17 ;  /* 0x0087801112007988 */ /* 0x004fe80008000009 */
[----:B---3--:R-:W-:Y:S04]  /*12250*/  STS.U8 [R18+UR9+0x8b80], R32 ;  /* 0x008b802012007988 */ /* 0x008fe80008000009 */
[----:B------:R-:W-:Y:S04]  /*12260*/  STS.U8 [R18+UR9+0x8f80], R16 ;  /* 0x008f801012007988 */ /* 0x000fe80008000009 */
[----:B------:R-:W-:Y:S04]  /*12270*/  STS.U8 [R18+UR9+0x9380], R34 ;  /* 0x0093802212007988 */ /* 0x000fe80008000009 */
[----:B------:R-:W-:Y:S04]  /*12280*/  STS.U8 [R18+UR9+0x9780], R20 ;  /* 0x0097801412007988 */ /* 0x000fe80008000009 */
[----:B----4-:R-:W-:Y:S04]  /*12290*/  STS.U8 [R18+UR9+0x9b80], R36 ;  /* 0x009b802412007988 */ /* 0x010fe80008000009 */
[----:B------:R-:W-:Y:S04]  /*122a0*/  STS.U8 [R18+UR9+0x9f80], R22 ;  /* 0x009f801612007988 */ /* 0x000fe80008000009 */
[----:B------:R-:W-:Y:S04]  /*122b0*/  STS.U8 [R18+UR9+0xa380], R24 ;  /* 0x00a3801812007988 */ /* 0x000fe80008000009 */
[----:B------:R-:W-:Y:S04]  /*122c0*/  STS.U8 [R18+UR9+0xa780], R26 ;  /* 0x00a7801a12007988 */ /* 0x000fe80008000009 */
[----:B------:R-:W-:Y:S04]  /*122d0*/  STS.U8 [R18+UR9+0xab80], R28 ;  /* 0x00ab801c12007988 */ /* 0x000fe80008000009 */
[----:B------:R1:W-:Y:S04]  /*122e0*/  STS.U8 [R18+UR9+0xaf80], R11 ;  /* 0x00af800b12007988 */ /* 0x0003e80008000009 */
[----:B------:R2:W-:Y:S04]  /*122f0*/  STS.U8 [R18+UR9+0xb380], R12 ;  /* 0x00b3800c12007988 */ /* 0x0005e80008000009 */
[----:B------:R3:W-:Y:S04]  /*12300*/  STS.U8 [R18+UR9+0xb780], R15 ;  /* 0x00b7800f12007988 */ /* 0x0007e80008000009 */
[----:B-1----:R1:W5:Y:S04]  /*12310*/  LDL.LU R11, [R1+0x60c] ;  /* 0x00060c00010b7983 */ /* 0x0023680000300800 */
[----:B--2---:R1:W5:Y:S04]  /*12320*/  LDL.LU R12, [R1+0x608] ;  /* 0x00060800010c7983 */ /* 0x0043680000300800 */
[----:B---3--:R1:W5:Y:S01]  /*12330*/  LDL.LU R15, [R1+0x604] ;  /* 0x00060400010f7983 */ /* 0x0083620000300800 */
[----:B0-----:R-:W-:-:S04]  /*12340*/  SHF.R.S32.HI R16, RZ, 0x7, R19 ;  /* 0x00000007ff107819 */ /* 0x001fc80000011413 */
[----:B------:R-:W-:-:S04]  /*12350*/  SGXT R16, R16, 0x1 ;  /* 0x000000011010781a */ /* 0x000fc80000000200 */
[----:B------:R-:W-:Y:S01]  /*12360*/  LOP3.LUT R16, R16, 0x90, RZ, 0xc0, !PT ;  /* 0x0000009010107812 */ /* 0x000fe200078ec0ff */
[----:B------:R-:W-:Y:S03]  /*12370*/  STS.U8 [R18+UR9+0xbb80], R30 ;  /* 0x00bb801e12007988 */ /* 0x000fe60008000009 */
[----:B------:R-:W-:Y:S01]  /*12380*/  LOP3.LUT R16, R16, 0x7f, R19, 0x78, !PT ;  /* 0x0000007f10107812 */ /* 0x000fe200078e7813 */
[----:B------:R0:W-:Y:S03]  /*12390*/  STS.U8 [R18+UR9+0xbf80], R21 ;  /* 0x00bf801512007988 */ /* 0x0001e60008000009 */
[C---:B------:R-:W-:Y:S01]  /*123a0*/  LOP3.LUT R17, R16.reuse, 0x20, RZ, 0x3c, !PT ;  /* 0x0000002010117812 */ /* 0x040fe200078e3cff */
[----:B------:R-:W-:Y:S04]  /*123b0*/  STS.U8 [R16+UR9+0x10800], R23 ;  /* 0x0108001710007988 */ /* 0x000fe80008000009 */
[----:B------:R2:W-:Y:S01]  /*123c0*/  STS.U8 [R16+UR9+0x10c00], R25 ;  /* 0x010c001910007988 */ /* 0x0005e20008000009 */
[----:B0-----:R-:W-:-:S03]  /*123d0*/  LOP3.LUT R18, R16, 0x40, RZ, 0x3c, !PT ;  /* 0x0000004010127812 */ /* 0x001fc600078e3cff */
[----:B------:R1:W-:Y:S01]  /*123e0*/  STS.U8 [R17+UR9+0x10900], R27 ;  /* 0x0109001b11007988 */ /* 0x0003e20008000009 */
[----:B--2---:R-:W-:-:S03]  /*123f0*/  LOP3.LUT R16, R16, 0x60, RZ, 0x3c, !PT ;  /* 0x0000006010107812 */ /* 0x004fc600078e3cff */
[----:B------:R1:W-:Y:S04]  /*12400*/  STS.U8 [R17+UR9+0x10d00], R29 ;  /* 0x010d001d11007988 */ /* 0x0003e80008000009 */
[----:B------:R1:W-:Y:S04]  /*12410*/  STS.U8 [R18+UR9+0x10a00], R31 ;  /* 0x010a001f12007988 */ /* 0x0003e80008000009 */
[----:B------:R1:W-:Y:S04]  /*12420*/  STS.U8 [R18+UR9+0x10e00], R33 ;  /* 0x010e002112007988 */ /* 0x0003e80008000009 */
[----:B------:R1:W-:Y:S04]  /*12430*/  STS.U8 [R16+UR9+0x10b00], R35 ;  /* 0x010b002310007988 */ /* 0x0003e80008000009 */
[----:B------:R1:W-:Y:S01]  /*12440*/  STS.U8 [R16+UR9+0x10f00], R37 ;  /* 0x010f002510007988 */ /* 0x0003e20008000009 */
[----:B------:R0:W-:Y:S06]  /*12450*/  MEMBAR.ALL.CTA ;  /* 0x0000000000007992 */ /* 0x0001ec0000008000 */
[----:B0-----:R-:W0:Y:S01]  /*12460*/  FENCE.VIEW.ASYNC.S ;  /* 0x00000000000073c6 */ /* 0x001e220000000000 */
[----:B------:R-:W-:Y:S01]  /*12470*/  ULEA UR11, UR18, UR9, 0x3 ;  /* 0x00000009120b7291 */ /* 0x000fe2000f8e18ff */
[----:B------:R-:W-:-:S03]  /*12480*/  UMOV UR4, UR5 ;  /* 0x0000000500047c82 */ /* 0x000fc60008000000 */
[----:B------:R-:W-:Y:S01]  /*12490*/  UIADD3 UR11, UPT, UPT, UR11, 0x11000, URZ ;  /* 0x000110000b0b7890 */ /* 0x000fe2000fffe0ff */
[----:B0-----:R-:W-:Y:S06]  /*124a0*/  BAR.SYNC.DEFER_BLOCKING 0x0 ;  /* 0x0000000000007b1d */ /* 0x001fec0000010000 */
[----:B-1----:R-:W-:Y:S05]  /*124b0*/  @P0 BRA `(.L_x_9) ;  /* 0x0000000000880947 */ /* 0x002fea0003800000 */
[----:B------:R-:W-:Y:S02]  /*124c0*/  UIADD3 UR48, UPT, UPT, UR8, 0x10, URZ ;  /* 0x0000001008307890 */ /* 0x000fe4000fffe0ff */
[----:B------:R-:W-:Y:S02]  /*124d0*/  UIADD3 UR49, UPT, UPT, UR8, 0x10, URZ ;  /* 0x0000001008317890 */ /* 0x000fe4000fffe0ff */
[----:B------:R-:W-:Y:S01]  /*124e0*/  UIADD3 UR54, UPT, UPT, UR8, 0x10, URZ ;  /* 0x0000001008367890 */ /* 0x000fe2000fffe0ff */
[----:B------:R-:W-:Y:S01]  /*124f0*/  UMOV UR16, 0x0 ;  /* 0x0000000000107882 */ /* 0x000fe20000000000 */
[----:B------:R-:W-:Y:S01]  /*12500*/  UMOV UR17, 0x8048010 ;  /* 0x0804801000117882 */ /* 0x000fe20000000000 */
[----:B------:R-:W-:Y:S01]  /*12510*/  UMOV UR15, 0x40004040 ;  /* 0x40004040000f7882 */ /* 0x000fe20000000000 */
[----:B------:R-:W-:Y:S02]  /*12520*/  UIADD3 UR55, UPT, UPT, UR8, 0x10, URZ ;  /* 0x0000001008377890 */ /* 0x000fe4000fffe0ff */
[----:B------:R0:W-:Y:S01]  /*12530*/  UTCQMMA gdesc[UR14], gdesc[UR12], tmem[UR8], tmem[UR16], idesc[UR17], UPT ;  /* 0x00ff100c0e0075ea */ /* 0x0001e2000b800308 */
[----:B------:R-:W-:Y:S01]  /*12540*/  UMOV UR42, 0x0 ;  /* 0x00000000002a7882 */ /* 0x000fe20000000000 */
[----:B------:R-:W-:Y:S01]  /*12550*/  UMOV UR43, 0x8048010 ;  /* 0x08048010002b7882 */ /* 0x000fe20000000000 */
[----:B------:R-:W-:Y:S01]  /*12560*/  UMOV UR44, 0x0 ;  /* 0x00000000002c7882 */ /* 0x000fe20000000000 */
[----:B------:R-:W-:Y:S01]  /*12570*/  UMOV UR45, 0x8048010 ;  /* 0x08048010002d7882 */ /* 0x000fe20000000000 */
        /* <DEDUP_REMOVED lines=11> */
[----:B------:R-:W-:Y:S01]  /*12630*/  UMOV UR6, UR11 ;  /* 0x0000000b00067c82 */ /* 0x000fe20008000000 */
[----:B------:R-:W-:Y:S01]  /*12640*/  UMOV UR7, URZ ;  /* 0x000000ff00077c82 */ /* 0x000fe20008000000 */
[----:B------:R0:W-:Y:S01]  /*12650*/  UTCQMMA gdesc[UR34], gdesc[UR12], tmem[UR48], tmem[UR50], idesc[UR51], UPT ;  /* 0x00ff320c220075ea */ /* 0x0001e2000b800330 */
[----:B------:R-:W-:Y:S01]  /*12660*/  UMOV UR58, 0x0 ;  /* 0x00000000003a7882 */ /* 0x000fe20000000000 */
[----:B------:R-:W-:Y:S01]  /*12670*/  UMOV UR59, 0x8048010 ;  /* 0x08048010003b7882 */ /* 0x000fe20000000000 */
[----:B------:R0:W-:Y:S01]  /*12680*/  UTCQMMA gdesc[UR36], gdesc[UR24], tmem[UR49], tmem[UR52], idesc[UR53], UPT ;  /* 0x00ff3418240075ea */ /* 0x0001e2000b800331 */
[----:B------:R-:W-:Y:S01]  /*12690*/  UMOV UR5, UR6 ;  /* 0x0000000600057c82 */ /* 0x000fe20008000000 */
[----:B------:R0:W-:Y:S01]  /*126a0*/  UTCQMMA gdesc[UR38], gdesc[UR28], tmem[UR54], tmem[UR56], idesc[UR57], UPT ;  /* 0x00ff381c260075ea */ /* 0x0001e2000b800336 */
[----:B------:R0:W-:Y:S01]  /*126b0*/  UTCQMMA gdesc[UR40], gdesc[UR32], tmem[UR55], tmem[UR58], idesc[UR59], UPT ;  /* 0x00ff3a20280075ea */ /* 0x0001e2000b800337 */
[----:B------:R0:W-:Y:S01]  /*126c0*/  UTCBAR [UR5], URZ ;  /* 0x000000ff050073e9 */ /* 0x0001e200080000ff */
[----:B------:R-:W-:Y:S01]  /*126d0*/  NOP ;  /* 0x0000000000007918 */ /* 0x000fe20000000000 */
.L_x_9:
[----:B0-----:R-:W-:Y:S01]  /*126e0*/  UIADD3 UR5, UPT, UPT, UR19, 0x7f, URZ ;  /* 0x0000007f13057890 */ /* 0x001fe2000fffe0ff */
[----:B------:R-:W-:Y:S01]  /*126f0*/  IMAD.U32 R16, RZ, RZ, UR4 ;  /* 0x00000004ff107e24 */ /* 0x000fe2000f8e00ff */
[----:B------:R-:W-:Y:S02]  /*12700*/  UIADD3 UR18, UPT, UPT, UR18, 0x1, URZ ;  /* 0x0000000112127890 */ /* 0x000fe4000fffe0ff */
[----:B------:R-:W-:-:S04]  /*12710*/  USHF.R.S32.HI UR6, URZ, 0x1f, UR5 ;  /* 0x0000001fff067899 */ /* 0x000fc80008011405 */
[----:B------:R-:W-:-:S04]  /*12720*/  ULEA.HI UR6, UR6, UR5, URZ, 0x7 ;  /* 0x0000000506067291 */ /* 0x000fc8000f8f38ff */
[----:B------:R-:W-:-:S04]  /*12730*/  USHF.R.S32.HI UR6, URZ, 0x7, UR6 ;  /* 0x00000007ff067899 */ /* 0x000fc80008011406 */
[----:B------:R-:W-:-:S04]  /*12740*/  UISETP.LT.AND UP1, UPT, UR6, 0x2, UPT ;  /* 0x000000020600788c */ /* 0x000fc8000bf21270 */
[----:B------:R-:W-:Y:S02]  /*12750*/  USEL UR6, UR6, 0x2, !UP1 ;  /* 0x0000000206067887 */ /* 0x000fe4000c800000 */
[----:B------:R-:W-:Y:S02]  /*12760*/  UISETP.GT.AND UP1, UPT, UR18, 0x1, UPT ;  /* 0x000000011200788c */ /* 0x000fe4000bf24270 */
[----:B------:R-:W-:Y:S02]  /*12770*/  UIADD3 UR6, UPT, UPT, UR6, -0x2, URZ ;  /* 0xfffffffe06067890 */ /* 0x000fe4000fffe0ff */
[----:B------:R-:W-:Y:S02]  /*12780*/  USEL UR5, URZ, 0x1, !UP1 ;  /* 0x00000001ff057887 */ /* 0x000fe4000c800000 */
[----:B------:R-:W-:Y:S02]  /*12790*/  USEL UR18, UR18, URZ, !UP1 ;  /* 0x000000ff12127287 */ /* 0x000fe4000c800000 */
[C---:B-----5:R-:W-:Y:S01]  /*127a0*/  ISETP.NE.U32.AND P2, PT, R15.reuse, UR6, PT ;  /* 0x000000060f007c0c */ /* 0x060fe2000bf45070 */
[----:B------:R-:W-:Y:S01]  /*127b0*/  ULOP3.LUT UR5, UR4, UR5, URZ, 0x3c, !UPT ;  /* 0x0000000504057292 */ /* 0x000fe2000f8e3cff */
[----:B------:R-:W-:-:S11]  /*127c0*/  VIADD R15, R15, 0x1 ;  /* 0x000000010f0f7836 */ /* 0x000fd60000000000 */
[----:B------:R-:W-:Y:S05]  /*127d0*/  @P2 BRA `(.L_x_10) ;  /* 0xffffff6c00882947 */ /* 0x000fea000383ffff */
.L_x_7:
[----:B------:R-:W1:Y:S01]  /*127e0*/  LDCU UR5, c[0x0][0x3a0] ;  /* 0x00007400ff0577ac */ /* 0x000e620008000800 */
[----:B------:R-:W2:Y:S01]  /*127f0*/  LDCU UR6, c[0x0][0x3b4] ;  /* 0x00007680ff0677ac */ /* 0x000ea20008000800 */
[----:B------:R-:W3:Y:S01]  /*12800*/  LDCU.128 UR12, c[0x0][0x390] ;  /* 0x00007200ff0c77ac */ /* 0x000ee20008000c00 */
[----:B-1----:R-:W-:-:S04]  /*12810*/  UIADD3 UR5, UPT, UPT, UR5, 0x7f, URZ ;  /* 0x0000007f05057890 */ /* 0x002fc8000fffe0ff */
[----:B------:R-:W-:-:S09]  /*12820*/  UISETP.GE.AND UP1, UPT, UR5, 0x80, UPT ;  /* 0x000000800500788c */ /* 0x000fd2000bf26270 */
[----:B--23--:R-:W-:Y:S05]  /*12830*/  BRA.U !UP1, `(.L_x_11) ;  /* 0x0000000109107547 */ /* 0x00cfea000b800000 */
[----:B------:R-:W-:-:S06]  /*12840*/  USHF.L.U32 UR4, UR4, 0x1f, URZ ;  /* 0x0000001f04047899 */ /* 0x000fcc00080006ff */
[----:B------:R-:W-:-:S04]  /*12850*/  IMAD.U32 R0, RZ, RZ, UR4 ;  /* 0x00000004ff007e24 */ /* 0x000fc8000f8e00ff */
[----:B------:R-:W1:Y:S02]  /*12860*/  SYNCS.PHASECHK.TRANS64.TRYWAIT P0, [UR11], R0 ;  /* 0x00000000ff0075a7 */ /* 0x000e64000800110b */
[----:B-1----:R-:W-:Y:S05]  /*12870*/  @!P0 BRA `(.L_x_12) ;  /* 0x0000000800cc8947 */ /* 0x002fea0003800000 */
.L_x_11:
[----:B------:R-:W2:Y:S01]  /*12880*/  LDL.LU R21, [R1+0x600] ;  /* 0x0006000001157983 */ /* 0x000ea20000300800 */
[----:B------:R-:W1:Y:S03]  /*12890*/  LDCU UR4, c[0x0][0x3b8] ;  /* 0x00007700ff0477ac */ /* 0x000e660008000800 */
[----:B------:R-:W3:Y:S01]  /*128a0*/  LDL.LU R26, [R1+0x5e4] ;  /* 0x0005e400011a7983 */ /* 0x000ee20000300800 */
[----:B------:R-:W-:Y:S06]  /*128b0*/  BAR.SYNC.DEFER_BLOCKING 0x0 ;  /* 0x0000000000007b1d */ /* 0x000fec0000010000 */
[----:B------:R-:W4:Y:S02]  /*128c0*/  @!P1 SYNCS.CCTL.IV [UR9+0x11000] ;  /* 0x01100000ff0099b1 */ /* 0x000f240008000009 */
[----:B----4-:R-:W-:Y:S06]  /*128d0*/  BAR.SYNC.DEFER_BLOCKING 0x0 ;  /* 0x0000000000007b1d */ /* 0x010fec0000010000 */
[----:B0-----:R-:W0:Y:S01]  /*128e0*/  LDTM.x16 R4, tmem[UR10] ;  /* 0x0000000a000479ee */ /* 0x001e220008240000 */
[----:B------:R-:W4:Y:S01]  /*128f0*/  @!P1 SYNCS.CCTL.IV [UR9+0x11008] ;  /* 0x01100800ff0099b1 */ /* 0x000f220008000009 */
[----:B------:R-:W-:Y:S01]  /*12900*/  NOP ;  /* 0x0000000000007918 */ /* 0x000fe20000000000 */
[----:B0-----:R-:W-:-:S02]  /*12910*/  F2FP.SATFINITE.E4M3.F32.PACK_AB_MERGE_C R25, R5, R4, RZ ;  /* 0x000000040519723e */ /* 0x001fc400048070ff */
[----:B------:R-:W-:Y:S02]  /*12920*/  F2FP.SATFINITE.E4M3.F32.PACK_AB_MERGE_C R27, R7, R6, RZ ;  /* 0x00000006071b723e */ /* 0x000fe400048070ff */
[----:B------:R-:W-:Y:S02]  /*12930*/  PRMT R29, R25, 0x9910, RZ ;  /* 0x00009910191d7816 */ /* 0x000fe400000000ff */
[----:B------:R-:W-:Y:S02]  /*12940*/  PRMT R24, R27, 0x9910, RZ ;  /* 0x000099101b187816 */ /* 0x000fe400000000ff */
[----:B------:R-:W-:Y:S02]  /*12950*/  SHF.R.S32.HI R29, RZ, 0x8, R29 ;  /* 0x00000008ff1d7819 */ /* 0x000fe4000001141d */
[----:B------:R-:W-:Y:S02]  /*12960*/  F2FP.SATFINITE.E4M3.F32.PACK_AB_MERGE_C R17, R17, R16, RZ ;  /* 0x000000101111723e */ /* 0x000fe400048070ff */
[----:B------:R-:W-:-:S02]  /*12970*/  F2FP.SATFINITE.E4M3.F32.PACK_AB_MERGE_C R19, R19, R18, RZ ;  /* 0x000000121313723e */ /* 0x000fc400048070ff */
[C---:B--2---:R-:W-:Y:S01]  /*12980*/  ISETP.GE.AND P0, PT, R21.reuse, UR14, PT ;  /* 0x0000000e15007c0c */ /* 0x044fe2000bf06270 */
[----:B------:R-:W-:Y:S02]  /*12990*/  IMAD R0, R21, UR6, RZ ;  /* 0x0000000615007c24 */ /* 0x000fe4000f8e02ff */
[C---:B---3--:R-:W-:Y:S01]  /*129a0*/  VIADD R3, R26.reuse, 0x2 ;  /* 0x000000021a037836 */ /* 0x048fe20000000000 */
[C---:B------:R-:W-:Y:S01]  /*129b0*/  ISETP.LT.AND P6, PT, R26.reuse, UR15, !P0 ;  /* 0x0000000f1a007c0c */ /* 0x040fe2000c7c1270 */
[C---:B------:R-:W-:Y:S02]  /*129c0*/  VIADD R2, R26.reuse, 0x3 ;  /* 0x000000031a027836 */ /* 0x040fe40000000000 */
[C---:B------:R-:W-:Y:S01]  /*129d0*/  VIADD R20, R26.reuse, 0x1 ;  /* 0x000000011a147836 */ /* 0x040fe20000000000 */
[----:B------:R-:W-:Y:S01]  /*129e0*/  ISETP.LT.AND P3, PT, R3, UR15, !P0 ;  /* 0x0000000f03007c0c */ /* 0x000fe2000c761270 */
[----:B-1----:R-:W-:Y:S01]  /*129f0*/  IMAD R3, R26, UR4, RZ ;  /* 0x000000041a037c24 */ /* 0x002fe2000f8e02ff */
[----:B------:R-:W-:Y:S01]  /*12a00*/  ISETP.LT.AND P2, PT, R2, UR15, !P0 ;  /* 0x0000000f02007c0c */ /* 0x000fe2000c741270 */
[----:B------:R-:W-:Y:S01]  /*12a10*/  VIADD R5, R26, 0x4 ;  /* 0x000000041a057836 */ /* 0x000fe20000000000 */
[----:B------:R-:W-:Y:S01]  /*12a20*/  IADD3 R2, P5, PT, R0, UR12, RZ ;  /* 0x0000000c00027c10 */ /* 0x000fe2000ffbe0ff */
[C---:B------:R-:W-:Y:S01]  /*12a30*/  VIADD R23, R3.reuse, UR4 ;  /* 0x0000000403177c36 */ /* 0x040fe20008000000 */
[----:B------:R-:W-:Y:S01]  /*12a40*/  ISETP.LT.AND P4, PT, R20, UR15, !P0 ;  /* 0x0000000f14007c0c */ /* 0x000fe2000c781270 */
[----:B------:R-:W-:Y:S01]  /*12a50*/  VIADD R22, R26, 0x5 ;  /* 0x000000051a167836 */ /* 0x000fe20000000000 */
[----:B------:R-:W-:Y:S01]  /*12a60*/  LEA.HI.X.SX32 R0, R0, UR13, 0x1, P5 ;  /* 0x0000000d00007c11 */ /* 0x000fe2000a8f0eff */
[C---:B------:R-:W-:Y:S01]  /*12a70*/  VIADD R6, R26.reuse, 0x6 ;  /* 0x000000061a067836 */ /* 0x040fe20000000000 */
[-C--:B------:R-:W-:Y:S01]  /*12a80*/  IADD3 R20, P1, PT, R3, R2.reuse, RZ ;  /* 0x0000000203147210 */ /* 0x080fe20007f3e0ff */
[----:B------:R-:W-:Y:S01]  /*12a90*/  VIADD R7, R26, 0x7 ;  /* 0x000000071a077836 */ /* 0x000fe20000000000 */
[----:B------:R-:W-:-:S02]  /*12aa0*/  IADD3 R4, P5, PT, R23, R2, RZ ;  /* 0x0000000217047210 */ /* 0x000fc40007fbe0ff */
[-C--:B------:R-:W-:Y:S01]  /*12ab0*/  LEA.HI.X.SX32 R21, R3, R0.reuse, 0x1, P1 ;  /* 0x0000000003157211 */ /* 0x080fe200008f0eff */
[----:B------:R-:W-:Y:S01]  /*12ac0*/  VIADD R3, R23, UR4 ;  /* 0x0000000417037c36 */ /* 0x000fe20008000000 */
[----:B------:R-:W-:Y:S02]  /*12ad0*/  ISETP.LT.AND P1, PT, R5, UR15, !P0 ;  /* 0x0000000f05007c0c */ /* 0x000fe4000c721270 */
[----:B------:R-:W-:Y:S01]  /*12ae0*/  LEA.HI.X.SX32 R5, R23, R0, 0x1, P5 ;  /* 0x0000000017057211 */ /* 0x000fe200028f0eff */
[----:B------:R0:W-:Y:S01]  /*12af0*/  @P6 STG.E.U8 desc[UR20][R20.64], R25 ;  /* 0x0000001914006986 */ /* 0x0001e2000c101114 */
[----:B------:R-:W-:Y:S02]  /*12b00*/  ISETP.LT.AND P5, PT, R22, UR15, !P0 ;  /* 0x0000000f16007c0c */ /* 0x000fe4000c7a1270 */
[----:B------:R-:W-:Y:S01]  /*12b10*/  IADD3 R22, P6, PT, R3, R2, RZ ;  /* 0x0000000203167210 */ /* 0x000fe20007fde0ff */
[----:B------:R1:W-:Y:S01]  /*12b20*/  @P4 STG.E.U8 desc[UR20][R4.64], R29 ;  /* 0x0000001d04004986 */ /* 0x0003e2000c101114 */
[----:B------:R-:W-:-:S02]  /*12b30*/  ISETP.LT.AND P4, PT, R6, UR15, !P0 ;  /* 0x0000000f06007c0c */ /* 0x000fc4000c781270 */
[C---:B------:R-:W-:Y:S01]  /*12b40*/  LEA.HI.X.SX32 R23, R3.reuse, R0, 0x1, P6 ;  /* 0x0000000003177211 */ /* 0x040fe200030f0eff */
[----:B------:R-:W-:Y:S02]  /*12b50*/  VIADD R3, R3, UR4 ;  /* 0x0000000403037c36 */ /* 0x000fe40008000000 */
[----:B0-----:R-:W-:-:S03]  /*12b60*/  IMAD.MOV.U32 R20, RZ, RZ, R24 ;  /* 0x000000ffff147224 */ /* 0x001fc600078e0018 */
[C---:B------:R-:W-:Y:S01]  /*12b70*/  IADD3 R6, P6, PT, R3.reuse, R2, RZ ;  /* 0x0000000203067210 */ /* 0x040fe20007fde0ff */
[----:B------:R-:W-:Y:S01]  /*12b80*/  VIADD R21, R3, UR4 ;  /* 0x0000000403157c36 */ /* 0x000fe20008000000 */
[----:B------:R0:W-:Y:S01]  /*12b90*/  @P3 STG.E.U8 desc[UR20][R22.64], R27 ;  /* 0x0000001b16003986 */ /* 0x0001e2000c101114 */
[----:B------:R-:W-:Y:S02]  /*12ba0*/  ISETP.LT.AND P3, PT, R7, UR15, !P0 ;  /* 0x0000000f07007c0c */ /* 0x000fe4000c761270 */
[----:B------:R-:W-:Y:S01]  /*12bb0*/  LEA.HI.X.SX32 R7, R3, R0, 0x1, P6 ;  /* 0x0000000003077211 */ /* 0x000fe200030f0eff */
[C---:B------:R-:W-:Y:S01]  /*12bc0*/  VIADD R3, R26.reuse, 0x8 ;  /* 0x000000081a037836 */ /* 0x040fe20000000000 */
[----:B-1----:R-:W-:Y:S01]  /*12bd0*/  SHF.R.S32.HI R29, RZ, 0x8, R20 ;  /* 0x00000008ff1d7819 */ /* 0x002fe20000011414 */
[C---:B------:R-:W-:Y:S01]  /*12be0*/  VIADD R20, R26.reuse, 0xe ;  /* 0x0000000e1a147836 */ /* 0x040fe20000000000 */
[----:B------:R-:W-:Y:S02]  /*12bf0*/  IADD3 R4, P6, PT, R21, R2, RZ ;  /* 0x0000000215047210 */ /* 0x000fe40007fde0ff */
[----:B------:R-:W-:Y:S01]  /*12c00*/  F2FP.SATFINITE.E4M3.F32.PACK_AB_MERGE_C R25, R9, R8, RZ ;  /* 0x000000080919723e */ /* 0x000fe200048070ff */
[----:B------:R1:W-:Y:S01]  /*12c10*/  @P2 STG.E.U8 desc[UR20][R6.64], R29 ;  /* 0x0000001d06002986 */ /* 0x0003e2000c101114 */
[C---:B------:R-:W-:Y:S01]  /*12c20*/  LEA.HI.X.SX32 R5, R21.reuse, R0, 0x1, P6 ;  /* 0x0000000015057211 */ /* 0x040fe200030f0eff */
[----:B------:R-:W-:Y:S01]  /*12c30*/  VIADD R21, R21, UR4 ;  /* 0x0000000415157c36 */ /* 0x000fe20008000000 */
[----:B------:R-:W-:Y:S01]  /*12c40*/  ISETP.LT.AND P2, PT, R3, UR15, !P0 ;  /* 0x0000000f03007c0c */ /* 0x000fe2000c741270 */
[----:B------:R-:W-:Y:S01]  /*12c50*/  VIADD R3, R26, 0x9 ;  /* 0x000000091a037836 */ /* 0x000fe20000000000 */
[----:B0-----:R-:W-:Y:S01]  /*12c60*/  PRMT R23, R25, 0x9910, RZ ;  /* 0x0000991019177816 */ /* 0x001fe200000000ff */
[----:B------:R0:W-:Y:S01]  /*12c70*/  @P1 STG.E.U8 desc[UR20][R4.64], R25 ;  /* 0x0000001904001986 */ /* 0x0001e2000c101114 */
[----:B------:R-:W-:-:S02]  /*12c80*/  IADD3 R8, P6, PT, R21, R2, RZ ;  /* 0x0000000215087210 */ /* 0x000fc40007fde0ff */
[----:B------:R-:W-:Y:S01]  /*12c90*/  ISETP.LT.AND P1, PT, R3, UR15, !P0 ;  /* 0x0000000f03007c0c */ /* 0x000fe2000c721270 */
[C---:B------:R-:W-:Y:S01]  /*12ca0*/  VIADD R3, R21.reuse, UR4 ;  /* 0x0000000415037c36 */ /* 0x040fe20008000000 */
[----:B------:R-:W-:Y:S02]  /*12cb0*/  LEA.HI.X.SX32 R9, R21, R0, 0x1, P6 ;  /* 0x0000000015097211 */ /* 0x000fe400030f0eff */
[----:B------:R-:W-:Y:S01]  /*12cc0*/  F2FP.SATFINITE.E4M3.F32.PACK_AB_MERGE_C R21, R11, R10, RZ ;  /* 0x0000000a0b15723e */ /* 0x000fe200048070ff */
[C---:B------:R-:W-:Y:S01]  /*12cd0*/  VIADD R11, R3.reuse, UR4 ;  /* 0x00000004030b7c36 */ /* 0x040fe20008000000 */
[C---:B-1----:R-:W-:Y:S01]  /*12ce0*/  IADD3 R6, P6, PT, R3.reuse, R2, RZ ;  /* 0x0000000203067210 */ /* 0x042fe20007fde0ff */
[C---:B------:R-:W-:Y:S01]  /*12cf0*/  VIADD R10, R26.reuse, 0xa ;  /* 0x0000000a1a0a7836 */ /* 0x040fe20000000000 */
[----:B------:R-:W-:Y:S01]  /*12d00*/  SHF.R.S32.HI R23, RZ, 0x8, R23 ;  /* 0x00000008ff177819 */ /* 0x000fe20000011417 */
[----:B0-----:R-:W-:Y:S01]  /*12d10*/  VIADD R5, R26, 0xb ;  /* 0x0000000b1a057836 */ /* 0x001fe20000000000 */
[----:B------:R-:W-:-:S02]  /*12d20*/  LEA.HI.X.SX32 R7, R3, R0, 0x1, P6 ;  /* 0x0000000003077211 */ /* 0x000fc400030f0eff */
[----:B------:R-:W-:Y:S01]  /*12d30*/  PRMT R3, R21, 0x9910, RZ ;  /* 0x0000991015037816 */ /* 0x000fe200000000ff */
[----:B------:R0:W-:Y:S01]  /*12d40*/  @P5 STG.E.U8 desc[UR20][R8.64], R23 ;  /* 0x0000001708005986 */ /* 0x0001e2000c101114 */
[----:B------:R-:W-:Y:S02]  /*12d50*/  IADD3 R4, P6, PT, R11, R2, RZ ;  /* 0x000000020b047210 */ /* 0x000fe40007fde0ff */
[----:B------:R-:W-:Y:S01]  /*12d60*/  ISETP.LT.AND P5, PT, R10, UR15, !P0 ;  /* 0x0000000f0a007c0c */ /* 0x000fe2000c7a1270 */
[----:B------:R1:W-:Y:S01]  /*12d70*/  @P4 STG.E.U8 desc[UR20][R6.64], R21 ;  /* 0x0000001506004986 */ /* 0x0003e2000c101114 */
[----:B------:R-:W-:Y:S02]  /*12d80*/  ISETP.LT.AND P4, PT, R5, UR15, !P0 ;  /* 0x0000000f05007c0c */ /* 0x000fe4000c781270 */
[C---:B------:R-:W-:Y:S01]  /*12d90*/  LEA.HI.X.SX32 R5, R11.reuse, R0, 0x1, P6 ;  /* 0x000000000b057211 */ /* 0x040fe200030f0eff */
[----:B------:R-:W-:Y:S01]  /*12da0*/  VIADD R11, R11, UR4 ;  /* 0x000000040b0b7c36 */ /* 0x000fe20008000000 */
[----:B0-----:R-:W-:Y:S01]  /*12db0*/  SHF.R.S32.HI R9, RZ, 0x8, R3 ;  /* 0x00000008ff097819 */ /* 0x001fe20000011403 */
[----:B------:R-:W-:-:S03]  /*12dc0*/  VIADD R3, R26, 0xc ;  /* 0x0000000c1a037836 */ /* 0x000fc60000000000 */
[----:B------:R-:W-:Y:S02]  /*12dd0*/  IADD3 R10, P6, PT, R11, R2, RZ ;  /* 0x000000020b0a7210 */ /* 0x000fe40007fde0ff */
[----:B------:R-:W-:Y:S01]  /*12de0*/  F2FP.SATFINITE.E4M3.F32.PACK_AB_MERGE_C R23, R13, R12, RZ ;  /* 0x0000000c0d17723e */ /* 0x000fe200048070ff */
[----:B------:R0:W-:Y:S01]  /*12df0*/  @P3 STG.E.U8 desc[UR20][R4.64], R9 ;  /* 0x0000000904003986 */ /* 0x0001e2000c101114 */
[----:B------:R-:W-:Y:S01]  /*12e00*/  ISETP.LT.AND P3, PT, R3, UR15, !P0 ;  /* 0x0000000f03007c0c */ /* 0x000fe2000c761270 */
[C---:B------:R-:W-:Y:S01]  /*12e10*/  VIADD R3, R11.reuse, UR4 ;  /* 0x000000040b037c36 */ /* 0x040fe20008000000 */
[----:B------:R-:W-:Y:S01]  /*12e20*/  LEA.HI.X.SX32 R11, R11, R0, 0x1, P6 ;  /* 0x000000000b0b7211 */ /* 0x000fe200030f0eff */
[----:B-1----:R-:W-:Y:S01]  /*12e30*/  VIADD R6, R26, 0xd ;  /* 0x0000000d1a067836 */ /* 0x002fe20000000000 */
[----:B------:R-:W-:Y:S01]  /*12e40*/  PRMT R25, R23, 0x9910, RZ ;  /* 0x0000991017197816 */ /* 0x000fe200000000ff */
[C---:B------:R-:W-:Y:S01]  /*12e50*/  VIADD R7, R3.reuse, UR4 ;  /* 0x0000000403077c36 */ /* 0x040fe20008000000 */
[----:B------:R-:W-:Y:S01]  /*12e60*/  IADD3 R12, P6, PT, R3, R2, RZ ;  /* 0x00000002030c7210 */ /* 0x000fe20007fde0ff */
[----:B------:R1:W-:Y:S01]  /*12e70*/  @P2 STG.E.U8 desc[UR20][R10.64], R23 ;  /* 0x000000170a002986 */ /* 0x0003e2000c101114 */
[----:B------:R-:W-:-:S02]  /*12e80*/  SHF.R.S32.HI R25, RZ, 0x8, R25 ;  /* 0x00000008ff197819 */ /* 0x000fc40000011419 */
[----:B------:R-:W-:Y:S01]  /*12e90*/  LEA.HI.X.SX32 R13, R3, R0, 0x1, P6 ;  /* 0x00000000030d7211 */ /* 0x000fe200030f0eff */
[C---:B------:R-:W-:Y:S01]  /*12ea0*/  VIADD R3, R7.reuse, UR4 ;  /* 0x0000000407037c36 */ /* 0x040fe20008000000 */
[----:B------:R-:W-:Y:S02]  /*12eb0*/  ISETP.LT.AND P2, PT, R6, UR15, !P0 ;  /* 0x0000000f06007c0c */ /* 0x000fe4000c741270 */
[-C--:B------:R-:W-:Y:S01]  /*12ec0*/  IADD3 R6, P6, PT, R7, R2.reuse, RZ ;  /* 0x0000000207067210 */ /* 0x080fe20007fde0ff */
[C---:B0-----:R-:W-:Y:S01]  /*12ed0*/  VIADD R9, R3.reuse, UR4 ;  /* 0x0000000403097c36 */ /* 0x041fe20008000000 */
[----:B------:R0:W-:Y:S01]  /*12ee0*/  @P1 STG.E.U8 desc[UR20][R12.64], R25 ;  /* 0x000000190c001986 */ /* 0x0001e2000c101114 */
[----:B------:R-:W-:Y:S02]  /*12ef0*/  IADD3 R4, P1, PT, R3, R2, RZ ;  /* 0x0000000203047210 */ /* 0x000fe40007f3e0ff */
[----:B------:R-:W-:Y:S01]  /*12f00*/  LEA.HI.X.SX32 R7, R7, R0, 0x1, P6 ;  /* 0x0000000007077211 */ /* 0x000fe200030f0eff */
[C---:B------:R-:W-:Y:S01]  /*12f10*/  VIADD R21, R9.reuse, UR4 ;  /* 0x0000000409157c36 */ /* 0x040fe20008000000 */
[----:B------:R-:W-:-:S02]  /*12f20*/  IADD3 R8, P6, PT, R9, R2, RZ ;  /* 0x0000000209087210 */ /* 0x000fc40007fde0ff */
[-C--:B------:R-:W-:Y:S01]  /*12f30*/  LEA.HI.X.SX32 R5, R3, R0.reuse, 0x1, P1 ;  /* 0x0000000003057211 */ /* 0x080fe200008f0eff */
[----:B------:R-:W-:Y:S01]  /*12f40*/  VIADD R3, R21, UR4 ;  /* 0x0000000415037c36 */ /* 0x000fe20008000000 */
[----:B------:R-:W-:Y:S02]  /*12f50*/  LEA.HI.X.SX32 R9, R9, R0, 0x1, P6 ;  /* 0x0000000009097211 */ /* 0x000fe400030f0eff */
[----:B-1----:R-:W-:Y:S01]  /*12f60*/  IADD3 R10, P6, PT, R21, R2, RZ ;  /* 0x00000002150a7210 */ /* 0x002fe20007fde0ff */
[----:B0-----:R-:W-:Y:S01]  /*12f70*/  VIADD R13, R26, 0xf ;  /* 0x0000000f1a0d7836 */ /* 0x001fe20000000000 */
[----:B------:R-:W-:Y:S01]  /*12f80*/  F2FP.SATFINITE.E4M3.F32.PACK_AB_MERGE_C R23, R15, R14, RZ ;  /* 0x0000000e0f17723e */ /* 0x000fe200048070ff */
[----:B------:R-:W-:Y:S01]  /*12f90*/  VIADD R15, R3, UR4 ;  /* 0x00000004030f7c36 */ /* 0x000fe20008000000 */
[----:B------:R-:W-:Y:S02]  /*12fa0*/  LEA.HI.X.SX32 R11, R21, R0, 0x1, P6 ;  /* 0x00000000150b7211 */ /* 0x000fe400030f0eff */
[----:B------:R-:W-:Y:S01]  /*12fb0*/  IADD3 R12, P6, PT, R3, R2, RZ ;  /* 0x00000002030c7210 */ /* 0x000fe20007fde0ff */
[----:B------:R0:W-:Y:S01]  /*12fc0*/  @P5 STG.E.U8 desc[UR20][R6.64], R23 ;  /* 0x0000001706005986 */ /* 0x0001e2000c101114 */
[----:B------:R-:W-:-:S02]  /*12fd0*/  ISETP.LT.AND P1, PT, R20, UR15, !P0 ;  /* 0x0000000f14007c0c */ /* 0x000fc4000c721270 */
[----:B------:R-:W-:Y:S02]  /*12fe0*/  ISETP.LT.AND P0, PT, R13, UR15, !P0 ;  /* 0x0000000f0d007c0c */ /* 0x000fe4000c701270 */
[----:B------:R-:W-:Y:S02]  /*12ff0*/  LEA.HI.X.SX32 R13, R3, R0, 0x1, P6 ;  /* 0x00000000030d7211 */ /* 0x000fe400030f0eff */
[----:B------:R-:W-:Y:S02]  /*13000*/  IADD3 R2, P6, PT, R15, R2, RZ ;  /* 0x000000020f027210 */ /* 0x000fe40007fde0ff */
[----:B------:R-:W-:Y:S02]  /*13010*/  PRMT R14, R23, 0x9910, RZ ;  /* 0x00009910170e7816 */ /* 0x000fe400000000ff */
[----:B------:R-:W-:Y:S02]  /*13020*/  PRMT R21, R17, 0x9910, RZ ;  /* 0x0000991011157816 */ /* 0x000fe400000000ff */
[----:B------:R-:W-:-:S02]  /*13030*/  LEA.HI.X.SX32 R3, R15, R0, 0x1, P6 ;  /* 0x000000000f037211 */ /* 0x000fc400030f0eff */
[----:B------:R-:W-:Y:S02]  /*13040*/  SHF.R.S32.HI R15, RZ, 0x8, R14 ;  /* 0x00000008ff0f7819 */ /* 0x000fe4000001140e */
[----:B------:R-:W-:Y:S02]  /*13050*/  PRMT R25, R19, 0x9910, RZ ;  /* 0x0000991013197816 */ /* 0x000fe400000000ff */
[----:B------:R-:W-:Y:S01]  /*13060*/  SHF.R.S32.HI R21, RZ, 0x8, R21 ;  /* 0x00000008ff157819 */ /* 0x000fe20000011415 */
[----:B------:R0:W-:Y:S01]  /*13070*/  @P4 STG.E.U8 desc[UR20][R4.64], R15 ;  /* 0x0000000f04004986 */ /* 0x0001e2000c101114 */
[----:B------:R-:W-:-:S03]  /*13080*/  SHF.R.S32.HI R25, RZ, 0x8, R25 ;  /* 0x00000008ff197819 */ /* 0x000fc60000011419 */
[----:B------:R0:W-:Y:S04]  /*13090*/  @P3 STG.E.U8 desc[UR20][R8.64], R17 ;  /* 0x0000001108003986 */ /* 0x0001e8000c101114 */
[----:B------:R0:W-:Y:S04]  /*130a0*/  @P2 STG.E.U8 desc[UR20][R10.64], R21 ;  /* 0x000000150a002986 */ /* 0x0001e8000c101114 */
[----:B------:R0:W-:Y:S04]  /*130b0*/  @P1 STG.E.U8 desc[UR20][R12.64], R19 ;  /* 0x000000130c001986 */ /* 0x0001e8000c101114 */
[----:B------:R0:W-:Y:S01]  /*130c0*/  @P0 STG.E.U8 desc[UR20][R2.64], R25 ;  /* 0x0000001902000986 */ /* 0x0001e2000c101114 */
[----:B----4-:R-:W-:Y:S06]  /*130d0*/  BAR.SYNC.DEFER_BLOCKING 0x0 ;  /* 0x0000000000007b1d */ /* 0x010fec0000010000 */
[----:B------:R-:W-:Y:S05]  /*130e0*/  BRA.U UP0, `(.L_x_13) ;  /* 0x00000001009c7547 */ /* 0x000fea000b800000 */
[----:B------:R-:W1:Y:S01]  /*130f0*/  S2UR UR5, SR_CgaCtaId ;  /* 0x00000000000579c3 */ /* 0x000e620000008800 */
[----:B------:R-:W-:Y:S01]  /*13100*/  NOP ;  /* 0x0000000000007918 */ /* 0x000fe20000000000 */
[----:B------:R-:W-:Y:S01]  /*13110*/  UMOV UR4, 0x50 ;  /* 0x0000005000047882 */ /* 0x000fe20000000000 */
[----:B------:R-:W-:Y:S02]  /*13120*/  IMAD.U32 R0, RZ, RZ, UR8 ;  /* 0x00000008ff007e24 */ /* 0x000fe4000f8e00ff */
[----:B0-----:R-:W-:-:S03]  /*13130*/  IMAD.MOV.U32 R3, RZ, RZ, 0x1 ;  /* 0x00000001ff037424 */ /* 0x001fc600078e00ff */
[----:B------:R-:W-:-:S04]  /*13140*/  LOP3.LUT R0, R0, 0xffff, RZ, 0xc0, !PT ;  /* 0x0000ffff00007812 */ /* 0x000fc800078ec0ff */
[----:B------:R-:W-:-:S05]  /*13150*/  SHF.R.U32.HI R0, RZ, 0x5, R0 ;  /* 0x00000005ff007819 */ /* 0x000fca0000011600 */
[----:B------:R-:W-:Y:S01]  /*13160*/  VIADD R2, R0, 0x10 ;  /* 0x0000001000027836 */ /* 0x000fe20000000000 */
[----:B------:R-:W-:Y:S01]  /*13170*/  SHF.L.U32 R0, R3, R0, RZ ;  /* 0x0000000003007219 */ /* 0x000fe200000006ff */
[----:B-1----:R-:W-:-:S03]  /*13180*/  ULEA UR6, UR5, UR4, 0x18 ;  /* 0x0000000405067291 */ /* 0x002fc6000f8ec0ff */
[----:B------:R-:W-:-:S04]  /*13190*/  SHF.L.U32 R3, R3, R2, RZ ;  /* 0x0000000203037219 */ /* 0x000fc800000006ff */
[----:B------:R-:W-:Y:S02]  /*131a0*/  LOP3.LUT R0, R3, R0, RZ, 0xfc, !PT ;  /* 0x0000000003007212 */ /* 0x000fe400078efcff */
[----:B------:R-:W0:Y:S02]  /*131b0*/  LDS R5, [UR6] ;  /* 0x00000006ff057984 */ /* 0x000e240008000800 */
[C---:B------:R-:W-:Y:S02]  /*131c0*/  LOP3.LUT R2, R0.reuse, 0xffff, RZ, 0xc0, !PT ;  /* 0x0000ffff00027812 */ /* 0x040fe400078ec0ff */
[----:B0-----:R-:W-:-:S04]  /*131d0*/  LOP3.LUT R3, R0, 0xffff, R5, 0x80, !PT ;  /* 0x0000ffff00037812 */ /* 0x001fc800078e8005 */
[----:B------:R-:W-:-:S13]  /*131e0*/  ISETP.NE.AND P0, PT, R3, R2, PT ;  /* 0x000000020300720c */ /* 0x000fda0003f05270 */
[----:B------:R-:W-:Y:S05]  /*131f0*/  @P0 BRA `(.L_x_14) ;  /* 0x0000000000500947 */ /* 0x000fea0003800000 */
[----:B------:R-:W-:Y:S02]  /*13200*/  SHF.R.U32.HI R5, RZ, 0x10, R5 ;  /* 0x00000010ff057819 */ /* 0x000fe40000011605 */
[----:B------:R-:W-:-:S04]  /*13210*/  SHF.R.U32.HI R2, RZ, 0x10, R0 ;  /* 0x00000010ff027819 */ /* 0x000fc80000011600 */
[----:B------:R-:W-:-:S04]  /*13220*/  LOP3.LUT R5, R5, R2, RZ, 0xc0, !PT ;  /* 0x0000000205057212 */ /* 0x000fc800078ec0ff */
[----:B------:R-:W-:-:S13]  /*13230*/  ISETP.NE.AND P0, PT, R5, R2, PT ;  /* 0x000000020500720c */ /* 0x000fda0003f05270 */
[----:B------:R-:W-:Y:S05]  /*13240*/  @P0 BRA `(.L_x_15) ;  /* 0x0000000000300947 */ /* 0x000fea0003800000 */
[----:B------:R-:W-:Y:S01]  /*13250*/  R2UR UR4, R0 ;  /* 0x00000000000472ca */ /* 0x000fe200000e0000 */
[----:B------:R-:W-:Y:S01]  /*13260*/  VOTEU.ANY UR5, UPT, PT ;  /* 0x0000000000057886 */ /* 0x000fe200038e0100 */
[----:B------:R-:W0:Y:S01]  /*13270*/  S2R R0, SR_LANEID ;  /* 0x0000000000007919 */ /* 0x000e220000000000 */
[----:B------:R-:W-:-:S10]  /*13280*/  UFLO.U32 UR5, UR5 ;  /* 0x00000005000572bd */ /* 0x000fd400080e0000 */
[----:B------:R-:W-:-:S06]  /*13290*/  ULOP3.LUT UR4, URZ, UR4, URZ, 0x33, !UPT ;  /* 0x00000004ff047292 */ /* 0x000fcc000f8e33ff */
[----:B------:R-:W-:-:S04]  /*132a0*/  IMAD.U32 R2, RZ, RZ, UR4 ;  /* 0x00000004ff027e24 */ /* 0x000fc8000f8e00ff */
[----:B------:R-:W1:Y:S02]  /*132b0*/  REDUX UR7, R2 ;  /* 0x00000000020773c4 */ /* 0x000e640000000000 */
[----:B------:R2:W-:Y:S01]  /*132c0*/  UTCATOMSWS.AND URZ, UR4 ;  /* 0x0000000400ff79e3 */ /* 0x0005e20008000000 */
[----:B0-----:R-:W-:Y:S01]  /*132d0*/  ISETP.EQ.U32.AND P0, PT, R0, UR5, PT ;  /* 0x0000000500007c0c */ /* 0x001fe2000bf02070 */
[----:B-1----:R-:W-:-:S12]  /*132e0*/  IMAD.U32 R0, RZ, RZ, UR7 ;  /* 0x00000007ff007e24 */ /* 0x002fd8000f8e00ff */
[----:B------:R2:W-:Y:S01]  /*132f0*/  @P0 ATOMS.AND RZ, [UR6], R0 ;  /* 0x00000000ffff098c */ /* 0x0005e2000a800006 */
[----:B------:R-:W-:Y:S05]  /*13300*/  BRA `(.L_x_13) ;  /* 0x0000000000147947 */ /* 0x000fea0003800000 */
.L_x_15:
[----:B------:R-:W-:-:S07]  /*13310*/  MOV R2, 0x13330 ;  /* 0x0001333000027802 */ /* 0x000fce0000000f00 */
[----:B------:R-:W-:Y:S05]  /*13320*/  CALL.REL.NOINC `($__internal_0_$__cuda_sm10x_tcgen05_guardrail_trap_col_being_dealloced_not_returned_by_alloc) ;  /* 0x00000000002c7944 */ /* 0x000fea0003c00000 */
[----:B------:R-:W-:Y:S05]  /*13330*/  BRA `(.L_x_13) ;  /* 0x0000000000087947 */ /* 0x000fea0003800000 */
.L_x_14:
[----:B------:R-:W-:-:S07]  /*13340*/  MOV R2, 0x13360 ;  /* 0x0001336000027802 */ /* 0x000fce0000000f00 */
[----:B------:R-:W-:Y:S05]  /*13350*/  CALL.REL.NOINC `($__internal_2_$__cuda_sm10x_tcgen05_guardrail_trap_unallocated_columns_being_dealloced) ;  /* 0x0000000000387944 */ /* 0x000fea0003c00000 */
.L_x_13:
[----:B------:R-:W-:Y:S01]  /*13360*/  NOP ;  /* 0x0000000000007918 */ /* 0x000fe20000000000 */
[----:B--2---:R-:W-:Y:S05]  /*13370*/  EXIT ;  /* 0x000000000000794d */ /* 0x004fea0003800000 */
.L_x_8:
[----:B------:R-:W0:Y:S02]  /*13380*/  SYNCS.PHASECHK.TRANS64.TRYWAIT P2, [UR11], R16 ;  /* 0x00000010ff0075a7 */ /* 0x000e24000804110b */
[----:B0-----:R-:W-:Y:S05]  /*13390*/  @!P2 BRA `(.L_x_8) ;  /* 0xfffffffc00f8a947 */ /* 0x001fea000383ffff */
[----:B------:R-:W-:Y:S05]  /*133a0*/  BRA `(.L_x_16) ;  /* 0xffffff6000b87947 */ /* 0x000fea000383ffff */
.L_x_12:
[----:B------:R-:W1:Y:S02]  /*133b0*/  SYNCS.PHASECHK.TRANS64.TRYWAIT P0, [UR11], R0 ;  /* 0x00000000ff0075a7 */ /* 0x000e64000800110b */
[----:B-1----:R-:W-:Y:S05]  /*133c0*/  @!P0 BRA `(.L_x_12) ;  /* 0xfffffffc00f88947 */ /* 0x002fea000383ffff */
[----:B------:R-:W-:Y:S05]  /*133d0*/  BRA `(.L_x_11) ;  /* 0xfffffff400287947 */ /* 0x000fea000383ffff */
        .weak           $__internal_0_$__cuda_sm10x_tcgen05_guardrail_trap_col_being_dealloced_not_returned_by_alloc
        .type           $__internal_0_$__cuda_sm10x_tcgen05_guardrail_trap_col_being_dealloced_not_returned_by_alloc,@function
        .size           $__internal_0_$__cuda_sm10x_tcgen05_guardrail_trap_col_being_dealloced_not_returned_by_alloc,($__internal_1_$__cuda_sm10x_tcgen05_guardrail_trap_phase_invalid_during_alloc - $__internal_0_$__cuda_sm10x_tcgen05_guardrail_trap_col_being_dealloced_not_returned_by_alloc)
$__internal_0_$__cuda_sm10x_tcgen05_guardrail_trap_col_being_dealloced_not_returned_by_alloc:
[----:B------:R-:W-:Y:S05]  /*133e0*/  BPT.TRAP 0x1 ;  /* 0x000000040000795c */ /* 0x000fea0000300000 */
[----:B------:R-:W-:-:S04]  /*133f0*/  IMAD.MOV.U32 R3, RZ, RZ, 0x0 ;  /* 0x00000000ff037424 */ /* 0x000fc800078e00ff */
[----:B------:R-:W-:Y:S05]  /*13400*/  RET.REL.NODEC R2 `(matmul_kernel) ;  /* 0xfffffec802fc7950 */ /* 0x000fea0003c3ffff */
        .weak           $__internal_1_$__cuda_sm10x_tcgen05_guardrail_trap_phase_invalid_during_alloc
        .type           $__internal_1_$__cuda_sm10x_tcgen05_guardrail_trap_phase_invalid_during_alloc,@function
        .size           $__internal_1_$__cuda_sm10x_tcgen05_guardrail_trap_phase_invalid_during_alloc,($__internal_2_$__cuda_sm10x_tcgen05_guardrail_trap_unallocated_columns_being_dealloced - $__internal_1_$__cuda_sm10x_tcgen05_guardrail_trap_phase_invalid_during_alloc)
$__internal_1_$__cuda_sm10x_tcgen05_guardrail_trap_phase_invalid_during_alloc:
[----:B------:R-:W-:Y:S05]  /*13410*/  BPT.TRAP 0x1 ;  /* 0x000000040000795c */ /* 0x000fea0000300000 */
[----:B------:R-:W-:-:S04]  /*13420*/  IMAD.MOV.U32 R3, RZ, RZ, 0x0 ;  /* 0x00000000ff037424 */ /* 0x000fc800078e00ff */
[----:B------:R-:W-:Y:S05]  /*13430*/  RET.REL.NODEC R2 `(matmul_kernel) ;  /* 0xfffffec802f07950 */ /* 0x000fea0003c3ffff */
        .weak           $__internal_2_$__cuda_sm10x_tcgen05_guardrail_trap_unallocated_columns_being_dealloced
        .type           $__internal_2_$__cuda_sm10x_tcgen05_guardrail_trap_unallocated_columns_being_dealloced,@function
        .size           $__internal_2_$__cuda_sm10x_tcgen05_guardrail_trap_unallocated_columns_being_dealloced,(.L_x_20 - $__internal_2_$__cuda_sm10x_tcgen05_guardrail_trap_unallocated_columns_being_dealloced)
$__internal_2_$__cuda_sm10x_tcgen05_guardrail_trap_unallocated_columns_being_dealloced:
[----:B------:R-:W-:Y:S05]  /*13440*/  BPT.TRAP 0x1 ;  /* 0x000000040000795c */ /* 0x000fea0000300000 */
[----:B------:R-:W-:-:S04]  /*13450*/  IMAD.MOV.U32 R3, RZ, RZ, 0x0 ;  /* 0x00000000ff037424 */ /* 0x000fc800078e00ff */
[----:B------:R-:W-:Y:S05]  /*13460*/  RET.REL.NODEC R2 `(matmul_kernel) ;  /* 0xfffffec802e47950 */ /* 0x000fea0003c3ffff */
.L_x_17:
[----:B------:R-:W-:-:S00]  /*13470*/  BRA `(.L_x_17) ;  /* 0xfffffffc00fc7947 */ /* 0x000fc0000383ffff */
[----:B------:R-:W-:-:S00]  /*13480*/  NOP ;  /* 0x0000000000007918 */ /* 0x000fc00000000000 */
[----:B------:R-:W-:-:S00]  /*13490*/  NOP ;  /* 0x0000000000007918 */ /* 0x000fc00000000000 */
[----:B------:R-:W-:-:S00]  /*134a0*/  NOP ;  /* 0x0000000000007918 */ /* 0x000fc00000000000 */
[----:B------:R-:W-:-:S00]  /*134b0*/  NOP ;  /* 0x0000000000007918 */ /* 0x000fc00000000000 */
[----:B------:R-:W-:-:S00]  /*134c0*/  NOP ;  /* 0x0000000000007918 */ /* 0x000fc00000000000 */
[----:B------:R-:W-:-:S00]  /*134d0*/  NOP ;  /* 0x0000000000007918 */ /* 0x000fc00000000000 */
[----:B------:R-:W-:-:S00]  /*134e0*/  NOP ;  /* 0x0000000000007918 */ /* 0x000fc00000000000 */
[----:B------:R-:W-:-:S00]  /*134f0*/  NOP ;  /* 0x0000000000007918 */ /* 0x000fc00000000000 */
.L_x_20:


//--------------------- .nv.shared.matmul_kernel  --------------------------
	.section	.nv.shared.matmul_kernel,"aw",@nobits
	.sectionflags	@""
	.align	16
	.zero		1024


//--------------------- .nv.shared.reserved.0     --------------------------
	.section	.nv.shared.reserved.0,"aw",@nobits
	.align	8
	.weak		__nv_reservedSMEM_offset_0_alias
	.size		__nv_reservedSMEM_offset_0_alias, 0, 64
	.other		__nv_reservedSMEM_offset_0_alias,@"STO_CUDA_RESERVED_SHARED STV_DEFAULT"
__nv_reservedSMEM_offset_0_alias:
	.zero		0
.nv.shared.reserved.0:
	.zero		64
	.weak		__nv_reservedSMEM_allocation_phase
	.type		__nv_reservedSMEM_allocation_phase,@object
	.size		__nv_reservedSMEM_allocation_phase,(.L_0 - __nv_reservedSMEM_allocation_phase)
__nv_reservedSMEM_allocation_phase:
	.zero		1
.L_0:
	.zero		7
	.weak		__nv_reservedSMEM_devtool_atexit_pc
	.type		__nv_reservedSMEM_devtool_atexit_pc,@object
	.size		__nv_reservedSMEM_devtool_atexit_pc,(__nv_reservedSMEM_allocation_mask - __nv_reservedSMEM_devtool_atexit_pc)
__nv_reservedSMEM_devtool_atexit_pc:
	.zero		8
	.weak		__nv_reservedSMEM_allocation_mask
	.type		__nv_reservedSMEM_allocation_mask,@object
	.size		__nv_reservedSMEM_allocation_mask,(.L_2 - __nv_reservedSMEM_allocation_mask)
__nv_reservedSMEM_allocation_mask:
	.zero		4
.L_2:


//--------------------- .nv.constant0.matmul_kernel --------------------------
	.section	.nv.constant0.matmul_kernel,"a",@progbits
	.sectionflags	@""
	.align	4
.nv.constant0.matmul_kernel:
	.zero		976


//--------------------- SYMBOLS --------------------------

	.type		.nv.reservedSmem.offset0,@object
	.size		.nv.reservedSmem.offset0,0x4
	.type		.nv.reservedSmem.cap,@object
	.size		.nv.reservedSmem.cap,0x4
